	.target	sm_100a

	.elftype	@"ET_EXEC"


//--------------------- .note.nv.tkinfo           --------------------------
	.section	.note.nv.tkinfo,"",@"SHT_NOTE"
	.sectionflags	@"SHF_NOTE_NV_TKINFO"
	.tkinfo
        /*0018*/ 	.word	0x00000002
        /*0030*/ 	.string	""
        /*0030*/ 	.string	"ptxas"
        /*0030*/ 	.string	"Cuda compilation tools, release 13.0, V13.0.88"
        /*0030*/ 	.string	"Build cuda_13.0.r13.0/compiler.36424714_0"
        /*0030*/ 	.string	"-arch sm_100a -m 64 "



//--------------------- .note.nv.cuinfo           --------------------------
	.section	.note.nv.cuinfo,"",@"SHT_NOTE"
	.sectionflags	@"SHF_NOTE_NV_CUINFO"
        /*0018*/ 	.short	0x0002
        /*001a*/ 	.short	0x0064
        /*001c*/ 	.short	0x0082
	.zero		2


//--------------------- .nv.info                  --------------------------
	.section	.nv.info,"",@"SHT_CUDA_INFO"
	.align	4


	//----- nvinfo : EIATTR_REGCOUNT
	.align		4
        /*0000*/ 	.byte	0x04, 0x2f
        /*0002*/ 	.short	(.L_19 - .L_18)
	.align		4
.L_18:
        /*0004*/ 	.word	index@(_ZN7cutlass13device_kernelINS_4gemm6kernel13GemmUniversalINS1_17GroupProblemShapeIN4cute5tupleIJiiiEEEEENS1_10collective13CollectiveMmaINS1_40MainloopSm100ArrayTmaUmmaWarpSpecializedILi3ELi8ELi4ENS6_IJNS5_1CILi2EEENSC_ILi1EEESE_EEEEENS6_IJNSC_ILi128EEENSC_ILi256EEESH_EEENS_10bfloat16_tEPNS6_IJlSE_NSC_ILi0EEEEEESK_SN_NS5_8TiledMMAINS5_8MMA_AtomIJNS5_26SM100_MMA_F16BF16_2x1SM_SSISK_SK_fLi128ELi256ELNS5_4UMMA5MajorE0ELSS_0ELNSR_7ScaleInE0ELST_0EEEEEENS5_6LayoutINS6_IJSE_SE_SE_EEENS6_IJSL_SL_SL_EEEEENS6_IJNS5_10UnderscoreES10_S10_EEEEENS5_18SM100_TMA_2SM_LOADENS5_14ComposedLayoutINS5_7SwizzleILi3ELi4ELi3EEENS5_18smem_ptr_flag_bitsILi16EEENSW_INS6_IJNSC_ILi8EEENSC_ILi64EEEEEENS6_IJS1A_SE_EEEEEEEvNS5_8identityES13_S1E_vS1F_EENS_8epilogue10collective18CollectiveEpilogueINS1H_31Sm100PtrArrayTmaWarpSpecializedILi4ELi2ELi32ELb1ELb0EEEJNS6_IJS1A_SI_SH_EEENS6_IJNSW_IS1A_SE_EENSW_INS6_IJNSC_ILi32EEESD_EEENS6_IJSE_SH_EEEEEEEENS_6half_tEPNS6_IJSE_lSL_EEES1T_S1V_NS1H_6fusion15FusionCallbacksIS1L_NS1W_17LinearCombinationIS1T_fS1T_fLNS_15FloatRoundStyleE2EEES1M_S1S_JEEENS5_5SM1004TMEM4LOAD26SM100_TMEM_LOAD_16dp256b4xENS5_13SM90_TMA_LOADENS14_IS16_S18_NSW_INS6_IJS1A_S19_EEENS6_IJSE_S1A_EEEEEEENS5_17SM75_U16x8_LDSM_TENS5_14SM90_TMA_STOREES2A_NS5_17SM90_U16x8_STSM_TENS5_39AutoVectorizingCopyWithAssumedAlignmentILi128EEEEEEvvEEEEvNT_6ParamsE)
        /*0008*/ 	.word	0x000000a8


	//----- nvinfo : EIATTR_FRAME_SIZE
	.align		4
.L_19:
        /*000c*/ 	.byte	0x04, 0x11
        /*000e*/ 	.short	(.L_21 - .L_20)
	.align		4
.L_20:
        /*0010*/ 	.word	index@($__internal_3_$__cuda_sm20_div_u64)
        /*0014*/ 	.word	0x00000000


	//----- nvinfo : EIATTR_FRAME_SIZE
	.align		4
.L_21:
        /*0018*/ 	.byte	0x04, 0x11
        /*001a*/ 	.short	(.L_23 - .L_22)
	.align		4
.L_22:
        /*001c*/ 	.word	index@($__internal_2_$__cuda_sm10x_tcgen05_guardrail_trap_unallocated_columns_being_dealloced)
        /*0020*/ 	.word	0x00000000


	//----- nvinfo : EIATTR_FRAME_SIZE
	.align		4
.L_23:
        /*0024*/ 	.byte	0x04, 0x11
        /*0026*/ 	.short	(.L_25 - .L_24)
	.align		4
.L_24:
        /*0028*/ 	.word	index@($__internal_1_$__cuda_sm10x_tcgen05_guardrail_trap_phase_invalid_during_alloc)
        /*002c*/ 	.word	0x00000000


	//----- nvinfo : EIATTR_FRAME_SIZE
	.align		4
.L_25:
        /*0030*/ 	.byte	0x04, 0x11
        /*0032*/ 	.short	(.L_27 - .L_26)
	.align		4
.L_26:
        /*0034*/ 	.word	index@($__internal_0_$__cuda_sm10x_tcgen05_guardrail_trap_col_being_dealloced_not_returned_by_alloc)
        /*0038*/ 	.word	0x00000000


	//----- nvinfo : EIATTR_FRAME_SIZE
	.align		4
.L_27:
        /*003c*/ 	.byte	0x04, 0x11
        /*003e*/ 	.short	(.L_29 - .L_28)
	.align		4
.L_28:
        /*0040*/ 	.word	index@(_ZN7cutlass13device_kernelINS_4gemm6kernel13GemmUniversalINS1_17GroupProblemShapeIN4cute5tupleIJiiiEEEEENS1_10collective13CollectiveMmaINS1_40MainloopSm100ArrayTmaUmmaWarpSpecializedILi3ELi8ELi4ENS6_IJNS5_1CILi2EEENSC_ILi1EEESE_EEEEENS6_IJNSC_ILi128EEENSC_ILi256EEESH_EEENS_10bfloat16_tEPNS6_IJlSE_NSC_ILi0EEEEEESK_SN_NS5_8TiledMMAINS5_8MMA_AtomIJNS5_26SM100_MMA_F16BF16_2x1SM_SSISK_SK_fLi128ELi256ELNS5_4UMMA5MajorE0ELSS_0ELNSR_7ScaleInE0ELST_0EEEEEENS5_6LayoutINS6_IJSE_SE_SE_EEENS6_IJSL_SL_SL_EEEEENS6_IJNS5_10UnderscoreES10_S10_EEEEENS5_18SM100_TMA_2SM_LOADENS5_14ComposedLayoutINS5_7SwizzleILi3ELi4ELi3EEENS5_18smem_ptr_flag_bitsILi16EEENSW_INS6_IJNSC_ILi8EEENSC_ILi64EEEEEENS6_IJS1A_SE_EEEEEEEvNS5_8identityES13_S1E_vS1F_EENS_8epilogue10collective18CollectiveEpilogueINS1H_31Sm100PtrArrayTmaWarpSpecializedILi4ELi2ELi32ELb1ELb0EEEJNS6_IJS1A_SI_SH_EEENS6_IJNSW_IS1A_SE_EENSW_INS6_IJNSC_ILi32EEESD_EEENS6_IJSE_SH_EEEEEEEENS_6half_tEPNS6_IJSE_lSL_EEES1T_S1V_NS1H_6fusion15FusionCallbacksIS1L_NS1W_17LinearCombinationIS1T_fS1T_fLNS_15FloatRoundStyleE2EEES1M_S1S_JEEENS5_5SM1004TMEM4LOAD26SM100_TMEM_LOAD_16dp256b4xENS5_13SM90_TMA_LOADENS14_IS16_S18_NSW_INS6_IJS1A_S19_EEENS6_IJSE_S1A_EEEEEEENS5_17SM75_U16x8_LDSM_TENS5_14SM90_TMA_STOREES2A_NS5_17SM90_U16x8_STSM_TENS5_39AutoVectorizingCopyWithAssumedAlignmentILi128EEEEEEvvEEEEvNT_6ParamsE)
        /*0044*/ 	.word	0x00000000


	//----- nvinfo : EIATTR_MIN_STACK_SIZE
	.align		4
.L_29:
        /*0048*/ 	.byte	0x04, 0x12
        /*004a*/ 	.short	(.L_31 - .L_30)
	.align		4
.L_30:
        /*004c*/ 	.word	index@(_ZN7cutlass13device_kernelINS_4gemm6kernel13GemmUniversalINS1_17GroupProblemShapeIN4cute5tupleIJiiiEEEEENS1_10collective13CollectiveMmaINS1_40MainloopSm100ArrayTmaUmmaWarpSpecializedILi3ELi8ELi4ENS6_IJNS5_1CILi2EEENSC_ILi1EEESE_EEEEENS6_IJNSC_ILi128EEENSC_ILi256EEESH_EEENS_10bfloat16_tEPNS6_IJlSE_NSC_ILi0EEEEEESK_SN_NS5_8TiledMMAINS5_8MMA_AtomIJNS5_26SM100_MMA_F16BF16_2x1SM_SSISK_SK_fLi128ELi256ELNS5_4UMMA5MajorE0ELSS_0ELNSR_7ScaleInE0ELST_0EEEEEENS5_6LayoutINS6_IJSE_SE_SE_EEENS6_IJSL_SL_SL_EEEEENS6_IJNS5_10UnderscoreES10_S10_EEEEENS5_18SM100_TMA_2SM_LOADENS5_14ComposedLayoutINS5_7SwizzleILi3ELi4ELi3EEENS5_18smem_ptr_flag_bitsILi16EEENSW_INS6_IJNSC_ILi8EEENSC_ILi64EEEEEENS6_IJS1A_SE_EEEEEEEvNS5_8identityES13_S1E_vS1F_EENS_8epilogue10collective18CollectiveEpilogueINS1H_31Sm100PtrArrayTmaWarpSpecializedILi4ELi2ELi32ELb1ELb0EEEJNS6_IJS1A_SI_SH_EEENS6_IJNSW_IS1A_SE_EENSW_INS6_IJNSC_ILi32EEESD_EEENS6_IJSE_SH_EEEEEEEENS_6half_tEPNS6_IJSE_lSL_EEES1T_S1V_NS1H_6fusion15FusionCallbacksIS1L_NS1W_17LinearCombinationIS1T_fS1T_fLNS_15FloatRoundStyleE2EEES1M_S1S_JEEENS5_5SM1004TMEM4LOAD26SM100_TMEM_LOAD_16dp256b4xENS5_13SM90_TMA_LOADENS14_IS16_S18_NSW_INS6_IJS1A_S19_EEENS6_IJSE_S1A_EEEEEEENS5_17SM75_U16x8_LDSM_TENS5_14SM90_TMA_STOREES2A_NS5_17SM90_U16x8_STSM_TENS5_39AutoVectorizingCopyWithAssumedAlignmentILi128EEEEEEvvEEEEvNT_6ParamsE)
        /*0050*/ 	.word	0x00000000
.L_31:


//--------------------- .nv.compat                --------------------------
	.section	.nv.compat,"",@"SHT_CUDA_COMPAT_INFO"
	.align	4
        /*0000*/ 	.byte	0x02, 0x09, 0x01, 0x00, 0x02, 0x02, 0x02, 0x00, 0x02, 0x05, 0x05, 0x00, 0x03, 0x07, 0x01, 0x01
        /*0010*/ 	.byte	0x02, 0x03, 0x03, 0x00, 0x02, 0x06, 0x01, 0x00, 0x04, 0x0b, 0x08, 0x00, 0x09, 0x00, 0x00, 0x00
        /*0020*/ 	.byte	0x00, 0x00, 0x00, 0x00


//--------------------- .nv.info._ZN7cutlass13device_kernelINS_4gemm6kernel13GemmUniversalINS1_17GroupProblemShapeIN4cute5tupleIJiiiEEEEENS1_10collective13CollectiveMmaINS1_40MainloopSm100ArrayTmaUmmaWarpSpecializedILi3ELi8ELi4ENS6_IJNS5_1CILi2EEENSC_ILi1EEESE_EEEEENS6_IJNSC_ILi128EEENSC_ILi256EEESH_EEENS_10bfloat16_tEPNS6_IJlSE_NSC_ILi0EEEEEESK_SN_NS5_8TiledMMAINS5_8MMA_AtomIJNS5_26SM100_MMA_F16BF16_2x1SM_SSISK_SK_fLi128ELi256ELNS5_4UMMA5MajorE0ELSS_0ELNSR_7ScaleInE0ELST_0EEEEEENS5_6LayoutINS6_IJSE_SE_SE_EEENS6_IJSL_SL_SL_EEEEENS6_IJNS5_10UnderscoreES10_S10_EEEEENS5_18SM100_TMA_2SM_LOADENS5_14ComposedLayoutINS5_7SwizzleILi3ELi4ELi3EEENS5_18smem_ptr_flag_bitsILi16EEENSW_INS6_IJNSC_ILi8EEENSC_ILi64EEEEEENS6_IJS1A_SE_EEEEEEEvNS5_8identityES13_S1E_vS1F_EENS_8epilogue10collective18CollectiveEpilogueINS1H_31Sm100PtrArrayTmaWarpSpecializedILi4ELi2ELi32ELb1ELb0EEEJNS6_IJS1A_SI_SH_EEENS6_IJNSW_IS1A_SE_EENSW_INS6_IJNSC_ILi32EEESD_EEENS6_IJSE_SH_EEEEEEEENS_6half_tEPNS6_IJSE_lSL_EEES1T_S1V_NS1H_6fusion15FusionCallbacksIS1L_NS1W_17LinearCombinationIS1T_fS1T_fLNS_15FloatRoundStyleE2EEES1M_S1S_JEEENS5_5SM1004TMEM4LOAD26SM100_TMEM_LOAD_16dp256b4xENS5_13SM90_TMA_LOADENS14_IS16_S18_NSW_INS6_IJS1A_S19_EEENS6_IJSE_S1A_EEEEEEENS5_17SM75_U16x8_LDSM_TENS5_14SM90_TMA_STOREES2A_NS5_17SM90_U16x8_STSM_TENS5_39AutoVectorizingCopyWithAssumedAlignmentILi128EEEEEEvvEEEEvNT_6ParamsE --------------------------
	.section	.nv.info._ZN7cutlass13device_kernelINS_4gemm6kernel13GemmUniversalINS1_17GroupProblemShapeIN4cute5tupleIJiiiEEEEENS1_10collective13CollectiveMmaINS1_40MainloopSm100ArrayTmaUmmaWarpSpecializedILi3ELi8ELi4ENS6_IJNS5_1CILi2EEENSC_ILi1EEESE_EEEEENS6_IJNSC_ILi128EEENSC_ILi256EEESH_EEENS_10bfloat16_tEPNS6_IJlSE_NSC_ILi0EEEEEESK_SN_NS5_8TiledMMAINS5_8MMA_AtomIJNS5_26SM100_MMA_F16BF16_2x1SM_SSISK_SK_fLi128ELi256ELNS5_4UMMA5MajorE0ELSS_0ELNSR_7ScaleInE0ELST_0EEEEEENS5_6LayoutINS6_IJSE_SE_SE_EEENS6_IJSL_SL_SL_EEEEENS6_IJNS5_10UnderscoreES10_S10_EEEEENS5_18SM100_TMA_2SM_LOADENS5_14ComposedLayoutINS5_7SwizzleILi3ELi4ELi3EEENS5_18smem_ptr_flag_bitsILi16EEENSW_INS6_IJNSC_ILi8EEENSC_ILi64EEEEEENS6_IJS1A_SE_EEEEEEEvNS5_8identityES13_S1E_vS1F_EENS_8epilogue10collective18CollectiveEpilogueINS1H_31Sm100PtrArrayTmaWarpSpecializedILi4ELi2ELi32ELb1ELb0EEEJNS6_IJS1A_SI_SH_EEENS6_IJNSW_IS1A_SE_EENSW_INS6_IJNSC_ILi32EEESD_EEENS6_IJSE_SH_EEEEEEEENS_6half_tEPNS6_IJSE_lSL_EEES1T_S1V_NS1H_6fusion15FusionCallbacksIS1L_NS1W_17LinearCombinationIS1T_fS1T_fLNS_15FloatRoundStyleE2EEES1M_S1S_JEEENS5_5SM1004TMEM4LOAD26SM100_TMEM_LOAD_16dp256b4xENS5_13SM90_TMA_LOADENS14_IS16_S18_NSW_INS6_IJS1A_S19_EEENS6_IJSE_S1A_EEEEEEENS5_17SM75_U16x8_LDSM_TENS5_14SM90_TMA_STOREES2A_NS5_17SM90_U16x8_STSM_TENS5_39AutoVectorizingCopyWithAssumedAlignmentILi128EEEEEEvvEEEEvNT_6ParamsE,"",@"SHT_CUDA_INFO"
	.sectionflags	@""
	.align	4


	//----- nvinfo : EIATTR_CUDA_API_VERSION
	.align		4
        /*0000*/ 	.byte	0x04, 0x37
        /*0002*/ 	.short	(.L_33 - .L_32)
.L_32:
        /*0004*/ 	.word	0x00000082


	//----- nvinfo : EIATTR_KPARAM_INFO
	.align		4
.L_33:
        /*0008*/ 	.byte	0x04, 0x17
        /*000a*/ 	.short	(.L_35 - .L_34)
.L_34:
        /*000c*/ 	.word	0x00000000
        /*0010*/ 	.short	0x0000
        /*0012*/ 	.short	0x0000
        /*0014*/ 	.byte	0x00, 0xf0, 0x01, 0x24


	//----- nvinfo : EIATTR_AT_ENTRY_FRAGMENTS
	.align		4
.L_35:
        /*0018*/ 	.byte	0x04, 0x4f
        /*001a*/ 	.short	(.L_37 - .L_36)


	//   ....[0]....
.L_36:
        /*001c*/ 	.word	0x00000007


	//----- nvinfo : EIATTR_RESERVED_SMEM_USED
	.align		4
.L_37:
        /*0020*/ 	.byte	0x01, 0x41
	.zero		2


	//----- nvinfo : EIATTR_SPARSE_MMA_MASK
	.align		4
        /*0024*/ 	.byte	0x03, 0x50
        /*0026*/ 	.short	0x0000


	//----- nvinfo : EIATTR_TCGEN05_2CTA_USED
	.align		4
        /*0028*/ 	.byte	0x01, 0x52
	.zero		2


	//----- nvinfo : EIATTR_MAXREG_COUNT
	.align		4
        /*002c*/ 	.byte	0x03, 0x1b
        /*002e*/ 	.short	0x00a8


	//----- nvinfo : EIATTR_NUM_BARRIERS
	.align		4
        /*0030*/ 	.byte	0x02, 0x4c
        /*0032*/ 	.byte	0x07
	.zero		1


	//----- nvinfo : EIATTR_EXTERNS
	.align		4
        /*0034*/ 	.byte	0x04, 0x0f
        /*0036*/ 	.short	(.L_39 - .L_38)


	//   ....[0]....
	.align		4
.L_38:
        /*0038*/ 	.word	index@(__assertfail)


	//----- nvinfo : EIATTR_MERCURY_ISA_VERSION
	.align		4
.L_39:
        /*003c*/ 	.byte	0x03, 0x5f
        /*003e*/ 	.short	0x0101


	//----- nvinfo : EIATTR_INT_WARP_WIDE_INSTR_OFFSETS
	.align		4
        /*0040*/ 	.byte	0x04, 0x31
        /*0042*/ 	.short	(.L_41 - .L_40)


	//   ....[0]....
.L_40:
        /*0044*/ 	.word	0x000010a0


	//   ....[1]....
        /*0048*/ 	.word	0x00001140


	//   ....[2]....
        /*004c*/ 	.word	0x00011ab0


	//   ....[3]....
        /*0050*/ 	.word	0x00011ad0


	//   ....[4]....
        /*0054*/ 	.word	0x00011b00


	//----- nvinfo : EIATTR_COOP_GROUP_MASK_REGIDS
	.align		4
.L_41:
        /*0058*/ 	.byte	0x04, 0x29
        /*005a*/ 	.short	(.L_43 - .L_42)


	//   ....[0]....
.L_42:
        /*005c*/ 	.word	0xffffffff


	//   ....[1]....
        /*0060*/ 	.word	0xffffffff


	//   ....[2]....
        /*0064*/ 	.word	0xffffffff


	//   ....[3]....
        /*0068*/ 	.word	0xffffffff


	//   ....[4]....
        /*006c*/ 	.word	0xffffffff


	//   ....[5]....
        /*0070*/ 	.word	0xffffffff


	//   ....[6]....
        /*0074*/ 	.word	0xffffffff


	//   ....[7]....
        /*0078*/ 	.word	0xffffffff


	//   ....[8]....
        /*007c*/ 	.word	0xffffffff


	//   ....[9]....
        /*0080*/ 	.word	0xffffffff


	//   ....[10]....
        /*0084*/ 	.word	0xffffffff


	//   ....[11]....
        /*0088*/ 	.word	0xffffffff


	//   ....[12]....
        /*008c*/ 	.word	0xffffffff


	//   ....[13]....
        /*0090*/ 	.word	0xffffffff


	//   ....[14]....
        /*0094*/ 	.word	0xffffffff


	//   ....[15]....
        /*0098*/ 	.word	0xffffffff


	//   ....[16]....
        /*009c*/ 	.word	0xffffffff


	//   ....[17]....
        /*00a0*/ 	.word	0xffffffff


	//   ....[18]....
        /*00a4*/ 	.word	0xffffffff


	//   ....[19]....
        /*00a8*/ 	.word	0xffffffff


	//   ....[20]....
        /*00ac*/ 	.word	0xffffffff


	//   ....[21]....
        /*00b0*/ 	.word	0xffffffff


	//   ....[22]....
        /*00b4*/ 	.word	0xffffffff


	//   ....[23]....
        /*00b8*/ 	.word	0xffffffff


	//   ....[24]....
        /*00bc*/ 	.word	0xffffffff


	//   ....[25]....
        /*00c0*/ 	.word	0xffffffff


	//   ....[26]....
        /*00c4*/ 	.word	0xffffffff


	//   ....[27]....
        /*00c8*/ 	.word	0xffffffff


	//   ....[28]....
        /*00cc*/ 	.word	0xffffffff


	//   ....[29]....
        /*00d0*/ 	.word	0xffffffff


	//   ....[30]....
        /*00d4*/ 	.word	0xffffffff


	//   ....[31]....
        /*00d8*/ 	.word	0xffffffff


	//   ....[32]....
        /*00dc*/ 	.word	0xffffffff


	//   ....[33]....
        /*00e0*/ 	.word	0xffffffff


	//   ....[34]....
        /*00e4*/ 	.word	0xffffffff


	//   ....[35]....
        /*00e8*/ 	.word	0xffffffff


	//   ....[36]....
        /*00ec*/ 	.word	0xffffffff


	//   ....[37]....
        /*00f0*/ 	.word	0xffffffff


	//   ....[38]....
        /*00f4*/ 	.word	0xffffffff


	//   ....[39]....
        /*00f8*/ 	.word	0xffffffff


	//   ....[40]....
        /*00fc*/ 	.word	0xffffffff


	//   ....[41]....
        /*0100*/ 	.word	0xffffffff


	//   ....[42]....
        /*0104*/ 	.word	0xffffffff


	//   ....[43]....
        /*0108*/ 	.word	0xffffffff


	//   ....[44]....
        /*010c*/ 	.word	0xffffffff


	//   ....[45]....
        /*0110*/ 	.word	0xffffffff


	//   ....[46]....
        /*0114*/ 	.word	0xffffffff


	//   ....[47]....
        /*0118*/ 	.word	0xffffffff


	//   ....[48]....
        /*011c*/ 	.word	0xffffffff


	//   ....[49]....
        /*0120*/ 	.word	0xffffffff


	//   ....[50]....
        /*0124*/ 	.word	0xffffffff


	//   ....[51]....
        /*0128*/ 	.word	0xffffffff


	//   ....[52]....
        /*012c*/ 	.word	0xffffffff


	//   ....[53]....
        /*0130*/ 	.word	0xffffffff


	//   ....[54]....
        /*0134*/ 	.word	0xffffffff


	//   ....[55]....
        /*0138*/ 	.word	0xffffffff


	//   ....[56]....
        /*013c*/ 	.word	0xffffffff


	//   ....[57]....
        /*0140*/ 	.word	0xffffffff


	//   ....[58]....
        /*0144*/ 	.word	0xffffffff


	//   ....[59]....
        /*0148*/ 	.word	0xffffffff


	//   ....[60]....
        /*014c*/ 	.word	0xffffffff


	//   ....[61]....
        /*0150*/ 	.word	0xffffffff


	//   ....[62]....
        /*0154*/ 	.word	0xffffffff


	//   ....[63]....
        /*0158*/ 	.word	0xffffffff


	//   ....[64]....
        /*015c*/ 	.word	0xffffffff


	//   ....[65]....
        /*0160*/ 	.word	0xffffffff


	//   ....[66]....
        /*0164*/ 	.word	0xffffffff


	//   ....[67]....
        /*0168*/ 	.word	0xffffffff


	//   ....[68]....
        /*016c*/ 	.word	0xffffffff


	//   ....[69]....
        /*0170*/ 	.word	0xffffffff


	//   ....[70]....
        /*0174*/ 	.word	0xffffffff


	//   ....[71]....
        /*0178*/ 	.word	0xffffffff


	//   ....[72]....
        /*017c*/ 	.word	0xffffffff


	//   ....[73]....
        /*0180*/ 	.word	0xffffffff


	//   ....[74]....
        /*0184*/ 	.word	0xffffffff


	//   ....[75]....
        /*0188*/ 	.word	0xffffffff


	//   ....[76]....
        /*018c*/ 	.word	0xffffffff


	//   ....[77]....
        /*0190*/ 	.word	0xffffffff


	//   ....[78]....
        /*0194*/ 	.word	0xffffffff


	//   ....[79]....
        /*0198*/ 	.word	0xffffffff


	//   ....[80]....
        /*019c*/ 	.word	0xffffffff


	//   ....[81]....
        /*01a0*/ 	.word	0xffffffff


	//   ....[82]....
        /*01a4*/ 	.word	0xffffffff


	//   ....[83]....
        /*01a8*/ 	.word	0xffffffff


	//   ....[84]....
        /*01ac*/ 	.word	0xffffffff


	//   ....[85]....
        /*01b0*/ 	.word	0xffffffff


	//   ....[86]....
        /*01b4*/ 	.word	0xffffffff


	//   ....[87]....
        /*01b8*/ 	.word	0xffffffff


	//   ....[88]....
        /*01bc*/ 	.word	0xffffffff


	//   ....[89]....
        /*01c0*/ 	.word	0xffffffff


	//   ....[90]....
        /*01c4*/ 	.word	0xffffffff


	//   ....[91]....
        /*01c8*/ 	.word	0xffffffff


	//   ....[92]....
        /*01cc*/ 	.word	0xffffffff


	//   ....[93]....
        /*01d0*/ 	.word	0xffffffff


	//   ....[94]....
        /*01d4*/ 	.word	0xffffffff


	//   ....[95]....
        /*01d8*/ 	.word	0xffffffff


	//   ....[96]....
        /*01dc*/ 	.word	0xffffffff


	//   ....[97]....
        /*01e0*/ 	.word	0xffffffff


	//   ....[98]....
        /*01e4*/ 	.word	0xffffffff


	//   ....[99]....
        /*01e8*/ 	.word	0xffffffff


	//   ....[100]....
        /*01ec*/ 	.word	0xffffffff


	//   ....[101]....
        /*01f0*/ 	.word	0xffffffff


	//   ....[102]....
        /*01f4*/ 	.word	0xffffffff


	//   ....[103]....
        /*01f8*/ 	.word	0xffffffff


	//   ....[104]....
        /*01fc*/ 	.word	0xffffffff


	//   ....[105]....
        /*0200*/ 	.word	0xffffffff


	//   ....[106]....
        /*0204*/ 	.word	0xffffffff


	//   ....[107]....
        /*0208*/ 	.word	0xffffffff


	//   ....[108]....
        /*020c*/ 	.word	0xffffffff


	//   ....[109]....
        /*0210*/ 	.word	0xffffffff


	//   ....[110]....
        /*0214*/ 	.word	0xffffffff


	//   ....[111]....
        /*0218*/ 	.word	0xffffffff


	//   ....[112]....
        /*021c*/ 	.word	0xffffffff


	//   ....[113]....
        /*0220*/ 	.word	0xffffffff


	//   ....[114]....
        /*0224*/ 	.word	0xffffffff


	//   ....[115]....
        /*0228*/ 	.word	0xffffffff


	//   ....[116]....
        /*022c*/ 	.word	0xffffffff


	//   ....[117]....
        /*0230*/ 	.word	0xffffffff


	//   ....[118]....
        /*0234*/ 	.word	0xffffffff


	//   ....[119]....
        /*0238*/ 	.word	0xffffffff


	//   ....[120]....
        /*023c*/ 	.word	0xffffffff


	//----- nvinfo : EIATTR_COOP_GROUP_INSTR_OFFSETS
	.align		4
.L_43:
        /*0240*/ 	.byte	0x04, 0x28
        /*0242*/ 	.short	(.L_45 - .L_44)


	//   ....[0]....
.L_44:
        /*0244*/ 	.word	0x000000b0


	//   ....[1]....
        /*0248*/ 	.word	0x00000520


	//   ....[2]....
        /*024c*/ 	.word	0x00000730


	//   ....[3]....
        /*0250*/ 	.word	0x00000740


	//   ....[4]....
        /*0254*/ 	.word	0x00000860


	//   ....[5]....
        /*0258*/ 	.word	0x000009f0


	//   ....[6]....
        /*025c*/ 	.word	0x00000ae0


	//   ....[7]....
        /*0260*/ 	.word	0x00000cf0


	//   ....[8]....
        /*0264*/ 	.word	0x00000f00


	//   ....[9]....
        /*0268*/ 	.word	0x00001200


	//   ....[10]....
        /*026c*/ 	.word	0x000025a0


	//   ....[11]....
        /*0270*/ 	.word	0x000025d0


	//   ....[12]....
        /*0274*/ 	.word	0x00002650


	//   ....[13]....
        /*0278*/ 	.word	0x00002660


	//   ....[14]....
        /*027c*/ 	.word	0x000026b0


	//   ....[15]....
        /*0280*/ 	.word	0x000026c0


	//   ....[16]....
        /*0284*/ 	.word	0x00002700


	//   ....[17]....
        /*0288*/ 	.word	0x00002720


	//   ....[18]....
        /*028c*/ 	.word	0x00002760


	//   ....[19]....
        /*0290*/ 	.word	0x00002780


	//   ....[20]....
        /*0294*/ 	.word	0x00002830


	//   ....[21]....
        /*0298*/ 	.word	0x00002940


	//   ....[22]....
        /*029c*/ 	.word	0x00002970


	//   ....[23]....
        /*02a0*/ 	.word	0x00002f40


	//   ....[24]....
        /*02a4*/ 	.word	0x00002f50


	//   ....[25]....
        /*02a8*/ 	.word	0x00002fa0


	//   ....[26]....
        /*02ac*/ 	.word	0x00002fb0


	//   ....[27]....
        /*02b0*/ 	.word	0x00003000


	//   ....[28]....
        /*02b4*/ 	.word	0x00003010


	//   ....[29]....
        /*02b8*/ 	.word	0x00003060


	//   ....[30]....
        /*02bc*/ 	.word	0x00003070


	//   ....[31]....
        /*02c0*/ 	.word	0x000030d0


	//   ....[32]....
        /*02c4*/ 	.word	0x000030e0


	//   ....[33]....
        /*02c8*/ 	.word	0x00003170


	//   ....[34]....
        /*02cc*/ 	.word	0x000031c0


	//   ....[35]....
        /*02d0*/ 	.word	0x00003240


	//   ....[36]....
        /*02d4*/ 	.word	0x00003260


	//   ....[37]....
        /*02d8*/ 	.word	0x00003270


	//   ....[38]....
        /*02dc*/ 	.word	0x00003280


	//   ....[39]....
        /*02e0*/ 	.word	0x00003290


	//   ....[40]....
        /*02e4*/ 	.word	0x000032a0


	//   ....[41]....
        /*02e8*/ 	.word	0x00003ea0


	//   ....[42]....
        /*02ec*/ 	.word	0x000049c0


	//   ....[43]....
        /*02f0*/ 	.word	0x00005700


	//   ....[44]....
        /*02f4*/ 	.word	0x00005730


	//   ....[45]....
        /*02f8*/ 	.word	0x000057b0


	//   ....[46]....
        /*02fc*/ 	.word	0x000057c0


	//   ....[47]....
        /*0300*/ 	.word	0x00005800


	//   ....[48]....
        /*0304*/ 	.word	0x00005820


	//   ....[49]....
        /*0308*/ 	.word	0x00005870


	//   ....[50]....
        /*030c*/ 	.word	0x00005880


	//   ....[51]....
        /*0310*/ 	.word	0x000058d0


	//   ....[52]....
        /*0314*/ 	.word	0x000058e0


	//   ....[53]....
        /*0318*/ 	.word	0x00005980


	//   ....[54]....
        /*031c*/ 	.word	0x00005a70


	//   ....[55]....
        /*0320*/ 	.word	0x00005aa0


	//   ....[56]....
        /*0324*/ 	.word	0x00006060


	//   ....[57]....
        /*0328*/ 	.word	0x00006090


	//   ....[58]....
        /*032c*/ 	.word	0x000060e0


	//   ....[59]....
        /*0330*/ 	.word	0x000060f0


	//   ....[60]....
        /*0334*/ 	.word	0x00006140


	//   ....[61]....
        /*0338*/ 	.word	0x00006150


	//   ....[62]....
        /*033c*/ 	.word	0x000061a0


	//   ....[63]....
        /*0340*/ 	.word	0x000061b0


	//   ....[64]....
        /*0344*/ 	.word	0x00006200


	//   ....[65]....
        /*0348*/ 	.word	0x00006210


	//   ....[66]....
        /*034c*/ 	.word	0x000062b0


	//   ....[67]....
        /*0350*/ 	.word	0x00006300


	//   ....[68]....
        /*0354*/ 	.word	0x00006380


	//   ....[69]....
        /*0358*/ 	.word	0x000063a0


	//   ....[70]....
        /*035c*/ 	.word	0x000063b0


	//   ....[71]....
        /*0360*/ 	.word	0x000063c0


	//   ....[72]....
        /*0364*/ 	.word	0x000063d0


	//   ....[73]....
        /*0368*/ 	.word	0x000063e0


	//   ....[74]....
        /*036c*/ 	.word	0x000072f0


	//   ....[75]....
        /*0370*/ 	.word	0x00007320


	//   ....[76]....
        /*0374*/ 	.word	0x000073a0


	//   ....[77]....
        /*0378*/ 	.word	0x000073b0


	//   ....[78]....
        /*037c*/ 	.word	0x000073f0


	//   ....[79]....
        /*0380*/ 	.word	0x00007410


	//   ....[80]....
        /*0384*/ 	.word	0x00007450


	//   ....[81]....
        /*0388*/ 	.word	0x00007470


	//   ....[82]....
        /*038c*/ 	.word	0x000074c0


	//   ....[83]....
        /*0390*/ 	.word	0x000074e0


	//   ....[84]....
        /*0394*/ 	.word	0x00007570


	//   ....[85]....
        /*0398*/ 	.word	0x00007660


	//   ....[86]....
        /*039c*/ 	.word	0x00007690


	//   ....[87]....
        /*03a0*/ 	.word	0x00007c50


	//   ....[88]....
        /*03a4*/ 	.word	0x00007c80


	//   ....[89]....
        /*03a8*/ 	.word	0x00007cd0


	//   ....[90]....
        /*03ac*/ 	.word	0x00007ce0


	//   ....[91]....
        /*03b0*/ 	.word	0x00007d30


	//   ....[92]....
        /*03b4*/ 	.word	0x00007d40


	//   ....[93]....
        /*03b8*/ 	.word	0x00007d90


	//   ....[94]....
        /*03bc*/ 	.word	0x00007da0


	//   ....[95]....
        /*03c0*/ 	.word	0x00007df0


	//   ....[96]....
        /*03c4*/ 	.word	0x00007e00


	//   ....[97]....
        /*03c8*/ 	.word	0x00007ea0


	//   ....[98]....
        /*03cc*/ 	.word	0x00007ef0


	//   ....[99]....
        /*03d0*/ 	.word	0x00007f70


	//   ....[100]....
        /*03d4*/ 	.word	0x00007f90


	//   ....[101]....
        /*03d8*/ 	.word	0x00007fa0


	//   ....[102]....
        /*03dc*/ 	.word	0x00007fb0


	//   ....[103]....
        /*03e0*/ 	.word	0x00007fc0


	//   ....[104]....
        /*03e4*/ 	.word	0x00007fd0


	//   ....[105]....
        /*03e8*/ 	.word	0x00008d20


	//   ....[106]....
        /*03ec*/ 	.word	0x00009b60


	//   ....[107]....
        /*03f0*/ 	.word	0x00009f40


	//   ....[108]....
        /*03f4*/ 	.word	0x0000a440


	//   ....[109]....
        /*03f8*/ 	.word	0x0000e840


	//   ....[110]....
        /*03fc*/ 	.word	0x0000ec90


	//   ....[111]....
        /*0400*/ 	.word	0x0000eee0


	//   ....[112]....
        /*0404*/ 	.word	0x0000f080


	//   ....[113]....
        /*0408*/ 	.word	0x0000f890


	//   ....[114]....
        /*040c*/ 	.word	0x0000fd30


	//   ....[115]....
        /*0410*/ 	.word	0x00010100


	//   ....[116]....
        /*0414*/ 	.word	0x000104e0


	//   ....[117]....
        /*0418*/ 	.word	0x000109d0


	//   ....[118]....
        /*041c*/ 	.word	0x00010a00


	//   ....[119]....
        /*0420*/ 	.word	0x000119b0


	//   ....[120]....
        /*0424*/ 	.word	0x00011bc0


	//----- nvinfo : EIATTR_REG_RECONFIG
	.align		4
.L_45:
        /*0428*/ 	.byte	0x01, 0x54
	.zero		2


	//----- nvinfo : EIATTR_VRC_CTA_INIT_COUNT
	.align		4
        /*042c*/ 	.byte	0x02, 0x4a
        /*042e*/ 	.byte	0x80
	.zero		1


	//----- nvinfo : EIATTR_SYSCALL_OFFSETS
	.align		4
        /*0430*/ 	.byte	0x04, 0x46
        /*0432*/ 	.short	(.L_47 - .L_46)


	//   ....[0]....
.L_46:
        /*0434*/ 	.word	0x0000a800


	//   ....[1]....
        /*0438*/ 	.word	0x0000a8f0


	//   ....[2]....
        /*043c*/ 	.word	0x0000b040


	//   ....[3]....
        /*0440*/ 	.word	0x0000b1b0


	//   ....[4]....
        /*0444*/ 	.word	0x0000beb0


	//   ....[5]....
        /*0448*/ 	.word	0x0000c020


	//   ....[6]....
        /*044c*/ 	.word	0x0000ccb0


	//   ....[7]....
        /*0450*/ 	.word	0x0000ce20


	//   ....[8]....
        /*0454*/ 	.word	0x0000daf0


	//   ....[9]....
        /*0458*/ 	.word	0x0000dc60


	//----- nvinfo : EIATTR_MBARRIER_INSTR_OFFSETS
	.align		4
.L_47:
        /*045c*/ 	.byte	0x04, 0x39
        /*045e*/ 	.short	(.L_49 - .L_48)


	//   ....[0]....
.L_48:
        /*0460*/ 	.word	0x000007f0
        /*0464*/ 	.word	0x000000ff
        /*0468*/ 	.word	0x00000000
        /*046c*/ 	.short	0x0100
        /*046e*/ 	.byte	0x05
	.zero		1


	//   ....[1]....
        /*0470*/ 	.word	0x00000800
        /*0474*/ 	.word	0x000000ff
        /*0478*/ 	.word	0x00000018
        /*047c*/ 	.short	0x0100
        /*047e*/ 	.byte	0x05
	.zero		1


	//   ....[2]....
        /*0480*/ 	.word	0x00000810
        /*0484*/ 	.word	0x000000ff
        /*0488*/ 	.word	0x00000008
        /*048c*/ 	.short	0x0100
        /*048e*/ 	.byte	0x05
	.zero		1


	//   ....[3]....
        /*0490*/ 	.word	0x00000820
        /*0494*/ 	.word	0x000000ff
        /*0498*/ 	.word	0x00000020
        /*049c*/ 	.short	0x0100
        /*049e*/ 	.byte	0x05
	.zero		1


	//   ....[4]....
        /*04a0*/ 	.word	0x00000830
        /*04a4*/ 	.word	0x000000ff
        /*04a8*/ 	.word	0x00000010
        /*04ac*/ 	.short	0x0100
        /*04ae*/ 	.byte	0x05
	.zero		1


	//   ....[5]....
        /*04b0*/ 	.word	0x00000840
        /*04b4*/ 	.word	0x000000ff
        /*04b8*/ 	.word	0x00000028
        /*04bc*/ 	.short	0x0100
        /*04be*/ 	.byte	0x05
	.zero		1


	//   ....[6]....
        /*04c0*/ 	.word	0x00000960
        /*04c4*/ 	.word	0x000000ff
        /*04c8*/ 	.word	0x00000030
        /*04cc*/ 	.short	0x0100
        /*04ce*/ 	.byte	0x06
	.zero		1


	//   ....[7]....
        /*04d0*/ 	.word	0x00000970
        /*04d4*/ 	.word	0x000000ff
        /*04d8*/ 	.word	0x00000050
        /*04dc*/ 	.short	0x0100
        /*04de*/ 	.byte	0x06
	.zero		1


	//   ....[8]....
        /*04e0*/ 	.word	0x00000980
        /*04e4*/ 	.word	0x000000ff
        /*04e8*/ 	.word	0x00000038
        /*04ec*/ 	.short	0x0100
        /*04ee*/ 	.byte	0x06
	.zero		1


	//   ....[9]....
        /*04f0*/ 	.word	0x00000990
        /*04f4*/ 	.word	0x000000ff
        /*04f8*/ 	.word	0x00000058
        /*04fc*/ 	.short	0x0100
        /*04fe*/ 	.byte	0x06
	.zero		1


	//   ....[10]....
        /*0500*/ 	.word	0x000009a0
        /*0504*/ 	.word	0x000000ff
        /*0508*/ 	.word	0x00000040
        /*050c*/ 	.short	0x0100
        /*050e*/ 	.byte	0x06
	.zero		1


	//   ....[11]....
        /*0510*/ 	.word	0x000009b0
        /*0514*/ 	.word	0x000000ff
        /*0518*/ 	.word	0x00000060
        /*051c*/ 	.short	0x0100
        /*051e*/ 	.byte	0x06
	.zero		1


	//   ....[12]....
        /*0520*/ 	.word	0x000009c0
        /*0524*/ 	.word	0x000000ff
        /*0528*/ 	.word	0x00000048
        /*052c*/ 	.short	0x0100
        /*052e*/ 	.byte	0x06
	.zero		1


	//   ....[13]....
        /*0530*/ 	.word	0x000009d0
        /*0534*/ 	.word	0x000000ff
        /*0538*/ 	.word	0x00000068
        /*053c*/ 	.short	0x0100
        /*053e*/ 	.byte	0x06
	.zero		1


	//   ....[14]....
        /*0540*/ 	.word	0x00000ab0
        /*0544*/ 	.word	0x000000ff
        /*0548*/ 	.word	0x00000070
        /*054c*/ 	.short	0x0100
        /*054e*/ 	.byte	0x05
	.zero		1


	//   ....[15]....
        /*0550*/ 	.word	0x00000ac0
        /*0554*/ 	.word	0x000000ff
        /*0558*/ 	.word	0x00000078
        /*055c*/ 	.short	0x0100
        /*055e*/ 	.byte	0x05
	.zero		1


	//   ....[16]....
        /*0560*/ 	.word	0x00000be0
        /*0564*/ 	.word	0x000000ff
        /*0568*/ 	.word	0x00000080
        /*056c*/ 	.short	0x0100
        /*056e*/ 	.byte	0x06
	.zero		1


	//   ....[17]....
        /*0570*/ 	.word	0x00000bf0
        /*0574*/ 	.word	0x000000ff
        /*0578*/ 	.word	0x000000c0
        /*057c*/ 	.short	0x0100
        /*057e*/ 	.byte	0x06
	.zero		1


	//   ....[18]....
        /*0580*/ 	.word	0x00000c00
        /*0584*/ 	.word	0x000000ff
        /*0588*/ 	.word	0x00000088
        /*058c*/ 	.short	0x0100
        /*058e*/ 	.byte	0x06
	.zero		1


	//   ....[19]....
        /*0590*/ 	.word	0x00000c10
        /*0594*/ 	.word	0x000000ff
        /*0598*/ 	.word	0x000000c8
        /*059c*/ 	.short	0x0100
        /*059e*/ 	.byte	0x06
	.zero		1


	//   ....[20]....
        /*05a0*/ 	.word	0x00000c20
        /*05a4*/ 	.word	0x000000ff
        /*05a8*/ 	.word	0x00000090
        /*05ac*/ 	.short	0x0100
        /*05ae*/ 	.byte	0x06
	.zero		1


	//   ....[21]....
        /*05b0*/ 	.word	0x00000c30
        /*05b4*/ 	.word	0x000000ff
        /*05b8*/ 	.word	0x000000d0
        /*05bc*/ 	.short	0x0100
        /*05be*/ 	.byte	0x06
	.zero		1


	//   ....[22]....
        /*05c0*/ 	.word	0x00000c40
        /*05c4*/ 	.word	0x000000ff
        /*05c8*/ 	.word	0x00000098
        /*05cc*/ 	.short	0x0100
        /*05ce*/ 	.byte	0x06
	.zero		1


	//   ....[23]....
        /*05d0*/ 	.word	0x00000c50
        /*05d4*/ 	.word	0x000000ff
        /*05d8*/ 	.word	0x000000d8
        /*05dc*/ 	.short	0x0100
        /*05de*/ 	.byte	0x06
	.zero		1


	//   ....[24]....
        /*05e0*/ 	.word	0x00000c60
        /*05e4*/ 	.word	0x000000ff
        /*05e8*/ 	.word	0x000000a0
        /*05ec*/ 	.short	0x0100
        /*05ee*/ 	.byte	0x06
	.zero		1


	//   ....[25]....
        /*05f0*/ 	.word	0x00000c70
        /*05f4*/ 	.word	0x000000ff
        /*05f8*/ 	.word	0x000000e0
        /*05fc*/ 	.short	0x0100
        /*05fe*/ 	.byte	0x06
	.zero		1


	//   ....[26]....
        /*0600*/ 	.word	0x00000c80
        /*0604*/ 	.word	0x000000ff
        /*0608*/ 	.word	0x000000a8
        /*060c*/ 	.short	0x0100
        /*060e*/ 	.byte	0x06
	.zero		1


	//   ....[27]....
        /*0610*/ 	.word	0x00000c90
        /*0614*/ 	.word	0x000000ff
        /*0618*/ 	.word	0x000000e8
        /*061c*/ 	.short	0x0100
        /*061e*/ 	.byte	0x06
	.zero		1


	//   ....[28]....
        /*0620*/ 	.word	0x00000ca0
        /*0624*/ 	.word	0x000000ff
        /*0628*/ 	.word	0x000000b0
        /*062c*/ 	.short	0x0100
        /*062e*/ 	.byte	0x06
	.zero		1


	//   ....[29]....
        /*0630*/ 	.word	0x00000cb0
        /*0634*/ 	.word	0x000000ff
        /*0638*/ 	.word	0x000000f0
        /*063c*/ 	.short	0x0100
        /*063e*/ 	.byte	0x06
	.zero		1


	//   ....[30]....
        /*0640*/ 	.word	0x00000cc0
        /*0644*/ 	.word	0x000000ff
        /*0648*/ 	.word	0x000000b8
        /*064c*/ 	.short	0x0100
        /*064e*/ 	.byte	0x06
	.zero		1


	//   ....[31]....
        /*0650*/ 	.word	0x00000cd0
        /*0654*/ 	.word	0x000000ff
        /*0658*/ 	.word	0x000000f8
        /*065c*/ 	.short	0x0100
        /*065e*/ 	.byte	0x06
	.zero		1


	//   ....[32]....
        /*0660*/ 	.word	0x00000df0
        /*0664*/ 	.word	0x000000ff
        /*0668*/ 	.word	0x00000160
        /*066c*/ 	.short	0x0100
        /*066e*/ 	.byte	0x06
	.zero		1


	//   ....[33]....
        /*0670*/ 	.word	0x00000e00
        /*0674*/ 	.word	0x000000ff
        /*0678*/ 	.word	0x000001a0
        /*067c*/ 	.short	0x0100
        /*067e*/ 	.byte	0x06
	.zero		1


	//   ....[34]....
        /*0680*/ 	.word	0x00000e10
        /*0684*/ 	.word	0x000000ff
        /*0688*/ 	.word	0x00000168
        /*068c*/ 	.short	0x0100
        /*068e*/ 	.byte	0x06
	.zero		1


	//   ....[35]....
        /*0690*/ 	.word	0x00000e20
        /*0694*/ 	.word	0x000000ff
        /*0698*/ 	.word	0x000001a8
        /*069c*/ 	.short	0x0100
        /*069e*/ 	.byte	0x06
	.zero		1


	//   ....[36]....
        /*06a0*/ 	.word	0x00000e30
        /*06a4*/ 	.word	0x000000ff
        /*06a8*/ 	.word	0x00000170
        /*06ac*/ 	.short	0x0100
        /*06ae*/ 	.byte	0x06
	.zero		1


	//   ....[37]....
        /*06b0*/ 	.word	0x00000e40
        /*06b4*/ 	.word	0x000000ff
        /*06b8*/ 	.word	0x000001b0
        /*06bc*/ 	.short	0x0100
        /*06be*/ 	.byte	0x06
	.zero		1


	//   ....[38]....
        /*06c0*/ 	.word	0x00000e50
        /*06c4*/ 	.word	0x000000ff
        /*06c8*/ 	.word	0x00000178
        /*06cc*/ 	.short	0x0100
        /*06ce*/ 	.byte	0x06
	.zero		1


	//   ....[39]....
        /*06d0*/ 	.word	0x00000e60
        /*06d4*/ 	.word	0x000000ff
        /*06d8*/ 	.word	0x000001b8
        /*06dc*/ 	.short	0x0100
        /*06de*/ 	.byte	0x06
	.zero		1


	//   ....[40]....
        /*06e0*/ 	.word	0x00000e70
        /*06e4*/ 	.word	0x000000ff
        /*06e8*/ 	.word	0x00000180
        /*06ec*/ 	.short	0x0100
        /*06ee*/ 	.byte	0x06
	.zero		1


	//   ....[41]....
        /*06f0*/ 	.word	0x00000e80
        /*06f4*/ 	.word	0x000000ff
        /*06f8*/ 	.word	0x000001c0
        /*06fc*/ 	.short	0x0100
        /*06fe*/ 	.byte	0x06
	.zero		1


	//   ....[42]....
        /*0700*/ 	.word	0x00000e90
        /*0704*/ 	.word	0x000000ff
        /*0708*/ 	.word	0x00000188
        /*070c*/ 	.short	0x0100
        /*070e*/ 	.byte	0x06
	.zero		1


	//   ....[43]....
        /*0710*/ 	.word	0x00000ea0
        /*0714*/ 	.word	0x000000ff
        /*0718*/ 	.word	0x000001c8
        /*071c*/ 	.short	0x0100
        /*071e*/ 	.byte	0x06
	.zero		1


	//   ....[44]....
        /*0720*/ 	.word	0x00000eb0
        /*0724*/ 	.word	0x000000ff
        /*0728*/ 	.word	0x00000190
        /*072c*/ 	.short	0x0100
        /*072e*/ 	.byte	0x06
	.zero		1


	//   ....[45]....
        /*0730*/ 	.word	0x00000ec0
        /*0734*/ 	.word	0x000000ff
        /*0738*/ 	.word	0x000001d0
        /*073c*/ 	.short	0x0100
        /*073e*/ 	.byte	0x06
	.zero		1


	//   ....[46]....
        /*0740*/ 	.word	0x00000ed0
        /*0744*/ 	.word	0x000000ff
        /*0748*/ 	.word	0x00000198
        /*074c*/ 	.short	0x0100
        /*074e*/ 	.byte	0x06
	.zero		1


	//   ....[47]....
        /*0750*/ 	.word	0x00000ee0
        /*0754*/ 	.word	0x000000ff
        /*0758*/ 	.word	0x000001d8
        /*075c*/ 	.short	0x0100
        /*075e*/ 	.byte	0x06
	.zero		1


	//   ....[48]....
        /*0760*/ 	.word	0x00001010
        /*0764*/ 	.word	0x000000ff
        /*0768*/ 	.word	0x00000100
        /*076c*/ 	.short	0x0100
        /*076e*/ 	.byte	0x06
	.zero		1


	//   ....[49]....
        /*0770*/ 	.word	0x00001020
        /*0774*/ 	.word	0x000000ff
        /*0778*/ 	.word	0x00000120
        /*077c*/ 	.short	0x0100
        /*077e*/ 	.byte	0x06
	.zero		1


	//   ....[50]....
        /*0780*/ 	.word	0x00001030
        /*0784*/ 	.word	0x000000ff
        /*0788*/ 	.word	0x00000108
        /*078c*/ 	.short	0x0100
        /*078e*/ 	.byte	0x06
	.zero		1


	//   ....[51]....
        /*0790*/ 	.word	0x00001040
        /*0794*/ 	.word	0x000000ff
        /*0798*/ 	.word	0x00000128
        /*079c*/ 	.short	0x0100
        /*079e*/ 	.byte	0x06
	.zero		1


	//   ....[52]....
        /*07a0*/ 	.word	0x00001050
        /*07a4*/ 	.word	0x000000ff
        /*07a8*/ 	.word	0x00000110
        /*07ac*/ 	.short	0x0100
        /*07ae*/ 	.byte	0x06
	.zero		1


	//   ....[53]....
        /*07b0*/ 	.word	0x00001060
        /*07b4*/ 	.word	0x000000ff
        /*07b8*/ 	.word	0x00000130
        /*07bc*/ 	.short	0x0100
        /*07be*/ 	.byte	0x06
	.zero		1


	//   ....[54]....
        /*07c0*/ 	.word	0x00001070
        /*07c4*/ 	.word	0x000000ff
        /*07c8*/ 	.word	0x00000118
        /*07cc*/ 	.short	0x0100
        /*07ce*/ 	.byte	0x06
	.zero		1


	//   ....[55]....
        /*07d0*/ 	.word	0x00001080
        /*07d4*/ 	.word	0x000000ff
        /*07d8*/ 	.word	0x00000138
        /*07dc*/ 	.short	0x0100
        /*07de*/ 	.byte	0x06
	.zero		1


	//   ....[56]....
        /*07e0*/ 	.word	0x00001180
        /*07e4*/ 	.word	0x000000ff
        /*07e8*/ 	.word	0x00000150
        /*07ec*/ 	.short	0x0100
        /*07ee*/ 	.byte	0x05
	.zero		1


	//   ....[57]....
        /*07f0*/ 	.word	0x000041e0
        /*07f4*/ 	.word	0x000000ff
        /*07f8*/ 	.word	0x00000018
        /*07fc*/ 	.short	0x010a
        /*07fe*/ 	.byte	0x05
	.zero		1


	//   ....[58]....
        /*0800*/ 	.word	0x00004360
        /*0804*/ 	.word	0x000000ff
        /*0808*/ 	.word	0x00000018
        /*080c*/ 	.short	0x010a
        /*080e*/ 	.byte	0x11
	.zero		1


	//   ....[59]....
        /*0810*/ 	.word	0x000044f0
        /*0814*/ 	.word	0x000000ff
        /*0818*/ 	.word	0x00000018
        /*081c*/ 	.short	0x010a
        /*081e*/ 	.byte	0x04
	.zero		1


	//   ....[60]....
        /*0820*/ 	.word	0x00004640
        /*0824*/ 	.word	0x000000ff
        /*0828*/ 	.word	0x00000078
        /*082c*/ 	.short	0x0101
        /*082e*/ 	.byte	0x14
	.zero		1


	//   ....[61]....
        /*0830*/ 	.word	0x00004660
        /*0834*/ 	.word	0x000000ff
        /*0838*/ 	.word	0x00000018
        /*083c*/ 	.short	0x010a
        /*083e*/ 	.byte	0x04
	.zero		1


	//   ....[62]....
        /*0840*/ 	.word	0x000046e0
        /*0844*/ 	.word	0x000000ff
        /*0848*/ 	.word	0x00000018
        /*084c*/ 	.short	0x010a
        /*084e*/ 	.byte	0x09
	.zero		1


	//   ....[63]....
        /*0850*/ 	.word	0x00004870
        /*0854*/ 	.word	0x000000ff
        /*0858*/ 	.word	0x00000018
        /*085c*/ 	.short	0x010a
        /*085e*/ 	.byte	0x04
	.zero		1


	//   ....[64]....
        /*0860*/ 	.word	0x00004a10
        /*0864*/ 	.word	0x000000ff
        /*0868*/ 	.word	0x00000160
        /*086c*/ 	.short	0x010a
        /*086e*/ 	.byte	0x04
	.zero		1


	//   ....[65]....
        /*0870*/ 	.word	0x00004ba0
        /*0874*/ 	.word	0x000000ff
        /*0878*/ 	.word	0x00000000
        /*087c*/ 	.short	0x0101
        /*087e*/ 	.byte	0x04
	.zero		1


	//   ....[66]....
        /*0880*/ 	.word	0x00004c10
        /*0884*/ 	.word	0x000000ff
        /*0888*/ 	.word	0x00000000
        /*088c*/ 	.short	0x010a
        /*088e*/ 	.byte	0x04
	.zero		1


	//   ....[67]....
        /*0890*/ 	.word	0x00004ca0
        /*0894*/ 	.word	0x000000ff
        /*0898*/ 	.word	0x00000000
        /*089c*/ 	.short	0x010a
        /*089e*/ 	.byte	0x04
	.zero		1


	//   ....[68]....
        /*08a0*/ 	.word	0x00004d40
        /*08a4*/ 	.word	0x00000000
        /*08a8*/ 	.word	0x00000000
        /*08ac*/ 	.short	0x010a
        /*08ae*/ 	.byte	0xff
	.zero		1


	//   ....[69]....
        /*08b0*/ 	.word	0x000068d0
        /*08b4*/ 	.word	0x000000ff
        /*08b8*/ 	.word	0x000000c0
        /*08bc*/ 	.short	0x010a
        /*08be*/ 	.byte	0x04
	.zero		1


	//   ....[70]....
        /*08c0*/ 	.word	0x00006a70
        /*08c4*/ 	.word	0x000000ff
        /*08c8*/ 	.word	0x00000080
        /*08cc*/ 	.short	0x0101
        /*08ce*/ 	.byte	0x04
	.zero		1


	//   ....[71]....
        /*08d0*/ 	.word	0x000084f0
        /*08d4*/ 	.word	0x000000ff
        /*08d8*/ 	.word	0x000000c0
        /*08dc*/ 	.short	0x010a
        /*08de*/ 	.byte	0x04
	.zero		1


	//   ....[72]....
        /*08e0*/ 	.word	0x00008670
        /*08e4*/ 	.word	0x000000ff
        /*08e8*/ 	.word	0x00000080
        /*08ec*/ 	.short	0x0101
        /*08ee*/ 	.byte	0x04
	.zero		1


	//   ....[73]....
        /*08f0*/ 	.word	0x00008d90
        /*08f4*/ 	.word	0x0000000f
        /*08f8*/ 	.word	0x00000078
        /*08fc*/ 	.short	0x010a
        /*08fe*/ 	.byte	0xff
	.zero		1


	//   ....[74]....
        /*0900*/ 	.word	0x00009000
        /*0904*/ 	.word	0x000000ff
        /*0908*/ 	.word	0x00000050
        /*090c*/ 	.short	0x010a
        /*090e*/ 	.byte	0x18
	.zero		1


	//   ....[75]....
        /*0910*/ 	.word	0x00009120
        /*0914*/ 	.word	0x000000ff
        /*0918*/ 	.word	0x00000030
        /*091c*/ 	.short	0x010b
        /*091e*/ 	.byte	0x18
	.zero		1


	//   ....[76]....
        /*0920*/ 	.word	0x00009190
        /*0924*/ 	.word	0x000000ff
        /*0928*/ 	.word	0x00000000
        /*092c*/ 	.short	0x0101
        /*092e*/ 	.byte	0x04
	.zero		1


	//   ....[77]....
        /*0930*/ 	.word	0x000091c0
        /*0934*/ 	.word	0x000000ff
        /*0938*/ 	.word	0x00000058
        /*093c*/ 	.short	0x010a
        /*093e*/ 	.byte	0x18
	.zero		1


	//   ....[78]....
        /*0940*/ 	.word	0x000092f0
        /*0944*/ 	.word	0x000000ff
        /*0948*/ 	.word	0x00000038
        /*094c*/ 	.short	0x010b
        /*094e*/ 	.byte	0x18
	.zero		1


	//   ....[79]....
        /*0950*/ 	.word	0x00009350
        /*0954*/ 	.word	0x000000ff
        /*0958*/ 	.word	0x00000000
        /*095c*/ 	.short	0x0101
        /*095e*/ 	.byte	0x04
	.zero		1


	//   ....[80]....
        /*0960*/ 	.word	0x00009380
        /*0964*/ 	.word	0x000000ff
        /*0968*/ 	.word	0x00000060
        /*096c*/ 	.short	0x010a
        /*096e*/ 	.byte	0x18
	.zero		1


	//   ....[81]....
        /*0970*/ 	.word	0x000094b0
        /*0974*/ 	.word	0x000000ff
        /*0978*/ 	.word	0x00000040
        /*097c*/ 	.short	0x010b
        /*097e*/ 	.byte	0x18
	.zero		1


	//   ....[82]....
        /*0980*/ 	.word	0x00009510
        /*0984*/ 	.word	0x000000ff
        /*0988*/ 	.word	0x00000000
        /*098c*/ 	.short	0x0101
        /*098e*/ 	.byte	0x04
	.zero		1


	//   ....[83]....
        /*0990*/ 	.word	0x00009540
        /*0994*/ 	.word	0x000000ff
        /*0998*/ 	.word	0x00000068
        /*099c*/ 	.short	0x010a
        /*099e*/ 	.byte	0x18
	.zero		1


	//   ....[84]....
        /*09a0*/ 	.word	0x00009670
        /*09a4*/ 	.word	0x000000ff
        /*09a8*/ 	.word	0x00000048
        /*09ac*/ 	.short	0x010b
        /*09ae*/ 	.byte	0x18
	.zero		1


	//   ....[85]....
        /*09b0*/ 	.word	0x000096f0
        /*09b4*/ 	.word	0x000000ff
        /*09b8*/ 	.word	0x00000000
        /*09bc*/ 	.short	0x0101
        /*09be*/ 	.byte	0x04
	.zero		1


	//   ....[86]....
        /*09c0*/ 	.word	0x00009740
        /*09c4*/ 	.word	0x000000ff
        /*09c8*/ 	.word	0x00000160
        /*09cc*/ 	.short	0x010a
        /*09ce*/ 	.byte	0x08
	.zero		1


	//   ....[87]....
        /*09d0*/ 	.word	0x000098a0
        /*09d4*/ 	.word	0x000000ff
        /*09d8*/ 	.word	0x00000000
        /*09dc*/ 	.short	0x0101
        /*09de*/ 	.byte	0x08
	.zero		1


	//   ....[88]....
        /*09e0*/ 	.word	0x00009950
        /*09e4*/ 	.word	0x000000ff
        /*09e8*/ 	.word	0x00000050
        /*09ec*/ 	.short	0x010a
        /*09ee*/ 	.byte	0x18
	.zero		1


	//   ....[89]....
        /*09f0*/ 	.word	0x00009990
        /*09f4*/ 	.word	0x000000ff
        /*09f8*/ 	.word	0x00000058
        /*09fc*/ 	.short	0x010a
        /*09fe*/ 	.byte	0x18
	.zero		1


	//   ....[90]....
        /*0a00*/ 	.word	0x000099d0
        /*0a04*/ 	.word	0x000000ff
        /*0a08*/ 	.word	0x00000060
        /*0a0c*/ 	.short	0x010a
        /*0a0e*/ 	.byte	0x18
	.zero		1


	//   ....[91]....
        /*0a10*/ 	.word	0x00009a30
        /*0a14*/ 	.word	0x00000000
        /*0a18*/ 	.word	0x00000068
        /*0a1c*/ 	.short	0x010a
        /*0a1e*/ 	.byte	0xff
	.zero		1


	//   ....[92]....
        /*0a20*/ 	.word	0x0000a4e0
        /*0a24*/ 	.word	0x000000ff
        /*0a28*/ 	.word	0x00000160
        /*0a2c*/ 	.short	0x010a
        /*0a2e*/ 	.byte	0x06
	.zero		1


	//   ....[93]....
        /*0a30*/ 	.word	0x0000a670
        /*0a34*/ 	.word	0x000000ff
        /*0a38*/ 	.word	0x00000000
        /*0a3c*/ 	.short	0x0101
        /*0a3e*/ 	.byte	0x04
	.zero		1


	//   ....[94]....
        /*0a40*/ 	.word	0x0000abe0
        /*0a44*/ 	.word	0x000000ff
        /*0a48*/ 	.word	0x00000030
        /*0a4c*/ 	.short	0x010a
        /*0a4e*/ 	.byte	0x2b
	.zero		1


	//   ....[95]....
        /*0a50*/ 	.word	0x0000ac40
        /*0a54*/ 	.word	0x00000061
        /*0a58*/ 	.word	0x00000100
        /*0a5c*/ 	.short	0x010a
        /*0a5e*/ 	.byte	0xff
	.zero		1


	//   ....[96]....
        /*0a60*/ 	.word	0x0000ac60
        /*0a64*/ 	.word	0x000000ff
        /*0a68*/ 	.word	0x00000030
        /*0a6c*/ 	.short	0x010a
        /*0a6e*/ 	.byte	0x2b
	.zero		1


	//   ....[97]....
        /*0a70*/ 	.word	0x0000af10
        /*0a74*/ 	.word	0x00000061
        /*0a78*/ 	.word	0x00000100
        /*0a7c*/ 	.short	0x010a
        /*0a7e*/ 	.byte	0xff
	.zero		1


	//   ....[98]....
        /*0a80*/ 	.word	0x0000bb50
        /*0a84*/ 	.word	0x000000ff
        /*0a88*/ 	.word	0x00000000
        /*0a8c*/ 	.short	0x0101
        /*0a8e*/ 	.byte	0x04
	.zero		1


	//   ....[99]....
        /*0a90*/ 	.word	0x0000bba0
        /*0a94*/ 	.word	0x000000ff
        /*0a98*/ 	.word	0x00000038
        /*0a9c*/ 	.short	0x010a
        /*0a9e*/ 	.byte	0x2b
	.zero		1


	//   ....[100]....
        /*0aa0*/ 	.word	0x0000bbd0
        /*0aa4*/ 	.word	0x000000ff
        /*0aa8*/ 	.word	0x00000038
        /*0aac*/ 	.short	0x010a
        /*0aae*/ 	.byte	0x2b
	.zero		1


	//   ....[101]....
        /*0ab0*/ 	.word	0x0000c990
        /*0ab4*/ 	.word	0x000000ff
        /*0ab8*/ 	.word	0x00000000
        /*0abc*/ 	.short	0x0101
        /*0abe*/ 	.byte	0x04
	.zero		1


	//   ....[102]....
        /*0ac0*/ 	.word	0x0000c9b0
        /*0ac4*/ 	.word	0x000000ff
        /*0ac8*/ 	.word	0x00000040
        /*0acc*/ 	.short	0x010a
        /*0ace*/ 	.byte	0x2b
	.zero		1


	//   ....[103]....
        /*0ad0*/ 	.word	0x0000c9d0
        /*0ad4*/ 	.word	0x000000ff
        /*0ad8*/ 	.word	0x00000040
        /*0adc*/ 	.short	0x010a
        /*0ade*/ 	.byte	0x2b
	.zero		1


	//   ....[104]....
        /*0ae0*/ 	.word	0x0000d7d0
        /*0ae4*/ 	.word	0x000000ff
        /*0ae8*/ 	.word	0x00000000
        /*0aec*/ 	.short	0x0101
        /*0aee*/ 	.byte	0x04
	.zero		1


	//   ....[105]....
        /*0af0*/ 	.word	0x0000d7f0
        /*0af4*/ 	.word	0x000000ff
        /*0af8*/ 	.word	0x00000048
        /*0afc*/ 	.short	0x010a
        /*0afe*/ 	.byte	0x2b
	.zero		1


	//   ....[106]....
        /*0b00*/ 	.word	0x0000d810
        /*0b04*/ 	.word	0x000000ff
        /*0b08*/ 	.word	0x00000048
        /*0b0c*/ 	.short	0x010a
        /*0b0e*/ 	.byte	0x2b
	.zero		1


	//   ....[107]....
        /*0b10*/ 	.word	0x0000deb0
        /*0b14*/ 	.word	0x00000061
        /*0b18*/ 	.word	0x00000000
        /*0b1c*/ 	.short	0x0101
        /*0b1e*/ 	.byte	0xff
	.zero		1


	//   ....[108]....
        /*0b20*/ 	.word	0x0000e730
        /*0b24*/ 	.word	0x000000ff
        /*0b28*/ 	.word	0x00000000
        /*0b2c*/ 	.short	0x0101
        /*0b2e*/ 	.byte	0x04
	.zero		1


	//   ....[109]....
        /*0b30*/ 	.word	0x0000e7d0
        /*0b34*/ 	.word	0x000000ff
        /*0b38*/ 	.word	0x00000000
        /*0b3c*/ 	.short	0x0101
        /*0b3e*/ 	.byte	0x04
	.zero		1


	//   ....[110]....
        /*0b40*/ 	.word	0x0000f0e0
        /*0b44*/ 	.word	0x000000ff
        /*0b48*/ 	.word	0x00000080
        /*0b4c*/ 	.short	0x010a
        /*0b4e*/ 	.byte	0x19
	.zero		1


	//   ....[111]....
        /*0b50*/ 	.word	0x0000f220
        /*0b54*/ 	.word	0x000000ff
        /*0b58*/ 	.word	0x00000000
        /*0b5c*/ 	.short	0x0101
        /*0b5e*/ 	.byte	0x06
	.zero		1


	//   ....[112]....
        /*0b60*/ 	.word	0x0000f290
        /*0b64*/ 	.word	0x000000ff
        /*0b68*/ 	.word	0x000001a0
        /*0b6c*/ 	.short	0x010a
        /*0b6e*/ 	.byte	0x19
	.zero		1


	//   ....[113]....
        /*0b70*/ 	.word	0x000103e0
        /*0b74*/ 	.word	0x000000ff
        /*0b78*/ 	.word	0x00000160
        /*0b7c*/ 	.short	0x0101
        /*0b7e*/ 	.byte	0x19
	.zero		1


	//   ....[114]....
        /*0b80*/ 	.word	0x000106d0
        /*0b84*/ 	.word	0x000000ff
        /*0b88*/ 	.word	0x00000008
        /*0b8c*/ 	.short	0x010a
        /*0b8e*/ 	.byte	0x06
	.zero		1


	//   ....[115]....
        /*0b90*/ 	.word	0x000106f0
        /*0b94*/ 	.word	0x000000ff
        /*0b98*/ 	.word	0x00000008
        /*0b9c*/ 	.short	0x010a
        /*0b9e*/ 	.byte	0x06
	.zero		1


	//   ....[116]....
        /*0ba0*/ 	.word	0x00010880
        /*0ba4*/ 	.word	0x000000ff
        /*0ba8*/ 	.word	0x00000008
        /*0bac*/ 	.short	0x010a
        /*0bae*/ 	.byte	0x06
	.zero		1


	//   ....[117]....
        /*0bb0*/ 	.word	0x000108a0
        /*0bb4*/ 	.word	0x000000ff
        /*0bb8*/ 	.word	0x00000008
        /*0bbc*/ 	.short	0x010a
        /*0bbe*/ 	.byte	0x06
	.zero		1


	//   ....[118]....
        /*0bc0*/ 	.word	0x00010960
        /*0bc4*/ 	.word	0x000000ff
        /*0bc8*/ 	.word	0x00000000
        /*0bcc*/ 	.short	0x0101
        /*0bce*/ 	.byte	0x05
	.zero		1


	//   ....[119]....
        /*0bd0*/ 	.word	0x00010c50
        /*0bd4*/ 	.word	0x000000ff
        /*0bd8*/ 	.word	0x00000000
        /*0bdc*/ 	.short	0x010a
        /*0bde*/ 	.byte	0x06
	.zero		1


	//   ....[120]....
        /*0be0*/ 	.word	0x00010cb0
        /*0be4*/ 	.word	0x000000ff
        /*0be8*/ 	.word	0x00000120
        /*0bec*/ 	.short	0x010a
        /*0bee*/ 	.byte	0x08
	.zero		1


	//   ....[121]....
        /*0bf0*/ 	.word	0x00010e90
        /*0bf4*/ 	.word	0x000000ff
        /*0bf8*/ 	.word	0x00000000
        /*0bfc*/ 	.short	0x010a
        /*0bfe*/ 	.byte	0x0d
	.zero		1


	//   ....[122]....
        /*0c00*/ 	.word	0x00010fc0
        /*0c04*/ 	.word	0x000000ff
        /*0c08*/ 	.word	0x00000000
        /*0c0c*/ 	.short	0x010a
        /*0c0e*/ 	.byte	0x28
	.zero		1


	//   ....[123]....
        /*0c10*/ 	.word	0x000113a0
        /*0c14*/ 	.word	0x000000ff
        /*0c18*/ 	.word	0x00000160
        /*0c1c*/ 	.short	0x010a
        /*0c1e*/ 	.byte	0x06
	.zero		1


	//   ....[124]....
        /*0c20*/ 	.word	0x000114d0
        /*0c24*/ 	.word	0x000000ff
        /*0c28*/ 	.word	0x00000000
        /*0c2c*/ 	.short	0x0101
        /*0c2e*/ 	.byte	0x06
	.zero		1


	//   ....[125]....
        /*0c30*/ 	.word	0x00011620
        /*0c34*/ 	.word	0x000000ff
        /*0c38*/ 	.word	0x00000120
        /*0c3c*/ 	.short	0x010a
        /*0c3e*/ 	.byte	0x06
	.zero		1


	//   ....[126]....
        /*0c40*/ 	.word	0x000116e0
        /*0c44*/ 	.word	0x000000ff
        /*0c48*/ 	.word	0x00000120
        /*0c4c*/ 	.short	0x010a
        /*0c4e*/ 	.byte	0x07
	.zero		1


	//   ....[127]....
        /*0c50*/ 	.word	0x000117a0
        /*0c54*/ 	.word	0x000000ff
        /*0c58*/ 	.word	0x00000120
        /*0c5c*/ 	.short	0x010a
        /*0c5e*/ 	.byte	0x07
	.zero		1


	//   ....[128]....
        /*0c60*/ 	.word	0x00011860
        /*0c64*/ 	.word	0x00000000
        /*0c68*/ 	.word	0x00000120
        /*0c6c*/ 	.short	0x010a
        /*0c6e*/ 	.byte	0xff
	.zero		1


	//   ....[129]....
        /*0c70*/ 	.word	0x000118a0
        /*0c74*/ 	.word	0x00000000
        /*0c78*/ 	.word	0x00000120
        /*0c7c*/ 	.short	0x010a
        /*0c7e*/ 	.byte	0xff
	.zero		1


	//   ....[130]....
        /*0c80*/ 	.word	0x00011910
        /*0c84*/ 	.word	0x000000ff
        /*0c88*/ 	.word	0x00000000
        /*0c8c*/ 	.short	0x0101
        /*0c8e*/ 	.byte	0x06
	.zero		1


	//   ....[131]....
        /*0c90*/ 	.word	0x00011950
        /*0c94*/ 	.word	0x000000ff
        /*0c98*/ 	.word	0x00000150
        /*0c9c*/ 	.short	0x010a
        /*0c9e*/ 	.byte	0x04
	.zero		1


	//   ....[132]....
        /*0ca0*/ 	.word	0x000119a0
        /*0ca4*/ 	.word	0x000000ff
        /*0ca8*/ 	.word	0x00000000
        /*0cac*/ 	.short	0x0101
        /*0cae*/ 	.byte	0x06
	.zero		1


	//   ....[133]....
        /*0cb0*/ 	.word	0x00011bf0
        /*0cb4*/ 	.word	0x00000000
        /*0cb8*/ 	.word	0x00000018
        /*0cbc*/ 	.short	0x010a
        /*0cbe*/ 	.byte	0xff
	.zero		1


	//   ....[134]....
        /*0cc0*/ 	.word	0x00011c50
        /*0cc4*/ 	.word	0x00000000
        /*0cc8*/ 	.word	0x00000018
        /*0ccc*/ 	.short	0x010a
        /*0cce*/ 	.byte	0xff
	.zero		1


	//   ....[135]....
        /*0cd0*/ 	.word	0x00011cb0
        /*0cd4*/ 	.word	0x00000000
        /*0cd8*/ 	.word	0x00000160
        /*0cdc*/ 	.short	0x010a
        /*0cde*/ 	.byte	0xff
	.zero		1


	//   ....[136]....
        /*0ce0*/ 	.word	0x00011d10
        /*0ce4*/ 	.word	0x00000000
        /*0ce8*/ 	.word	0x00000000
        /*0cec*/ 	.short	0x010a
        /*0cee*/ 	.byte	0xff
	.zero		1


	//   ....[137]....
        /*0cf0*/ 	.word	0x00011d70
        /*0cf4*/ 	.word	0x00000000
        /*0cf8*/ 	.word	0x00000000
        /*0cfc*/ 	.short	0x010a
        /*0cfe*/ 	.byte	0xff
	.zero		1


	//   ....[138]....
        /*0d00*/ 	.word	0x00011dd0
        /*0d04*/ 	.word	0x00000011
        /*0d08*/ 	.word	0x000000c0
        /*0d0c*/ 	.short	0x010a
        /*0d0e*/ 	.byte	0xff
	.zero		1


	//   ....[139]....
        /*0d10*/ 	.word	0x00011e30
        /*0d14*/ 	.word	0x0000000b
        /*0d18*/ 	.word	0x000000c0
        /*0d1c*/ 	.short	0x010a
        /*0d1e*/ 	.byte	0xff
	.zero		1


	//   ....[140]....
        /*0d20*/ 	.word	0x00011e80
        /*0d24*/ 	.word	0x0000000f
        /*0d28*/ 	.word	0x00000078
        /*0d2c*/ 	.short	0x010a
        /*0d2e*/ 	.byte	0xff
	.zero		1


	//   ....[141]....
        /*0d30*/ 	.word	0x00011ee0
        /*0d34*/ 	.word	0x00000000
        /*0d38*/ 	.word	0x00000050
        /*0d3c*/ 	.short	0x010a
        /*0d3e*/ 	.byte	0xff
	.zero		1


	//   ....[142]....
        /*0d40*/ 	.word	0x00011f40
        /*0d44*/ 	.word	0x00000000
        /*0d48*/ 	.word	0x00000058
        /*0d4c*/ 	.short	0x010a
        /*0d4e*/ 	.byte	0xff
	.zero		1


	//   ....[143]....
        /*0d50*/ 	.word	0x00011fa0
        /*0d54*/ 	.word	0x00000000
        /*0d58*/ 	.word	0x00000060
        /*0d5c*/ 	.short	0x010a
        /*0d5e*/ 	.byte	0xff
	.zero		1


	//   ....[144]....
        /*0d60*/ 	.word	0x00012000
        /*0d64*/ 	.word	0x00000000
        /*0d68*/ 	.word	0x00000068
        /*0d6c*/ 	.short	0x010a
        /*0d6e*/ 	.byte	0xff
	.zero		1


	//   ....[145]....
        /*0d70*/ 	.word	0x00012060
        /*0d74*/ 	.word	0x00000000
        /*0d78*/ 	.word	0x00000160
        /*0d7c*/ 	.short	0x010a
        /*0d7e*/ 	.byte	0xff
	.zero		1


	//   ....[146]....
        /*0d80*/ 	.word	0x000120c0
        /*0d84*/ 	.word	0x00000000
        /*0d88*/ 	.word	0x00000050
        /*0d8c*/ 	.short	0x010a
        /*0d8e*/ 	.byte	0xff
	.zero		1


	//   ....[147]....
        /*0d90*/ 	.word	0x00012120
        /*0d94*/ 	.word	0x00000000
        /*0d98*/ 	.word	0x00000058
        /*0d9c*/ 	.short	0x010a
        /*0d9e*/ 	.byte	0xff
	.zero		1


	//   ....[148]....
        /*0da0*/ 	.word	0x00012180
        /*0da4*/ 	.word	0x00000000
        /*0da8*/ 	.word	0x00000060
        /*0dac*/ 	.short	0x010a
        /*0dae*/ 	.byte	0xff
	.zero		1


	//   ....[149]....
        /*0db0*/ 	.word	0x000121e0
        /*0db4*/ 	.word	0x00000000
        /*0db8*/ 	.word	0x00000160
        /*0dbc*/ 	.short	0x010a
        /*0dbe*/ 	.byte	0xff
	.zero		1


	//   ....[150]....
        /*0dc0*/ 	.word	0x000122a0
        /*0dc4*/ 	.word	0x00000003
        /*0dc8*/ 	.word	0x00000030
        /*0dcc*/ 	.short	0x010a
        /*0dce*/ 	.byte	0xff
	.zero		1


	//   ....[151]....
        /*0dd0*/ 	.word	0x000122f0
        /*0dd4*/ 	.word	0x00000061
        /*0dd8*/ 	.word	0x00000100
        /*0ddc*/ 	.short	0x010a
        /*0dde*/ 	.byte	0xff
	.zero		1


	//   ....[152]....
        /*0de0*/ 	.word	0x00012350
        /*0de4*/ 	.word	0x00000003
        /*0de8*/ 	.word	0x00000038
        /*0dec*/ 	.short	0x010a
        /*0dee*/ 	.byte	0xff
	.zero		1


	//   ....[153]....
        /*0df0*/ 	.word	0x000123b0
        /*0df4*/ 	.word	0x00000000
        /*0df8*/ 	.word	0x00000040
        /*0dfc*/ 	.short	0x010a
        /*0dfe*/ 	.byte	0xff
	.zero		1


	//   ....[154]....
        /*0e00*/ 	.word	0x00012410
        /*0e04*/ 	.word	0x00000000
        /*0e08*/ 	.word	0x00000048
        /*0e0c*/ 	.short	0x010a
        /*0e0e*/ 	.byte	0xff
	.zero		1


	//   ....[155]....
        /*0e10*/ 	.word	0x00012470
        /*0e14*/ 	.word	0x00000004
        /*0e18*/ 	.word	0x00000080
        /*0e1c*/ 	.short	0x010a
        /*0e1e*/ 	.byte	0xff
	.zero		1


	//   ....[156]....
        /*0e20*/ 	.word	0x000124d0
        /*0e24*/ 	.word	0x00000004
        /*0e28*/ 	.word	0x000001a0
        /*0e2c*/ 	.short	0x010a
        /*0e2e*/ 	.byte	0xff
	.zero		1


	//   ....[157]....
        /*0e30*/ 	.word	0x00012530
        /*0e34*/ 	.word	0x00000000
        /*0e38*/ 	.word	0x00000008
        /*0e3c*/ 	.short	0x010a
        /*0e3e*/ 	.byte	0xff
	.zero		1


	//   ....[158]....
        /*0e40*/ 	.word	0x00012610
        /*0e44*/ 	.word	0x00000000
        /*0e48*/ 	.word	0x00000008
        /*0e4c*/ 	.short	0x010a
        /*0e4e*/ 	.byte	0xff
	.zero		1


	//   ....[159]....
        /*0e50*/ 	.word	0x00012670
        /*0e54*/ 	.word	0x00000003
        /*0e58*/ 	.word	0x00000120
        /*0e5c*/ 	.short	0x010a
        /*0e5e*/ 	.byte	0xff
	.zero		1


	//   ....[160]....
        /*0e60*/ 	.word	0x000126d0
        /*0e64*/ 	.word	0x00000003
        /*0e68*/ 	.word	0x00000000
        /*0e6c*/ 	.short	0x010a
        /*0e6e*/ 	.byte	0xff
	.zero		1


	//   ....[161]....
        /*0e70*/ 	.word	0x00012730
        /*0e74*/ 	.word	0x00000003
        /*0e78*/ 	.word	0x00000160
        /*0e7c*/ 	.short	0x010a
        /*0e7e*/ 	.byte	0xff
	.zero		1


	//   ....[162]....
        /*0e80*/ 	.word	0x00012790
        /*0e84*/ 	.word	0x00000000
        /*0e88*/ 	.word	0x00000120
        /*0e8c*/ 	.short	0x010a
        /*0e8e*/ 	.byte	0xff
	.zero		1


	//   ....[163]....
        /*0e90*/ 	.word	0x000127f0
        /*0e94*/ 	.word	0x00000000
        /*0e98*/ 	.word	0x00000120
        /*0e9c*/ 	.short	0x010a
        /*0e9e*/ 	.byte	0xff
	.zero		1


	//   ....[164]....
        /*0ea0*/ 	.word	0x00012850
        /*0ea4*/ 	.word	0x00000000
        /*0ea8*/ 	.word	0x00000120
        /*0eac*/ 	.short	0x010a
        /*0eae*/ 	.byte	0xff
	.zero		1


	//   ....[165]....
        /*0eb0*/ 	.word	0x000128b0
        /*0eb4*/ 	.word	0x00000000
        /*0eb8*/ 	.word	0x00000150
        /*0ebc*/ 	.short	0x010a
        /*0ebe*/ 	.byte	0xff
	.zero		1


	//----- nvinfo : EIATTR_NUM_MBARRIERS
	.align		4
.L_49:
        /*0ec0*/ 	.byte	0x03, 0x38
        /*0ec2*/ 	.short	0x0039


	//----- nvinfo : EIATTR_EXIT_INSTR_OFFSETS
	.align		4
        /*0ec4*/ 	.byte	0x04, 0x1c
        /*0ec6*/ 	.short	(.L_51 - .L_50)


	//   ....[0]....
.L_50:
        /*0ec8*/ 	.word	0x000037d0


	//   ....[1]....
        /*0ecc*/ 	.word	0x00004d70


	//   ....[2]....
        /*0ed0*/ 	.word	0x00008710


	//   ....[3]....
        /*0ed4*/ 	.word	0x00009a60


	//   ....[4]....
        /*0ed8*/ 	.word	0x0000e7e0


	//   ....[5]....
        /*0edc*/ 	.word	0x0000e810


	//   ....[6]....
        /*0ee0*/ 	.word	0x000104b0


	//   ....[7]....
        /*0ee4*/ 	.word	0x00011bd0


	//----- nvinfo : EIATTR_INDIRECT_BRANCH_TARGETS
	.align		4
.L_51:
        /*0ee8*/ 	.byte	0x04, 0x34
        /*0eea*/ 	.short	(.L_53 - .L_52)


	//   ....[0]....
.L_52:
        /*0eec*/ 	.word	.L_x_291@srel
        /*0ef0*/ 	.short	0x0
        /*0ef2*/ 	.short	0x0
        /*0ef4*/ 	.word	0xa
        /*0ef8*/ 	.word	.L_x_292@srel
        /* <DEDUP_REMOVED lines=9> */


	//----- nvinfo : EIATTR_MAX_THREADS
	.align		4
.L_53:
        /*0f20*/ 	.byte	0x04, 0x05
        /*0f22*/ 	.short	(.L_55 - .L_54)
.L_54:
        /*0f24*/ 	.word	0x00000180
        /*0f28*/ 	.word	0x00000001
        /*0f2c*/ 	.word	0x00000001


	//----- nvinfo : EIATTR_CRS_STACK_SIZE
	.align		4
.L_55:
        /*0f30*/ 	.byte	0x04, 0x1e
        /*0f32*/ 	.short	(.L_57 - .L_56)
.L_56:
        /*0f34*/ 	.word	0x00000000


	//----- nvinfo : EIATTR_CBANK_PARAM_SIZE
	.align		4
.L_57:
        /*0f38*/ 	.byte	0x03, 0x19
        /*0f3a*/ 	.short	0x0900


	//----- nvinfo : EIATTR_PARAM_CBANK
	.align		4
        /*0f3c*/ 	.byte	0x04, 0x0a
        /*0f3e*/ 	.short	(.L_59 - .L_58)
	.align		4
.L_58:
        /*0f40*/ 	.word	index@(.nv.constant0._ZN7cutlass13device_kernelINS_4gemm6kernel13GemmUniversalINS1_17GroupProblemShapeIN4cute5tupleIJiiiEEEEENS1_10collective13CollectiveMmaINS1_40MainloopSm100ArrayTmaUmmaWarpSpecializedILi3ELi8ELi4ENS6_IJNS5_1CILi2EEENSC_ILi1EEESE_EEEEENS6_IJNSC_ILi128EEENSC_ILi256EEESH_EEENS_10bfloat16_tEPNS6_IJlSE_NSC_ILi0EEEEEESK_SN_NS5_8TiledMMAINS5_8MMA_AtomIJNS5_26SM100_MMA_F16BF16_2x1SM_SSISK_SK_fLi128ELi256ELNS5_4UMMA5MajorE0ELSS_0ELNSR_7ScaleInE0ELST_0EEEEEENS5_6LayoutINS6_IJSE_SE_SE_EEENS6_IJSL_SL_SL_EEEEENS6_IJNS5_10UnderscoreES10_S10_EEEEENS5_18SM100_TMA_2SM_LOADENS5_14ComposedLayoutINS5_7SwizzleILi3ELi4ELi3EEENS5_18smem_ptr_flag_bitsILi16EEENSW_INS6_IJNSC_ILi8EEENSC_ILi64EEEEEENS6_IJS1A_SE_EEEEEEEvNS5_8identityES13_S1E_vS1F_EENS_8epilogue10collective18CollectiveEpilogueINS1H_31Sm100PtrArrayTmaWarpSpecializedILi4ELi2ELi32ELb1ELb0EEEJNS6_IJS1A_SI_SH_EEENS6_IJNSW_IS1A_SE_EENSW_INS6_IJNSC_ILi32EEESD_EEENS6_IJSE_SH_EEEEEEEENS_6half_tEPNS6_IJSE_lSL_EEES1T_S1V_NS1H_6fusion15FusionCallbacksIS1L_NS1W_17LinearCombinationIS1T_fS1T_fLNS_15FloatRoundStyleE2EEES1M_S1S_JEEENS5_5SM1004TMEM4LOAD26SM100_TMEM_LOAD_16dp256b4xENS5_13SM90_TMA_LOADENS14_IS16_S18_NSW_INS6_IJS1A_S19_EEENS6_IJSE_S1A_EEEEEEENS5_17SM75_U16x8_LDSM_TENS5_14SM90_TMA_STOREES2A_NS5_17SM90_U16x8_STSM_TENS5_39AutoVectorizingCopyWithAssumedAlignmentILi128EEEEEEvvEEEEvNT_6ParamsE)
        /*0f44*/ 	.short	0x0380
        /*0f46*/ 	.short	0x0900


	//----- nvinfo : EIATTR_SW_WAR
	.align		4
.L_59:
        /*0f48*/ 	.byte	0x04, 0x36
        /*0f4a*/ 	.short	(.L_61 - .L_60)
.L_60:
        /*0f4c*/ 	.word	0x00000008
.L_61:


//--------------------- .nv.callgraph             --------------------------
	.section	.nv.callgraph,"",@"SHT_CUDA_CALLGRAPH"
	.align	4
	.sectionentsize	8
	.align		4
        /*0000*/ 	.word	0x00000000
	.align		4
        /*0004*/ 	.word	0xffffffff
	.align		4
        /*0008*/ 	.word	index@(_ZN7cutlass13device_kernelINS_4gemm6kernel13GemmUniversalINS1_17GroupProblemShapeIN4cute5tupleIJiiiEEEEENS1_10collective13CollectiveMmaINS1_40MainloopSm100ArrayTmaUmmaWarpSpecializedILi3ELi8ELi4ENS6_IJNS5_1CILi2EEENSC_ILi1EEESE_EEEEENS6_IJNSC_ILi128EEENSC_ILi256EEESH_EEENS_10bfloat16_tEPNS6_IJlSE_NSC_ILi0EEEEEESK_SN_NS5_8TiledMMAINS5_8MMA_AtomIJNS5_26SM100_MMA_F16BF16_2x1SM_SSISK_SK_fLi128ELi256ELNS5_4UMMA5MajorE0ELSS_0ELNSR_7ScaleInE0ELST_0EEEEEENS5_6LayoutINS6_IJSE_SE_SE_EEENS6_IJSL_SL_SL_EEEEENS6_IJNS5_10UnderscoreES10_S10_EEEEENS5_18SM100_TMA_2SM_LOADENS5_14ComposedLayoutINS5_7SwizzleILi3ELi4ELi3EEENS5_18smem_ptr_flag_bitsILi16EEENSW_INS6_IJNSC_ILi8EEENSC_ILi64EEEEEENS6_IJS1A_SE_EEEEEEEvNS5_8identityES13_S1E_vS1F_EENS_8epilogue10collective18CollectiveEpilogueINS1H_31Sm100PtrArrayTmaWarpSpecializedILi4ELi2ELi32ELb1ELb0EEEJNS6_IJS1A_SI_SH_EEENS6_IJNSW_IS1A_SE_EENSW_INS6_IJNSC_ILi32EEESD_EEENS6_IJSE_SH_EEEEEEEENS_6half_tEPNS6_IJSE_lSL_EEES1T_S1V_NS1H_6fusion15FusionCallbacksIS1L_NS1W_17LinearCombinationIS1T_fS1T_fLNS_15FloatRoundStyleE2EEES1M_S1S_JEEENS5_5SM1004TMEM4LOAD26SM100_TMEM_LOAD_16dp256b4xENS5_13SM90_TMA_LOADENS14_IS16_S18_NSW_INS6_IJS1A_S19_EEENS6_IJSE_S1A_EEEEEEENS5_17SM75_U16x8_LDSM_TENS5_14SM90_TMA_STOREES2A_NS5_17SM90_U16x8_STSM_TENS5_39AutoVectorizingCopyWithAssumedAlignmentILi128EEEEEEvvEEEEvNT_6ParamsE)
	.align		4
        /*000c*/ 	.word	index@(__assertfail)
	.align		4
        /*0010*/ 	.word	0x00000000
	.align		4
        /*0014*/ 	.word	0xfffffffe
	.align		4
        /*0018*/ 	.word	0x00000000
	.align		4
        /*001c*/ 	.word	0xfffffffd
	.align		4
        /*0020*/ 	.word	0x00000000
	.align		4
        /*0024*/ 	.word	0xfffffffc


//--------------------- .nv.constant4             --------------------------
	.section	.nv.constant4,"a",@progbits
	.align	8
	.align		8
.nv.constant4:
        /*0000*/ 	.dword	__assertfail
	.align		8
        /*0008*/ 	.dword	__unnamed_1
	.align		8
        /*0010*/ 	.dword	__unnamed_2
	.align		8
        /*0018*/ 	.dword	_ZN39_INTERNAL_9fe5aafb_4_k_cu_8227c23d_33334cuda3std3__45__cpo5beginE
	.align		8
        /*0020*/ 	.dword	_ZN39_INTERNAL_9fe5aafb_4_k_cu_8227c23d_33334cuda3std3__45__cpo3endE
	.align		8
        /*0028*/ 	.dword	_ZN39_INTERNAL_9fe5aafb_4_k_cu_8227c23d_33334cuda3std3__45__cpo6cbeginE
	.align		8
        /*0030*/ 	.dword	_ZN39_INTERNAL_9fe5aafb_4_k_cu_8227c23d_33334cuda3std3__45__cpo4cendE
	.align		8
        /*0038*/ 	.dword	_ZN39_INTERNAL_9fe5aafb_4_k_cu_8227c23d_33334cuda3std3__441_GLOBAL__N__9fe5aafb_4_k_cu_8227c23d_33336ignoreE
	.align		8
        /*0040*/ 	.dword	_ZN39_INTERNAL_9fe5aafb_4_k_cu_8227c23d_33334cuda3std3__419piecewise_constructE
	.align		8
        /*0048*/ 	.dword	_ZN39_INTERNAL_9fe5aafb_4_k_cu_8227c23d_33334cuda3std3__48in_placeE
	.align		8
        /*0050*/ 	.dword	_ZN39_INTERNAL_9fe5aafb_4_k_cu_8227c23d_33334cuda3std6ranges3__45__cpo4swapE
	.align		8
        /*0058*/ 	.dword	_ZN39_INTERNAL_9fe5aafb_4_k_cu_8227c23d_33334cuda3std6ranges3__45__cpo9iter_moveE
	.align		8
        /*0060*/ 	.dword	_ZN39_INTERNAL_9fe5aafb_4_k_cu_8227c23d_33334cute7productE
	.align		8
        /*0068*/ 	.dword	_ZN39_INTERNAL_9fe5aafb_4_k_cu_8227c23d_33334cute1_E
	.align		8
        /*0070*/ 	.dword	$str$24
	.align		8
        /*0078*/ 	.dword	$str$25
	.align		8
        /*0080*/ 	.dword	$str$26
	.align		8
        /*0088*/ 	.dword	$str$27


//--------------------- .nv.constant2._ZN7cutlass13device_kernelINS_4gemm6kernel13GemmUniversalINS1_17GroupProblemShapeIN4cute5tupleIJiiiEEEEENS1_10collective13CollectiveMmaINS1_40MainloopSm100ArrayTmaUmmaWarpSpecializedILi3ELi8ELi4ENS6_IJNS5_1CILi2EEENSC_ILi1EEESE_EEEEENS6_IJNSC_ILi128EEENSC_ILi256EEESH_EEENS_10bfloat16_tEPNS6_IJlSE_NSC_ILi0EEEEEESK_SN_NS5_8TiledMMAINS5_8MMA_AtomIJNS5_26SM100_MMA_F16BF16_2x1SM_SSISK_SK_fLi128ELi256ELNS5_4UMMA5MajorE0ELSS_0ELNSR_7ScaleInE0ELST_0EEEEEENS5_6LayoutINS6_IJSE_SE_SE_EEENS6_IJSL_SL_SL_EEEEENS6_IJNS5_10UnderscoreES10_S10_EEEEENS5_18SM100_TMA_2SM_LOADENS5_14ComposedLayoutINS5_7SwizzleILi3ELi4ELi3EEENS5_18smem_ptr_flag_bitsILi16EEENSW_INS6_IJNSC_ILi8EEENSC_ILi64EEEEEENS6_IJS1A_SE_EEEEEEEvNS5_8identityES13_S1E_vS1F_EENS_8epilogue10collective18CollectiveEpilogueINS1H_31Sm100PtrArrayTmaWarpSpecializedILi4ELi2ELi32ELb1ELb0EEEJNS6_IJS1A_SI_SH_EEENS6_IJNSW_IS1A_SE_EENSW_INS6_IJNSC_ILi32EEESD_EEENS6_IJSE_SH_EEEEEEEENS_6half_tEPNS6_IJSE_lSL_EEES1T_S1V_NS1H_6fusion15FusionCallbacksIS1L_NS1W_17LinearCombinationIS1T_fS1T_fLNS_15FloatRoundStyleE2EEES1M_S1S_JEEENS5_5SM1004TMEM4LOAD26SM100_TMEM_LOAD_16dp256b4xENS5_13SM90_TMA_LOADENS14_IS16_S18_NSW_INS6_IJS1A_S19_EEENS6_IJSE_S1A_EEEEEEENS5_17SM75_U16x8_LDSM_TENS5_14SM90_TMA_STOREES2A_NS5_17SM90_U16x8_STSM_TENS5_39AutoVectorizingCopyWithAssumedAlignmentILi128EEEEEEvvEEEEvNT_6ParamsE --------------------------
	.section	.nv.constant2._ZN7cutlass13device_kernelINS_4gemm6kernel13GemmUniversalINS1_17GroupProblemShapeIN4cute5tupleIJiiiEEEEENS1_10collective13CollectiveMmaINS1_40MainloopSm100ArrayTmaUmmaWarpSpecializedILi3ELi8ELi4ENS6_IJNS5_1CILi2EEENSC_ILi1EEESE_EEEEENS6_IJNSC_ILi128EEENSC_ILi256EEESH_EEENS_10bfloat16_tEPNS6_IJlSE_NSC_ILi0EEEEEESK_SN_NS5_8TiledMMAINS5_8MMA_AtomIJNS5_26SM100_MMA_F16BF16_2x1SM_SSISK_SK_fLi128ELi256ELNS5_4UMMA5MajorE0ELSS_0ELNSR_7ScaleInE0ELST_0EEEEEENS5_6LayoutINS6_IJSE_SE_SE_EEENS6_IJSL_SL_SL_EEEEENS6_IJNS5_10UnderscoreES10_S10_EEEEENS5_18SM100_TMA_2SM_LOADENS5_14ComposedLayoutINS5_7SwizzleILi3ELi4ELi3EEENS5_18smem_ptr_flag_bitsILi16EEENSW_INS6_IJNSC_ILi8EEENSC_ILi64EEEEEENS6_IJS1A_SE_EEEEEEEvNS5_8identityES13_S1E_vS1F_EENS_8epilogue10collective18CollectiveEpilogueINS1H_31Sm100PtrArrayTmaWarpSpecializedILi4ELi2ELi32ELb1ELb0EEEJNS6_IJS1A_SI_SH_EEENS6_IJNSW_IS1A_SE_EENSW_INS6_IJNSC_ILi32EEESD_EEENS6_IJSE_SH_EEEEEEEENS_6half_tEPNS6_IJSE_lSL_EEES1T_S1V_NS1H_6fusion15FusionCallbacksIS1L_NS1W_17LinearCombinationIS1T_fS1T_fLNS_15FloatRoundStyleE2EEES1M_S1S_JEEENS5_5SM1004TMEM4LOAD26SM100_TMEM_LOAD_16dp256b4xENS5_13SM90_TMA_LOADENS14_IS16_S18_NSW_INS6_IJS1A_S19_EEENS6_IJSE_S1A_EEEEEEENS5_17SM75_U16x8_LDSM_TENS5_14SM90_TMA_STOREES2A_NS5_17SM90_U16x8_STSM_TENS5_39AutoVectorizingCopyWithAssumedAlignmentILi128EEEEEEvvEEEEvNT_6ParamsE,"a",@progbits
	.sectionflags	@""
	.align	4
.nv.constant2._ZN7cutlass13device_kernelINS_4gemm6kernel13GemmUniversalINS1_17GroupProblemShapeIN4cute5tupleIJiiiEEEEENS1_10collective13CollectiveMmaINS1_40MainloopSm100ArrayTmaUmmaWarpSpecializedILi3ELi8ELi4ENS6_IJNS5_1CILi2EEENSC_ILi1EEESE_EEEEENS6_IJNSC_ILi128EEENSC_ILi256EEESH_EEENS_10bfloat16_tEPNS6_IJlSE_NSC_ILi0EEEEEESK_SN_NS5_8TiledMMAINS5_8MMA_AtomIJNS5_26SM100_MMA_F16BF16_2x1SM_SSISK_SK_fLi128ELi256ELNS5_4UMMA5MajorE0ELSS_0ELNSR_7ScaleInE0ELST_0EEEEEENS5_6LayoutINS6_IJSE_SE_SE_EEENS6_IJSL_SL_SL_EEEEENS6_IJNS5_10UnderscoreES10_S10_EEEEENS5_18SM100_TMA_2SM_LOADENS5_14ComposedLayoutINS5_7SwizzleILi3ELi4ELi3EEENS5_18smem_ptr_flag_bitsILi16EEENSW_INS6_IJNSC_ILi8EEENSC_ILi64EEEEEENS6_IJS1A_SE_EEEEEEEvNS5_8identityES13_S1E_vS1F_EENS_8epilogue10collective18CollectiveEpilogueINS1H_31Sm100PtrArrayTmaWarpSpecializedILi4ELi2ELi32ELb1ELb0EEEJNS6_IJS1A_SI_SH_EEENS6_IJNSW_IS1A_SE_EENSW_INS6_IJNSC_ILi32EEESD_EEENS6_IJSE_SH_EEEEEEEENS_6half_tEPNS6_IJSE_lSL_EEES1T_S1V_NS1H_6fusion15FusionCallbacksIS1L_NS1W_17LinearCombinationIS1T_fS1T_fLNS_15FloatRoundStyleE2EEES1M_S1S_JEEENS5_5SM1004TMEM4LOAD26SM100_TMEM_LOAD_16dp256b4xENS5_13SM90_TMA_LOADENS14_IS16_S18_NSW_INS6_IJS1A_S19_EEENS6_IJSE_S1A_EEEEEEENS5_17SM75_U16x8_LDSM_TENS5_14SM90_TMA_STOREES2A_NS5_17SM90_U16x8_STSM_TENS5_39AutoVectorizingCopyWithAssumedAlignmentILi128EEEEEEvvEEEEvNT_6ParamsE:
        /*0000*/ 	.byte	0xd0, 0x04, 0x01, 0x00, 0xf0, 0x4d, 0x00, 0x00, 0xf0, 0x4d, 0x00, 0x00, 0xf0, 0x4d, 0x00, 0x00
        /*0010*/ 	.byte	0xf0, 0x4d, 0x00, 0x00, 0xf0, 0x4d, 0x00, 0x00, 0xf0, 0x4d, 0x00, 0x00, 0xf0, 0x4d, 0x00, 0x00
        /*0020*/ 	.byte	0x20, 0xe8, 0x00, 0x00, 0xf0, 0x4d, 0x00, 0x00


//--------------------- .text._ZN7cutlass13device_kernelINS_4gemm6kernel13GemmUniversalINS1_17GroupProblemShapeIN4cute5tupleIJiiiEEEEENS1_10collective13CollectiveMmaINS1_40MainloopSm100ArrayTmaUmmaWarpSpecializedILi3ELi8ELi4ENS6_IJNS5_1CILi2EEENSC_ILi1EEESE_EEEEENS6_IJNSC_ILi128EEENSC_ILi256EEESH_EEENS_10bfloat16_tEPNS6_IJlSE_NSC_ILi0EEEEEESK_SN_NS5_8TiledMMAINS5_8MMA_AtomIJNS5_26SM100_MMA_F16BF16_2x1SM_SSISK_SK_fLi128ELi256ELNS5_4UMMA5MajorE0ELSS_0ELNSR_7ScaleInE0ELST_0EEEEEENS5_6LayoutINS6_IJSE_SE_SE_EEENS6_IJSL_SL_SL_EEEEENS6_IJNS5_10UnderscoreES10_S10_EEEEENS5_18SM100_TMA_2SM_LOADENS5_14ComposedLayoutINS5_7SwizzleILi3ELi4ELi3EEENS5_18smem_ptr_flag_bitsILi16EEENSW_INS6_IJNSC_ILi8EEENSC_ILi64EEEEEENS6_IJS1A_SE_EEEEEEEvNS5_8identityES13_S1E_vS1F_EENS_8epilogue10collective18CollectiveEpilogueINS1H_31Sm100PtrArrayTmaWarpSpecializedILi4ELi2ELi32ELb1ELb0EEEJNS6_IJS1A_SI_SH_EEENS6_IJNSW_IS1A_SE_EENSW_INS6_IJNSC_ILi32EEESD_EEENS6_IJSE_SH_EEEEEEEENS_6half_tEPNS6_IJSE_lSL_EEES1T_S1V_NS1H_6fusion15FusionCallbacksIS1L_NS1W_17LinearCombinationIS1T_fS1T_fLNS_15FloatRoundStyleE2EEES1M_S1S_JEEENS5_5SM1004TMEM4LOAD26SM100_TMEM_LOAD_16dp256b4xENS5_13SM90_TMA_LOADENS14_IS16_S18_NSW_INS6_IJS1A_S19_EEENS6_IJSE_S1A_EEEEEEENS5_17SM75_U16x8_LDSM_TENS5_14SM90_TMA_STOREES2A_NS5_17SM90_U16x8_STSM_TENS5_39AutoVectorizingCopyWithAssumedAlignmentILi128EEEEEEvvEEEEvNT_6ParamsE --------------------------
	.section	.text._ZN7cutlass13device_kernelINS_4gemm6kernel13GemmUniversalINS1_17GroupProblemShapeIN4cute5tupleIJiiiEEEEENS1_10collective13CollectiveMmaINS1_40MainloopSm100ArrayTmaUmmaWarpSpecializedILi3ELi8ELi4ENS6_IJNS5_1CILi2EEENSC_ILi1EEESE_EEEEENS6_IJNSC_ILi128EEENSC_ILi256EEESH_EEENS_10bfloat16_tEPNS6_IJlSE_NSC_ILi0EEEEEESK_SN_NS5_8TiledMMAINS5_8MMA_AtomIJNS5_26SM100_MMA_F16BF16_2x1SM_SSISK_SK_fLi128ELi256ELNS5_4UMMA5MajorE0ELSS_0ELNSR_7ScaleInE0ELST_0EEEEEENS5_6LayoutINS6_IJSE_SE_SE_EEENS6_IJSL_SL_SL_EEEEENS6_IJNS5_10UnderscoreES10_S10_EEEEENS5_18SM100_TMA_2SM_LOADENS5_14ComposedLayoutINS5_7SwizzleILi3ELi4ELi3EEENS5_18smem_ptr_flag_bitsILi16EEENSW_INS6_IJNSC_ILi8EEENSC_ILi64EEEEEENS6_IJS1A_SE_EEEEEEEvNS5_8identityES13_S1E_vS1F_EENS_8epilogue10collective18CollectiveEpilogueINS1H_31Sm100PtrArrayTmaWarpSpecializedILi4ELi2ELi32ELb1ELb0EEEJNS6_IJS1A_SI_SH_EEENS6_IJNSW_IS1A_SE_EENSW_INS6_IJNSC_ILi32EEESD_EEENS6_IJSE_SH_EEEEEEEENS_6half_tEPNS6_IJSE_lSL_EEES1T_S1V_NS1H_6fusion15FusionCallbacksIS1L_NS1W_17LinearCombinationIS1T_fS1T_fLNS_15FloatRoundStyleE2EEES1M_S1S_JEEENS5_5SM1004TMEM4LOAD26SM100_TMEM_LOAD_16dp256b4xENS5_13SM90_TMA_LOADENS14_IS16_S18_NSW_INS6_IJS1A_S19_EEENS6_IJSE_S1A_EEEEEEENS5_17SM75_U16x8_LDSM_TENS5_14SM90_TMA_STOREES2A_NS5_17SM90_U16x8_STSM_TENS5_39AutoVectorizingCopyWithAssumedAlignmentILi128EEEEEEvvEEEEvNT_6ParamsE,"ax",@progbits
	.align	128
.text._ZN7cutlass13device_kernelINS_4gemm6kernel13GemmUniversalINS1_17GroupProblemShapeIN4cute5tupleIJiiiEEEEENS1_10collective13CollectiveMmaINS1_40MainloopSm100ArrayTmaUmmaWarpSpecializedILi3ELi8ELi4ENS6_IJNS5_1CILi2EEENSC_ILi1EEESE_EEEEENS6_IJNSC_ILi128EEENSC_ILi256EEESH_EEENS_10bfloat16_tEPNS6_IJlSE_NSC_ILi0EEEEEESK_SN_NS5_8TiledMMAINS5_8MMA_AtomIJNS5_26SM100_MMA_F16BF16_2x1SM_SSISK_SK_fLi128ELi256ELNS5_4UMMA5MajorE0ELSS_0ELNSR_7ScaleInE0ELST_0EEEEEENS5_6LayoutINS6_IJSE_SE_SE_EEENS6_IJSL_SL_SL_EEEEENS6_IJNS5_10UnderscoreES10_S10_EEEEENS5_18SM100_TMA_2SM_LOADENS5_14ComposedLayoutINS5_7SwizzleILi3ELi4ELi3EEENS5_18smem_ptr_flag_bitsILi16EEENSW_INS6_IJNSC_ILi8EEENSC_ILi64EEEEEENS6_IJS1A_SE_EEEEEEEvNS5_8identityES13_S1E_vS1F_EENS_8epilogue10collective18CollectiveEpilogueINS1H_31Sm100PtrArrayTmaWarpSpecializedILi4ELi2ELi32ELb1ELb0EEEJNS6_IJS1A_SI_SH_EEENS6_IJNSW_IS1A_SE_EENSW_INS6_IJNSC_ILi32EEESD_EEENS6_IJSE_SH_EEEEEEEENS_6half_tEPNS6_IJSE_lSL_EEES1T_S1V_NS1H_6fusion15FusionCallbacksIS1L_NS1W_17LinearCombinationIS1T_fS1T_fLNS_15FloatRoundStyleE2EEES1M_S1S_JEEENS5_5SM1004TMEM4LOAD26SM100_TMEM_LOAD_16dp256b4xENS5_13SM90_TMA_LOADENS14_IS16_S18_NSW_INS6_IJS1A_S19_EEENS6_IJSE_S1A_EEEEEEENS5_17SM75_U16x8_LDSM_TENS5_14SM90_TMA_STOREES2A_NS5_17SM90_U16x8_STSM_TENS5_39AutoVectorizingCopyWithAssumedAlignmentILi128EEEEEEvvEEEEvNT_6ParamsE:
        .type           _ZN7cutlass13device_kernelINS_4gemm6kernel13GemmUniversalINS1_17GroupProblemShapeIN4cute5tupleIJiiiEEEEENS1_10collective13CollectiveMmaINS1_40MainloopSm100ArrayTmaUmmaWarpSpecializedILi3ELi8ELi4ENS6_IJNS5_1CILi2EEENSC_ILi1EEESE_EEEEENS6_IJNSC_ILi128EEENSC_ILi256EEESH_EEENS_10bfloat16_tEPNS6_IJlSE_NSC_ILi0EEEEEESK_SN_NS5_8TiledMMAINS5_8MMA_AtomIJNS5_26SM100_MMA_F16BF16_2x1SM_SSISK_SK_fLi128ELi256ELNS5_4UMMA5MajorE0ELSS_0ELNSR_7ScaleInE0ELST_0EEEEEENS5_6LayoutINS6_IJSE_SE_SE_EEENS6_IJSL_SL_SL_EEEEENS6_IJNS5_10UnderscoreES10_S10_EEEEENS5_18SM100_TMA_2SM_LOADENS5_14ComposedLayoutINS5_7SwizzleILi3ELi4ELi3EEENS5_18smem_ptr_flag_bitsILi16EEENSW_INS6_IJNSC_ILi8EEENSC_ILi64EEEEEENS6_IJS1A_SE_EEEEEEEvNS5_8identityES13_S1E_vS1F_EENS_8epilogue10collective18CollectiveEpilogueINS1H_31Sm100PtrArrayTmaWarpSpecializedILi4ELi2ELi32ELb1ELb0EEEJNS6_IJS1A_SI_SH_EEENS6_IJNSW_IS1A_SE_EENSW_INS6_IJNSC_ILi32EEESD_EEENS6_IJSE_SH_EEEEEEEENS_6half_tEPNS6_IJSE_lSL_EEES1T_S1V_NS1H_6fusion15FusionCallbacksIS1L_NS1W_17LinearCombinationIS1T_fS1T_fLNS_15FloatRoundStyleE2EEES1M_S1S_JEEENS5_5SM1004TMEM4LOAD26SM100_TMEM_LOAD_16dp256b4xENS5_13SM90_TMA_LOADENS14_IS16_S18_NSW_INS6_IJS1A_S19_EEENS6_IJSE_S1A_EEEEEEENS5_17SM75_U16x8_LDSM_TENS5_14SM90_TMA_STOREES2A_NS5_17SM90_U16x8_STSM_TENS5_39AutoVectorizingCopyWithAssumedAlignmentILi128EEEEEEvvEEEEvNT_6ParamsE,@function
        .size           _ZN7cutlass13device_kernelINS_4gemm6kernel13GemmUniversalINS1_17GroupProblemShapeIN4cute5tupleIJiiiEEEEENS1_10collective13CollectiveMmaINS1_40MainloopSm100ArrayTmaUmmaWarpSpecializedILi3ELi8ELi4ENS6_IJNS5_1CILi2EEENSC_ILi1EEESE_EEEEENS6_IJNSC_ILi128EEENSC_ILi256EEESH_EEENS_10bfloat16_tEPNS6_IJlSE_NSC_ILi0EEEEEESK_SN_NS5_8TiledMMAINS5_8MMA_AtomIJNS5_26SM100_MMA_F16BF16_2x1SM_SSISK_SK_fLi128ELi256ELNS5_4UMMA5MajorE0ELSS_0ELNSR_7ScaleInE0ELST_0EEEEEENS5_6LayoutINS6_IJSE_SE_SE_EEENS6_IJSL_SL_SL_EEEEENS6_IJNS5_10UnderscoreES10_S10_EEEEENS5_18SM100_TMA_2SM_LOADENS5_14ComposedLayoutINS5_7SwizzleILi3ELi4ELi3EEENS5_18smem_ptr_flag_bitsILi16EEENSW_INS6_IJNSC_ILi8EEENSC_ILi64EEEEEENS6_IJS1A_SE_EEEEEEEvNS5_8identityES13_S1E_vS1F_EENS_8epilogue10collective18CollectiveEpilogueINS1H_31Sm100PtrArrayTmaWarpSpecializedILi4ELi2ELi32ELb1ELb0EEEJNS6_IJS1A_SI_SH_EEENS6_IJNSW_IS1A_SE_EENSW_INS6_IJNSC_ILi32EEESD_EEENS6_IJSE_SH_EEEEEEEENS_6half_tEPNS6_IJSE_lSL_EEES1T_S1V_NS1H_6fusion15FusionCallbacksIS1L_NS1W_17LinearCombinationIS1T_fS1T_fLNS_15FloatRoundStyleE2EEES1M_S1S_JEEENS5_5SM1004TMEM4LOAD26SM100_TMEM_LOAD_16dp256b4xENS5_13SM90_TMA_LOADENS14_IS16_S18_NSW_INS6_IJS1A_S19_EEENS6_IJSE_S1A_EEEEEEENS5_17SM75_U16x8_LDSM_TENS5_14SM90_TMA_STOREES2A_NS5_17SM90_U16x8_STSM_TENS5_39AutoVectorizingCopyWithAssumedAlignmentILi128EEEEEEvvEEEEvNT_6ParamsE,(.L_x_302 - _ZN7cutlass13device_kernelINS_4gemm6kernel13GemmUniversalINS1_17GroupProblemShapeIN4cute5tupleIJiiiEEEEENS1_10collective13CollectiveMmaINS1_40MainloopSm100ArrayTmaUmmaWarpSpecializedILi3ELi8ELi4ENS6_IJNS5_1CILi2EEENSC_ILi1EEESE_EEEEENS6_IJNSC_ILi128EEENSC_ILi256EEESH_EEENS_10bfloat16_tEPNS6_IJlSE_NSC_ILi0EEEEEESK_SN_NS5_8TiledMMAINS5_8MMA_AtomIJNS5_26SM100_MMA_F16BF16_2x1SM_SSISK_SK_fLi128ELi256ELNS5_4UMMA5MajorE0ELSS_0ELNSR_7ScaleInE0ELST_0EEEEEENS5_6LayoutINS6_IJSE_SE_SE_EEENS6_IJSL_SL_SL_EEEEENS6_IJNS5_10UnderscoreES10_S10_EEEEENS5_18SM100_TMA_2SM_LOADENS5_14ComposedLayoutINS5_7SwizzleILi3ELi4ELi3EEENS5_18smem_ptr_flag_bitsILi16EEENSW_INS6_IJNSC_ILi8EEENSC_ILi64EEEEEENS6_IJS1A_SE_EEEEEEEvNS5_8identityES13_S1E_vS1F_EENS_8epilogue10collective18CollectiveEpilogueINS1H_31Sm100PtrArrayTmaWarpSpecializedILi4ELi2ELi32ELb1ELb0EEEJNS6_IJS1A_SI_SH_EEENS6_IJNSW_IS1A_SE_EENSW_INS6_IJNSC_ILi32EEESD_EEENS6_IJSE_SH_EEEEEEEENS_6half_tEPNS6_IJSE_lSL_EEES1T_S1V_NS1H_6fusion15FusionCallbacksIS1L_NS1W_17LinearCombinationIS1T_fS1T_fLNS_15FloatRoundStyleE2EEES1M_S1S_JEEENS5_5SM1004TMEM4LOAD26SM100_TMEM_LOAD_16dp256b4xENS5_13SM90_TMA_LOADENS14_IS16_S18_NSW_INS6_IJS1A_S19_EEENS6_IJSE_S1A_EEEEEEENS5_17SM75_U16x8_LDSM_TENS5_14SM90_TMA_STOREES2A_NS5_17SM90_U16x8_STSM_TENS5_39AutoVectorizingCopyWithAssumedAlignmentILi128EEEEEEvvEEEEvNT_6ParamsE)
        .other          _ZN7cutlass13device_kernelINS_4gemm6kernel13GemmUniversalINS1_17GroupProblemShapeIN4cute5tupleIJiiiEEEEENS1_10collective13CollectiveMmaINS1_40MainloopSm100ArrayTmaUmmaWarpSpecializedILi3ELi8ELi4ENS6_IJNS5_1CILi2EEENSC_ILi1EEESE_EEEEENS6_IJNSC_ILi128EEENSC_ILi256EEESH_EEENS_10bfloat16_tEPNS6_IJlSE_NSC_ILi0EEEEEESK_SN_NS5_8TiledMMAINS5_8MMA_AtomIJNS5_26SM100_MMA_F16BF16_2x1SM_SSISK_SK_fLi128ELi256ELNS5_4UMMA5MajorE0ELSS_0ELNSR_7ScaleInE0ELST_0EEEEEENS5_6LayoutINS6_IJSE_SE_SE_EEENS6_IJSL_SL_SL_EEEEENS6_IJNS5_10UnderscoreES10_S10_EEEEENS5_18SM100_TMA_2SM_LOADENS5_14ComposedLayoutINS5_7SwizzleILi3ELi4ELi3EEENS5_18smem_ptr_flag_bitsILi16EEENSW_INS6_IJNSC_ILi8EEENSC_ILi64EEEEEENS6_IJS1A_SE_EEEEEEEvNS5_8identityES13_S1E_vS1F_EENS_8epilogue10collective18CollectiveEpilogueINS1H_31Sm100PtrArrayTmaWarpSpecializedILi4ELi2ELi32ELb1ELb0EEEJNS6_IJS1A_SI_SH_EEENS6_IJNSW_IS1A_SE_EENSW_INS6_IJNSC_ILi32EEESD_EEENS6_IJSE_SH_EEEEEEEENS_6half_tEPNS6_IJSE_lSL_EEES1T_S1V_NS1H_6fusion15FusionCallbacksIS1L_NS1W_17LinearCombinationIS1T_fS1T_fLNS_15FloatRoundStyleE2EEES1M_S1S_JEEENS5_5SM1004TMEM4LOAD26SM100_TMEM_LOAD_16dp256b4xENS5_13SM90_TMA_LOADENS14_IS16_S18_NSW_INS6_IJS1A_S19_EEENS6_IJSE_S1A_EEEEEEENS5_17SM75_U16x8_LDSM_TENS5_14SM90_TMA_STOREES2A_NS5_17SM90_U16x8_STSM_TENS5_39AutoVectorizingCopyWithAssumedAlignmentILi128EEEEEEvvEEEEvNT_6ParamsE,@"STO_CUDA_ENTRY STV_DEFAULT"
_ZN7cutlass13device_kernelINS_4gemm6kernel13GemmUniversalINS1_17GroupProblemShapeIN4cute5tupleIJiiiEEEEENS1_10collective13CollectiveMmaINS1_40MainloopSm100ArrayTmaUmmaWarpSpecializedILi3ELi8ELi4ENS6_IJNS5_1CILi2EEENSC_ILi1EEESE_EEEEENS6_IJNSC_ILi128EEENSC_ILi256EEESH_EEENS_10bfloat16_tEPNS6_IJlSE_NSC_ILi0EEEEEESK_SN_NS5_8TiledMMAINS5_8MMA_AtomIJNS5_26SM100_MMA_F16BF16_2x1SM_SSISK_SK_fLi128ELi256ELNS5_4UMMA5MajorE0ELSS_0ELNSR_7ScaleInE0ELST_0EEEEEENS5_6LayoutINS6_IJSE_SE_SE_EEENS6_IJSL_SL_SL_EEEEENS6_IJNS5_10UnderscoreES10_S10_EEEEENS5_18SM100_TMA_2SM_LOADENS5_14ComposedLayoutINS5_7SwizzleILi3ELi4ELi3EEENS5_18smem_ptr_flag_bitsILi16EEENSW_INS6_IJNSC_ILi8EEENSC_ILi64EEEEEENS6_IJS1A_SE_EEEEEEEvNS5_8identityES13_S1E_vS1F_EENS_8epilogue10collective18CollectiveEpilogueINS1H_31Sm100PtrArrayTmaWarpSpecializedILi4ELi2ELi32ELb1ELb0EEEJNS6_IJS1A_SI_SH_EEENS6_IJNSW_IS1A_SE_EENSW_INS6_IJNSC_ILi32EEESD_EEENS6_IJSE_SH_EEEEEEEENS_6half_tEPNS6_IJSE_lSL_EEES1T_S1V_NS1H_6fusion15FusionCallbacksIS1L_NS1W_17LinearCombinationIS1T_fS1T_fLNS_15FloatRoundStyleE2EEES1M_S1S_JEEENS5_5SM1004TMEM4LOAD26SM100_TMEM_LOAD_16dp256b4xENS5_13SM90_TMA_LOADENS14_IS16_S18_NSW_INS6_IJS1A_S19_EEENS6_IJSE_S1A_EEEEEEENS5_17SM75_U16x8_LDSM_TENS5_14SM90_TMA_STOREES2A_NS5_17SM90_U16x8_STSM_TENS5_39AutoVectorizingCopyWithAssumedAlignmentILi128EEEEEEvvEEEEvNT_6ParamsE:
[----:B------:R-:W1:Y:S01]  /*0000*/  LDC R1, c[0x0][0x37c] ;  /* 0x0000df00ff017b82 */ /* 0x000e620000000800 */
[----:B------:R-:W2:Y:S07]  /*0010*/  S2R R0, SR_TID.X ;  /* 0x0000000000007919 */ /* 0x000eae0000002100 */
[----:B------:R-:W3:Y:S01]  /*0020*/  S2UR UR35, SR_CgaCtaId ;  /* 0x00000000002379c3 */ /* 0x000ee20000008800 */
[----:B------:R-:W-:Y:S01]  /*0030*/  UMOV UR37, 0x4 ;  /* 0x0000000400257882 */ /* 0x000fe20000000000 */
[----:B------:R-:W4:Y:S01]  /*0040*/  LDCU UR34, c[0x0][0x370] ;  /* 0x00006e00ff2277ac */ /* 0x000f220008000800 */
[----:B------:R-:W-:-:S05]  /*0050*/  ELECT P2, URZ, PT ;  /* 0x0000000000ff782f */ /* 0x000fca0003840000 */
[----:B------:R-:W-:Y:S08]  /*0060*/  S2UR UR42, SR_CTAID.X ;  /* 0x00000000002a79c3 */ /* 0x000ff00000002500 */
[----:B------:R-:W4:Y:S01]  /*0070*/  S2UR UR58, SR_CTAID.Y ;  /* 0x00000000003a79c3 */ /* 0x000f220000002600 */
[----:B---3--:R-:W-:Y:S02]  /*0080*/  ULOP3.LUT UR44, UR35, 0x1, URZ, 0xc0, !UPT ;  /* 0x00000001232c7892 */ /* 0x008fe4000f8ec0ff */
[----:B------:R-:W-:Y:S01]  /*0090*/  ULOP3.LUT UR43, UR35, 0x1, URZ, 0x3c, !UPT ;  /* 0x00000001232b7892 */ /* 0x000fe2000f8e3cff */
[----:B--2---:R-:W-:-:S05]  /*00a0*/  SHF.R.U32.HI R80, RZ, 0x5, R0 ;  /* 0x00000005ff507819 */ /* 0x004fca0000011600 */
[----:B------:R-:W2:Y:S01]  /*00b0*/  SHFL.IDX PT, R2, R80, RZ, 0x1f ;  /* 0x00001fff50027589 */ /* 0x000ea200000e0000 */
[----:B----4-:R-:W-:Y:S01]  /*00c0*/  UIMAD UR16, UR58, UR34, UR42 ;  /* 0x000000223a1072a4 */ /* 0x010fe2000f8e022a */
[----:B--2---:R-:W-:-:S13]  /*00d0*/  R2UR UR21, R2 ;  /* 0x00000000021572ca */ /* 0x004fda00000e0000 */
[----:B------:R-:W-:Y:S02]  /*00e0*/  UISETP.GE.AND UP0, UPT, UR21, 0x8, UPT ;  /* 0x000000081500788c */ /* 0x000fe4000bf06270 */
[----:B------:R-:W-:Y:S02]  /*00f0*/  UISETP.GT.AND UP1, UPT, UR21, 0x3, UPT ;  /* 0x000000031500788c */ /* 0x000fe4000bf24270 */
[----:B------:R-:W-:-:S04]  /*0100*/  USEL UR37, UR37, 0x8, !UP0 ;  /* 0x0000000825257887 */ /* 0x000fc8000c000000 */
[----:B------:R-:W-:Y:S02]  /*0110*/  USEL UR37, UR37, UR21, UP1 ;  /* 0x0000001525257287 */ /* 0x000fe40008800000 */
[----:B------:R-:W-:Y:S02]  /*0120*/  ULOP3.LUT UR21, UR21, 0xfffffffc, URZ, 0xc0, !UPT ;  /* 0xfffffffc15157892 */ /* 0x000fe4000f8ec0ff */
[----:B------:R-:W-:-:S09]  /*0130*/  UISETP.NE.AND UP0, UPT, UR37, 0x2, UPT ;  /* 0x000000022500788c */ /* 0x000fd2000bf05270 */
[----:B-1----:R-:W-:Y:S05]  /*0140*/  BRA.U UP0, `(.L_x_0) ;  /* 0x0000000100f87547 */ /* 0x002fea000b800000 */
[----:B------:R-:W1:Y:S01]  /*0150*/  LDCU UR26, c[0x0][0xc1c] ;  /* 0x00018380ff1a77ac */ /* 0x000e620008000800 */
[----:B------:R-:W-:Y:S01]  /*0160*/  BSSY.RECONVERGENT B0, `(.L_x_1) ;  /* 0x000003b000007945 */ /* 0x000fe20003800200 */
[----:B------:R-:W2:Y:S01]  /*0170*/  LDCU.64 UR4, c[0x0][0x820] ;  /* 0x00010400ff0477ac */ /* 0x000ea20008000a00 */
[----:B------:R-:W-:Y:S01]  /*0180*/  ELECT P0, URZ, PT ;  /* 0x0000000000ff782f */ /* 0x000fe20003800000 */
[----:B------:R-:W-:Y:S02]  /*0190*/  UIMAD UR28, UR16, 0xd, URZ ;  /* 0x0000000d101c78a4 */ /* 0x000fe4000f8e02ff */
[----:B-1----:R-:W-:-:S04]  /*01a0*/  UIADD3 UR26, UPT, UPT, UR16, UR26, URZ ;  /* 0x0000001a101a7290 */ /* 0x002fc8000fffe0ff */
[----:B------:R-:W-:Y:S02]  /*01b0*/  UIMAD UR26, UR26, 0xd, URZ ;  /* 0x0000000d1a1a78a4 */ /* 0x000fe4000f8e02ff */
[----:B--2---:R-:W-:Y:S02]  /*01c0*/  UIMAD.WIDE.U32 UR28, UR28, 0x80, UR4 ;  /* 0x000000801c1c78a5 */ /* 0x004fe4000f8e0004 */
[----:B------:R-:W-:Y:S02]  /*01d0*/  UIMAD.WIDE.U32 UR26, UR26, 0x80, UR4 ;  /* 0x000000801a1a78a5 */ /* 0x000fe4000f8e0004 */
[----:B------:R-:W-:Y:S10]  /*01e0*/  @!P0 BRA `(.L_x_2) ;  /* 0x0000000000c88947 */ /* 0x000ff40003800000 */
[----:B------:R-:W1:Y:S01]  /*01f0*/  LDC.64 R64, c[0x0][0x400] ;  /* 0x00010000ff407b82 */ /* 0x000e620000000a00 */
[----:B------:R-:W-:Y:S02]  /*0200*/  UMOV UR4, 0x400 ;  /* 0x0000040000047882 */ /* 0x000fe40000000000 */
[----:B------:R-:W-:-:S05]  /*0210*/  ULEA UR4, UR35, UR4, 0x18 ;  /* 0x0000000423047291 */ /* 0x000fca000f8ec0ff */
[----:B------:R-:W1:Y:S08]  /*0220*/  LDC.64 R66, c[0x0][0x408] ;  /* 0x00010200ff427b82 */ /* 0x000e700000000a00 */
[----:B------:R-:W2:Y:S08]  /*0230*/  LDC.64 R60, c[0x0][0x410] ;  /* 0x00010400ff3c7b82 */ /* 0x000eb00000000a00 */
[----:B------:R-:W2:Y:S08]  /*0240*/  LDC.64 R62, c[0x0][0x418] ;  /* 0x00010600ff3e7b82 */ /* 0x000eb00000000a00 */
[----:B------:R-:W3:Y:S01]  /*0250*/  LDC.64 R56, c[0x0][0x420] ;  /* 0x00010800ff387b82 */ /* 0x000ee20000000a00 */
[----:B-1----:R1:W-:Y:S07]  /*0260*/  STS.128 [UR4+0x480], R64 ;  /* 0x00048040ff007988 */ /* 0x0023ee0008000c04 */
[----:B------:R-:W3:Y:S08]  /*0270*/  LDC.64 R58, c[0x0][0x428] ;  /* 0x00010a00ff3a7b82 */ /* 0x000ef00000000a00 */
[----:B------:R-:W4:Y:S01]  /*0280*/  LDC.64 R52, c[0x0][0x430] ;  /* 0x00010c00ff347b82 */ /* 0x000f220000000a00 */
[----:B--2---:R1:W-:Y:S07]  /*0290*/  STS.128 [UR4+0x490], R60 ;  /* 0x0004903cff007988 */ /* 0x0043ee0008000c04 */
[----:B------:R-:W4:Y:S08]  /*02a0*/  LDC.64 R54, c[0x0][0x438] ;  /* 0x00010e00ff367b82 */ /* 0x000f300000000a00 */
[----:B------:R-:W2:Y:S01]  /*02b0*/  LDC.64 R48, c[0x0][0x440] ;  /* 0x00011000ff307b82 */ /* 0x000ea20000000a00 */
[----:B---3--:R1:W-:Y:S07]  /*02c0*/  STS.128 [UR4+0x4a0], R56 ;  /* 0x0004a038ff007988 */ /* 0x0083ee0008000c04 */
[----:B------:R-:W2:Y:S08]  /*02d0*/  LDC.64 R50, c[0x0][0x448] ;  /* 0x00011200ff327b82 */ /* 0x000eb00000000a00 */
[----:B------:R-:W3:Y:S01]  /*02e0*/  LDC.64 R44, c[0x0][0x450] ;  /* 0x00011400ff2c7b82 */ /* 0x000ee20000000a00 */
[----:B----4-:R1:W-:Y:S07]  /*02f0*/  STS.128 [UR4+0x4b0], R52 ;  /* 0x0004b034ff007988 */ /* 0x0103ee0008000c04 */
        /* <DEDUP_REMOVED lines=30> */
[----:B------:R-:W4:Y:S01]  /*04e0*/  LDC.64 R6, c[0x0][0x578] ;  /* 0x00015e00ff067b82 */ /* 0x000f220000000a00 */
[----:B---3--:R1:W-:Y:S04]  /*04f0*/  STS.128 [UR4+0x560], R8 ;  /* 0x00056008ff007988 */ /* 0x0083e80008000c04 */
[----:B----4-:R1:W-:Y:S02]  /*0500*/  STS.128 [UR4+0x570], R4 ;  /* 0x00057004ff007988 */ /* 0x0103e40008000c04 */
.L_x_2:
[----:B------:R-:W-:Y:S05]  /*0510*/  BSYNC.RECONVERGENT B0 ;  /* 0x0000000000007941 */ /* 0x000fea0003800200 */
.L_x_1:
[----:B------:R-:W-:Y:S01]  /*0520*/  NOP ;  /* 0x0000000000007918 */ /* 0x000fe20000000000 */
.L_x_0:
[----:B------:R-:W-:-:S09]  /*0530*/  UISETP.NE.AND UP0, UPT, UR37, 0x3, UPT ;  /* 0x000000032500788c */ /* 0x000fd2000bf05270 */
[----:B------:R-:W-:Y:S05]  /*0540*/  BRA.U UP0, `(.L_x_3) ;  /* 0x00000001007c7547 */ /* 0x000fea000b800000 */
[----:B-1----:R-:W1:Y:S01]  /*0550*/  LDC.64 R32, c[0x0][0x900] ;  /* 0x00024000ff207b82 */ /* 0x002e620000000a00 */
[----:B------:R-:W2:Y:S01]  /*0560*/  LDCU.64 UR6, c[0x0][0xb00] ;  /* 0x00016000ff0677ac */ /* 0x000ea20008000a00 */
[----:B------:R-:W-:Y:S01]  /*0570*/  ELECT P0, URZ, PT ;  /* 0x0000000000ff782f */ /* 0x000fe20003800000 */
[----:B------:R-:W-:-:S05]  /*0580*/  UMOV UR4, 0x400 ;  /* 0x0000040000047882 */ /* 0x000fca0000000000 */
[----:B------:R-:W1:Y:S01]  /*0590*/  LDC.64 R34, c[0x0][0x908] ;  /* 0x00024200ff227b82 */ /* 0x000e620000000a00 */
[----:B------:R-:W-:Y:S02]  /*05a0*/  ULEA UR4, UR35, UR4, 0x18 ;  /* 0x0000000423047291 */ /* 0x000fe4000f8ec0ff */
[----:B------:R-:W-:-:S05]  /*05b0*/  UIMAD UR22, UR16, 0xe, URZ ;  /* 0x0000000e101678a4 */ /* 0x000fca000f8e02ff */
[----:B------:R-:W3:Y:S01]  /*05c0*/  LDC.64 R28, c[0x0][0x910] ;  /* 0x00024400ff1c7b82 */ /* 0x000ee20000000a00 */
[----:B--2---:R-:W-:-:S07]  /*05d0*/  UIMAD.WIDE.U32 UR22, UR22, 0x80, UR6 ;  /* 0x00000080161678a5 */ /* 0x004fce000f8e0006 */
[----:B------:R-:W3:Y:S08]  /*05e0*/  LDC.64 R30, c[0x0][0x918] ;  /* 0x00024600ff1e7b82 */ /* 0x000ef00000000a00 */
[----:B------:R-:W2:Y:S01]  /*05f0*/  LDC.64 R24, c[0x0][0x920] ;  /* 0x00024800ff187b82 */ /* 0x000ea20000000a00 */
[----:B-1----:R4:W-:Y:S07]  /*0600*/  @P0 STS.128 [UR4+0x380], R32 ;  /* 0x00038020ff000988 */ /* 0x0029ee0008000c04 */
[----:B------:R-:W2:Y:S08]  /*0610*/  LDC.64 R26, c[0x0][0x928] ;  /* 0x00024a00ff1a7b82 */ /* 0x000eb00000000a00 */
[----:B------:R-:W1:Y:S01]  /*0620*/  LDC.64 R20, c[0x0][0x930] ;  /* 0x00024c00ff147b82 */ /* 0x000e620000000a00 */
[----:B---3--:R4:W-:Y:S07]  /*0630*/  @P0 STS.128 [UR4+0x390], R28 ;  /* 0x0003901cff000988 */ /* 0x0089ee0008000c04 */
[----:B------:R-:W1:Y:S08]  /*0640*/  LDC.64 R22, c[0x0][0x938] ;  /* 0x00024e00ff167b82 */ /* 0x000e700000000a00 */
[----:B------:R-:W3:Y:S01]  /*0650*/  LDC.64 R16, c[0x0][0x940] ;  /* 0x00025000ff107b82 */ /* 0x000ee20000000a00 */
[----:B--2---:R4:W-:Y:S07]  /*0660*/  @P0 STS.128 [UR4+0x3a0], R24 ;  /* 0x0003a018ff000988 */ /* 0x0049ee0008000c04 */
        /* <DEDUP_REMOVED lines=9> */
[----:B------:R-:W3:Y:S01]  /*0700*/  LDC.64 R6, c[0x0][0x978] ;  /* 0x00025e00ff067b82 */ /* 0x000ee20000000a00 */
[----:B-1----:R4:W-:Y:S04]  /*0710*/  @P0 STS.128 [UR4+0x3e0], R8 ;  /* 0x0003e008ff000988 */ /* 0x0029e80008000c04 */
[----:B---3--:R4:W-:Y:S01]  /*0720*/  @P0 STS.128 [UR4+0x3f0], R4 ;  /* 0x0003f004ff000988 */ /* 0x0089e20008000c04 */
[----:B------:R-:W-:Y:S01]  /*0730*/  NOP ;  /* 0x0000000000007918 */ /* 0x000fe20000000000 */
.L_x_3:
[----:B------:R-:W2:Y:S02]  /*0740*/  SHFL.IDX PT, R2, R80, RZ, 0x1f ;  /* 0x00001fff50027589 */ /* 0x000ea400000e0000 */
[----:B--2---:R-:W-:-:S13]  /*0750*/  ISETP.NE.AND P0, PT, R2, RZ, PT ;  /* 0x000000ff0200720c */ /* 0x004fda0003f05270 */
[----:B------:R-:W-:Y:S05]  /*0760*/  @P0 BRA `(.L_x_4) ;  /* 0x00000000003c0947 */ /* 0x000fea0003800000 */
[----:B------:R-:W-:Y:S01]  /*0770*/  UMOV UR5, 0x400 ;  /* 0x0000040000057882 */ /* 0x000fe20000000000 */
[----:B------:R-:W-:Y:S01]  /*0780*/  UMOV UR4, 0x1 ;  /* 0x0000000100047882 */ /* 0x000fe20000000000 */
[----:B------:R-:W-:Y:S02]  /*0790*/  ULEA UR5, UR35, UR5, 0x18 ;  /* 0x0000000523057291 */ /* 0x000fe4000f8ec0ff */
[----:B------:R-:W-:-:S04]  /*07a0*/  UIADD3 UR6, UPT, UPT, -UR4, 0x100000, URZ ;  /* 0x0010000004067890 */ /* 0x000fc8000fffe1ff */
[----:B------:R-:W-:Y:S02]  /*07b0*/  USHF.L.U32 UR7, UR6, 0xb, URZ ;  /* 0x0000000b06077899 */ /* 0x000fe400080006ff */
[----:B------:R-:W-:Y:S01]  /*07c0*/  USHF.L.U32 UR6, UR6, 0x1, URZ ;  /* 0x0000000106067899 */ /* 0x000fe200080006ff */
[----:B------:R-:W-:Y:S01]  /*07d0*/  ELECT P0, URZ, PT ;  /* 0x0000000000ff782f */ /* 0x000fe20003800000 */
[----:B------:R-:W2:Y:S10]  /*07e0*/  FENCE.VIEW.ASYNC.S ;  /* 0x00000000000073c6 */ /* 0x000eb40000000000 */
[----:B--2---:R2:W3:Y:S01]  /*07f0*/  SYNCS.EXCH.64 URZ, [UR5], UR6 ;  /* 0x0000000605ff75b2 */ /* 0x0044e20008000100 */
[----:B------:R2:W1:Y:S01]  /*0800*/  SYNCS.EXCH.64 URZ, [UR5+0x18], UR6 ;  /* 0x0000180605ff75b2 */ /* 0x0004620008000100 */
[----:B------:R2:W1:Y:S01]  /*0810*/  SYNCS.EXCH.64 URZ, [UR5+0x8], UR6 ;  /* 0x0000080605ff75b2 */ /* 0x0004620008000100 */
[----:B------:R2:W1:Y:S01]  /*0820*/  SYNCS.EXCH.64 URZ, [UR5+0x20], UR6 ;  /* 0x0000200605ff75b2 */ /* 0x0004620008000100 */
[----:B------:R2:W1:Y:S01]  /*0830*/  SYNCS.EXCH.64 URZ, [UR5+0x10], UR6 ;  /* 0x0000100605ff75b2 */ /* 0x0004620008000100 */
[----:B------:R2:W1:Y:S01]  /*0840*/  SYNCS.EXCH.64 URZ, [UR5+0x28], UR6 ;  /* 0x0000280605ff75b2 */ /* 0x0004620008000100 */
[----:B------:R-:W-:Y:S01]  /*0850*/  NOP ;  /* 0x0000000000007918 */ /* 0x000fe20000000000 */
.L_x_4:
[----:B------:R-:W5:Y:S01]  /*0860*/  SHFL.IDX PT, R2, R80, RZ, 0x1f ;  /* 0x00001fff50027589 */ /* 0x000f6200000e0000 */
[----:B------:R-:W-:Y:S01]  /*0870*/  NOP ;  /* 0x0000000000007918 */ /* 0x000fe20000000000 */
[----:B-----5:R-:W-:-:S13]  /*0880*/  ISETP.NE.AND P0, PT, R2, 0x1, PT ;  /* 0x000000010200780c */ /* 0x020fda0003f05270 */
[----:B------:R-:W-:Y:S05]  /*0890*/  @P0 BRA `(.L_x_5) ;  /* 0x0000000000540947 */ /* 0x000fea0003800000 */
[----:B--2---:R-:W-:Y:S01]  /*08a0*/  UMOV UR6, 0x400 ;  /* 0x0000040000067882 */ /* 0x004fe20000000000 */
[----:B------:R-:W-:Y:S01]  /*08b0*/  UMOV UR5, 0x20 ;  /* 0x0000002000057882 */ /* 0x000fe20000000000 */
[----:B------:R-:W-:Y:S01]  /*08c0*/  UMOV UR4, 0x80 ;  /* 0x0000008000047882 */ /* 0x000fe20000000000 */
[----:B------:R-:W-:Y:S02]  /*08d0*/  ULEA UR6, UR35, UR6, 0x18 ;  /* 0x0000000623067291 */ /* 0x000fe4000f8ec0ff */
[----:B------:R-:W-:-:S04]  /*08e0*/  UIADD3 UR8, UPT, UPT, -UR5, 0x100000, URZ ;  /* 0x0010000005087890 */ /* 0x000fc8000fffe1ff */
[----:B------:R-:W-:Y:S02]  /*08f0*/  USHF.L.U32 UR9, UR8, 0xb, URZ ;  /* 0x0000000b08097899 */ /* 0x000fe400080006ff */
[----:B------:R-:W-:Y:S02]  /*0900*/  USHF.L.U32 UR8, UR8, 0x1, URZ ;  /* 0x0000000108087899 */ /* 0x000fe400080006ff */
[----:B------:R-:W-:-:S04]  /*0910*/  UIADD3 UR4, UPT, UPT, -UR4, 0x100000, URZ ;  /* 0x0010000004047890 */ /* 0x000fc8000fffe1ff */
[----:B------:R-:W-:Y:S02]  /*0920*/  USHF.L.U32 UR5, UR4, 0xb, URZ ;  /* 0x0000000b04057899 */ /* 0x000fe400080006ff */
[----:B------:R-:W-:Y:S01]  /*0930*/  USHF.L.U32 UR4, UR4, 0x1, URZ ;  /* 0x0000000104047899 */ /* 0x000fe200080006ff */
[----:B------:R-:W-:Y:S01]  /*0940*/  ELECT P0, URZ, PT ;  /* 0x0000000000ff782f */ /* 0x000fe20003800000 */
[----:B------:R-:W2:Y:S02]  /*0950*/  FENCE.VIEW.ASYNC.S ;  /* 0x00000000000073c6 */ /* 0x000ea40000000000 */
[----:B--2---:R2:W1:Y:S08]  /*0960*/  SYNCS.EXCH.64 URZ, [UR6+0x30], UR8 ;  /* 0x0000300806ff75b2 */ /* 0x0044700008000100 */
[----:B------:R2:W1:Y:S01]  /*0970*/  SYNCS.EXCH.64 URZ, [UR6+0x50], UR4 ;  /* 0x0000500406ff75b2 */ /* 0x0004620008000100 */
[----:B------:R2:W1:Y:S01]  /*0980*/  SYNCS.EXCH.64 URZ, [UR6+0x38], UR8 ;  /* 0x0000380806ff75b2 */ /* 0x0004620008000100 */
[----:B------:R2:W1:Y:S01]  /*0990*/  SYNCS.EXCH.64 URZ, [UR6+0x58], UR4 ;  /* 0x0000580406ff75b2 */ /* 0x0004620008000100 */
[----:B------:R2:W1:Y:S01]  /*09a0*/  SYNCS.EXCH.64 URZ, [UR6+0x40], UR8 ;  /* 0x0000400806ff75b2 */ /* 0x0004620008000100 */
[----:B------:R2:W1:Y:S01]  /*09b0*/  SYNCS.EXCH.64 URZ, [UR6+0x60], UR4 ;  /* 0x0000600406ff75b2 */ /* 0x0004620008000100 */
[----:B------:R2:W1:Y:S01]  /*09c0*/  SYNCS.EXCH.64 URZ, [UR6+0x48], UR8 ;  /* 0x0000480806ff75b2 */ /* 0x0004620008000100 */
[----:B------:R2:W1:Y:S01]  /*09d0*/  SYNCS.EXCH.64 URZ, [UR6+0x68], UR4 ;  /* 0x0000680406ff75b2 */ /* 0x0004620008000100 */
[----:B------:R-:W-:Y:S01]  /*09e0*/  NOP ;  /* 0x0000000000007918 */ /* 0x000fe20000000000 */
.L_x_5:
[----:B------:R-:W5:Y:S01]  /*09f0*/  SHFL.IDX PT, R2, R80, RZ, 0x1f ;  /* 0x00001fff50027589 */ /* 0x000f6200000e0000 */
[----:B------:R-:W-:Y:S01]  /*0a00*/  NOP ;  /* 0x0000000000007918 */ /* 0x000fe20000000000 */
[----:B-----5:R-:W-:-:S13]  /*0a10*/  ISETP.NE.AND P0, PT, R2, 0x3, PT ;  /* 0x000000030200780c */ /* 0x020fda0003f05270 */
[----:B------:R-:W-:Y:S05]  /*0a20*/  @P0 BRA `(.L_x_6) ;  /* 0x00000000002c0947 */ /* 0x000fea0003800000 */
[----:B--2---:R-:W-:Y:S01]  /*0a30*/  UMOV UR5, 0x400 ;  /* 0x0000040000057882 */ /* 0x004fe20000000000 */
[----:B------:R-:W-:Y:S01]  /*0a40*/  UMOV UR4, 0x20 ;  /* 0x0000002000047882 */ /* 0x000fe20000000000 */
[----:B------:R-:W-:Y:S02]  /*0a50*/  ULEA UR5, UR35, UR5, 0x18 ;  /* 0x0000000523057291 */ /* 0x000fe4000f8ec0ff */
[----:B------:R-:W-:-:S04]  /*0a60*/  UIADD3 UR6, UPT, UPT, -UR4, 0x100000, URZ ;  /* 0x0010000004067890 */ /* 0x000fc8000fffe1ff */
[----:B------:R-:W-:Y:S02]  /*0a70*/  USHF.L.U32 UR7, UR6, 0xb, URZ ;  /* 0x0000000b06077899 */ /* 0x000fe400080006ff */
[----:B------:R-:W-:Y:S01]  /*0a80*/  USHF.L.U32 UR6, UR6, 0x1, URZ ;  /* 0x0000000106067899 */ /* 0x000fe200080006ff */
[----:B------:R-:W-:Y:S01]  /*0a90*/  ELECT P0, URZ, PT ;  /* 0x0000000000ff782f */ /* 0x000fe20003800000 */
[----:B------:R-:W2:Y:S10]  /*0aa0*/  FENCE.VIEW.ASYNC.S ;  /* 0x00000000000073c6 */ /* 0x000eb40000000000 */
[----:B--2---:R2:W1:Y:S01]  /*0ab0*/  SYNCS.EXCH.64 URZ, [UR5+0x70], UR6 ;  /* 0x0000700605ff75b2 */ /* 0x0044620008000100 */
[----:B------:R2:W1:Y:S01]  /*0ac0*/  SYNCS.EXCH.64 URZ, [UR5+0x78], UR6 ;  /* 0x0000780605ff75b2 */ /* 0x0004620008000100 */
[----:B------:R-:W-:Y:S01]  /*0ad0*/  NOP ;  /* 0x0000000000007918 */ /* 0x000fe20000000000 */
.L_x_6:
        /* <DEDUP_REMOVED lines=31> */
[----:B------:R2:W1:Y:S02]  /*0cd0*/  SYNCS.EXCH.64 URZ, [UR6+0xf8], UR4 ;  /* 0x0000f80406ff75b2 */ /* 0x0004640008000100 */
[----:B--2---:R-:W-:Y:S01]  /*0ce0*/  NOP ;  /* 0x0000000000007918 */ /* 0x004fe20000000000 */
.L_x_7:
        /* <DEDUP_REMOVED lines=33> */
.L_x_8:
[----:B------:R-:W5:Y:S01]  /*0f00*/  SHFL.IDX PT, R2, R80, RZ, 0x1f ;  /* 0x00001fff50027589 */ /* 0x000f6200000e0000 */
[----:B------:R-:W-:Y:S01]  /*0f10*/  ISETP.NE.OR P0, PT, RZ, UR37, !P2 ;  /* 0x00000025ff007c0c */ /* 0x000fe2000d705670 */
        /* <DEDUP_REMOVED lines=24> */
.L_x_9:
[----:B------:R-:W-:Y:S01]  /*10a0*/  VOTEU.ALL UP0, P0 ;  /* 0x0000000000ff7886 */ /* 0x000fe20000000000 */
[----:B--2---:R-:W-:Y:S01]  /*10b0*/  UMOV UR4, 0x20 ;  /* 0x0000002000047882 */ /* 0x004fe20000000000 */
[----:B------:R-:W-:Y:S01]  /*10c0*/  UISETP.NE.AND UP1, UPT, UR37, 0x2, UPT ;  /* 0x000000022500788c */ /* 0x000fe2000bf25270 */
[----:B------:R-:W-:Y:S02]  /*10d0*/  NOP ;  /* 0x0000000000007918 */ /* 0x000fe40000000000 */
[----:B------:R-:W-:Y:S01]  /*10e0*/  @!UP0 UMOV UR5, 0x400 ;  /* 0x0000040000058882 */ /* 0x000fe20000000000 */
[----:B------:R-:W-:-:S04]  /*10f0*/  @!UP0 UIADD3 UR6, UPT, UPT, -UR4, 0x100000, URZ ;  /* 0x0010000004068890 */ /* 0x000fc8000fffe1ff */
[----:B------:R-:W-:Y:S02]  /*1100*/  @!UP0 USHF.L.U32 UR7, UR6, 0xb, URZ ;  /* 0x0000000b06078899 */ /* 0x000fe400080006ff */
[----:B------:R-:W-:Y:S02]  /*1110*/  @!UP0 USHF.L.U32 UR6, UR6, 0x1, URZ ;  /* 0x0000000106068899 */ /* 0x000fe400080006ff */
[----:B------:R-:W-:Y:S01]  /*1120*/  @!UP0 ULEA UR5, UR35, UR5, 0x18 ;  /* 0x0000000523058291 */ /* 0x000fe2000f8ec0ff */
[----:B------:R-:W2:Y:S01]  /*1130*/  LDCU UR4, c[0x0][0x36c] ;  /* 0x00006d80ff0477ac */ /* 0x000ea20008000800 */
[----:B------:R-:W-:Y:S01]  /*1140*/  VOTEU.ALL UP0, P0 ;  /* 0x0000000000ff7886 */ /* 0x000fe20000000000 */
[----:B------:R-:W-:Y:S02]  /*1150*/  USEL UR20, URZ, 0x1, UP1 ;  /* 0x00000001ff147887 */ /* 0x000fe40008800000 */
[----:B------:R-:W-:Y:S01]  /*1160*/  UISETP.EQ.AND UP2, UPT, UR44, URZ, !UP1 ;  /* 0x000000ff2c00728c */ /* 0x000fe2000cf42270 */
[----:B------:R-:W5:Y:S06]  /*1170*/  FENCE.VIEW.ASYNC.S ;  /* 0x00000000000073c6 */ /* 0x000f6c0000000000 */
[----:B-----5:R1:W1:Y:S01]  /*1180*/  @!UP0 SYNCS.EXCH.64 URZ, [UR5+0x150], UR6 ;  /* 0x0001500605ff85b2 */ /* 0x0202620008000100 */
[----:B------:R-:W-:Y:S01]  /*1190*/  UISETP.NE.AND UP0, UPT, UR37, URZ, UPT ;  /* 0x000000ff2500728c */ /* 0x000fe2000bf05270 */
[----:B------:R-:W-:-:S03]  /*11a0*/  PLOP3.LUT P2, PT, P2, PT, UP2, 0x80, 0x8 ;  /* 0x000000000008781c */ /* 0x000fc6000174f028 */
[----:B------:R-:W-:Y:S02]  /*11b0*/  USEL UR24, UR20, 0x2, UP0 ;  /* 0x0000000214187887 */ /* 0x000fe40008000000 */
[----:B--2---:R-:W-:-:S09]  /*11c0*/  UISETP.EQ.U32.AND UP0, UPT, UR4, 0x1, UPT ;  /* 0x000000010400788c */ /* 0x004fd2000bf02070 */
[----:B------:R-:W-:Y:S05]  /*11d0*/  BRA.U !UP0, `(.L_x_10) ;  /* 0x0000000108087547 */ /* 0x000fea000b800000 */
[----:B-1-3--:R-:W-:Y:S01]  /*11e0*/  UCGABAR_ARV ;  /* 0x00000000000079c7 */ /* 0x00afe20008000000 */
[----:B------:R-:W-:Y:S05]  /*11f0*/  BRA `(.L_x_11) ;  /* 0x0000000000047947 */ /* 0x000fea0003800000 */
.L_x_10:
[----:B-1-3--:R-:W-:Y:S01]  /*1200*/  NOP ;  /* 0x0000000000007918 */ /* 0x00afe20000000000 */
.L_x_11:
[----:B----4-:R-:W1:Y:S01]  /*1210*/  LDC.64 R4, c[0x0][0xbf0] ;  /* 0x0002fc00ff047b82 */ /* 0x010e620000000a00 */
[----:B------:R-:W1:Y:S01]  /*1220*/  LDCU.64 UR50, c[0x0][0x358] ;  /* 0x00006b00ff3277ac */ /* 0x000e620008000a00 */
[----:B------:R-:W2:Y:S01]  /*1230*/  LDCU UR33, c[0x0][0xc0c] ;  /* 0x00018180ff2177ac */ /* 0x000ea20008000800 */
[----:B------:R-:W2:Y:S01]  /*1240*/  LDCU UR4, c[0x0][0xbdc] ;  /* 0x00017b80ff0477ac */ /* 0x000ea20008000800 */
[----:B------:R-:W3:Y:S01]  /*1250*/  LDCU UR32, c[0x0][0xc10] ;  /* 0x00018200ff2077ac */ /* 0x000ee20008000800 */
[----:B------:R-:W4:Y:S01]  /*1260*/  LDCU.128 UR12, c[0x0][0xba0] ;  /* 0x00017400ff0c77ac */ /* 0x000f220008000c00 */
[----:B------:R-:W4:Y:S01]  /*1270*/  LDCU.128 UR8, c[0x0][0xbb0] ;  /* 0x00017600ff0877ac */ /* 0x000f220008000c00 */
[----:B-1----:R-:W4:Y:S01]  /*1280*/  LDG.E R9, desc[UR50][R4.64] ;  /* 0x0000003204097981 */ /* 0x002f22000c1e1900 */
[----:B------:R-:W1:Y:S03]  /*1290*/  LDCU UR45, c[0x0][0xbe8] ;  /* 0x00017d00ff2d77ac */ /* 0x000e660008000800 */
[----:B------:R1:W4:Y:S01]  /*12a0*/  LDG.E R3, desc[UR50][R4.64+0x4] ;  /* 0x0000043204037981 */ /* 0x000322000c1e1900 */
[----:B--2---:R-:W-:Y:S01]  /*12b0*/  USHF.L.U32 UR33, UR33, UR4, URZ ;  /* 0x0000000421217299 */ /* 0x004fe200080006ff */
[----:B------:R-:W-:Y:S01]  /*12c0*/  LOP3.LUT R8, R0, 0x1f, RZ, 0xc0, !PT ;  /* 0x0000001f00087812 */ /* 0x000fe200078ec0ff */
[----:B---3--:R-:W-:Y:S01]  /*12d0*/  USHF.L.U32 UR32, UR32, UR4, URZ ;  /* 0x0000000420207299 */ /* 0x008fe200080006ff */
[----:B------:R-:W-:Y:S01]  /*12e0*/  CS2R R6, SRZ ;  /* 0x0000000000067805 */ /* 0x000fe2000001ff00 */
[----:B------:R-:W2:Y:S01]  /*12f0*/  LDCU.128 UR4, c[0x0][0xbc0] ;  /* 0x00017800ff0477ac */ /* 0x000ea20008000c00 */
[----:B----4-:R-:W-:Y:S01]  /*1300*/  UISETP.NE.U32.AND UP3, UPT, UR14, URZ, UPT ;  /* 0x000000ff0e00728c */ /* 0x010fe2000bf65070 */
[----:B------:R-:W-:Y:S01]  /*1310*/  UMOV UR36, 0x400 ;  /* 0x0000040000247882 */ /* 0x000fe20000000000 */
[----:B------:R-:W-:Y:S01]  /*1320*/  UISETP.NE.AND UP5, UPT, UR37, 0x8, UPT ;  /* 0x000000082500788c */ /* 0x000fe2000bfa5270 */
[----:B------:R-:W3:Y:S01]  /*1330*/  LDCU UR40, c[0x0][0xbe0] ;  /* 0x00017c00ff2877ac */ /* 0x000ee20008000800 */
[----:B-1----:R-:W-:Y:S01]  /*1340*/  ISETP.GE.AND P0, PT, R8, UR45, PT ;  /* 0x0000002d08007c0c */ /* 0x002fe2000bf06270 */
[----:B------:R-:W-:Y:S01]  /*1350*/  UISETP.NE.AND UP1, UPT, UR37, 0x1, UPT ;  /* 0x000000012500788c */ /* 0x000fe2000bf25270 */
[----:B------:R-:W-:-:S05]  /*1360*/  CS2R.32 R21, SR_CgaSize ;  /* 0x0000000000157805 */ /* 0x000fca0000008a00 */
[----:B------:R-:W-:-:S05]  /*1370*/  IMAD R21, R21, -0xa0, RZ ;  /* 0xffffff6015157824 */ /* 0x000fca00078e02ff */
[----:B------:R-:W-:-:S14]  /*1380*/  R2UR UR39, R21 ;  /* 0x00000000152772ca */ /* 0x000fdc00000e0000 */
[----:B------:R-:W1:Y:S01]  /*1390*/  LDCU UR39, c[0x0][UR39+0x2b0] ;  /* 0x00005600272777ac */ /* 0x000e620008000800 */
[----:B------:R-:W-:-:S05]  /*13a0*/  CS2R.32 R21, SR_CgaSize ;  /* 0x0000000000157805 */ /* 0x000fca0000008a00 */
[----:B------:R-:W-:-:S05]  /*13b0*/  IMAD R21, R21, -0xa0, RZ ;  /* 0xffffff6015157824 */ /* 0x000fca00078e02ff */
[----:B------:R-:W-:-:S14]  /*13c0*/  R2UR UR30, R21 ;  /* 0x00000000151e72ca */ /* 0x000fdc00000e0000 */
[----:B------:R-:W4:Y:S01]  /*13d0*/  LDCU UR30, c[0x0][UR30+0x2b4] ;  /* 0x000056801e1e77ac */ /* 0x000f220008000800 */
[----:B------:R-:W-:Y:S02]  /*13e0*/  IMAD.U32 R5, RZ, RZ, UR33 ;  /* 0x00000021ff057e24 */ /* 0x000fe4000f8e00ff */
[----:B------:R-:W-:Y:S01]  /*13f0*/  IMAD.U32 R4, RZ, RZ, UR32 ;  /* 0x00000020ff047e24 */ /* 0x000fe2000f8e00ff */
[----:B------:R-:W-:Y:S01]  /*1400*/  UISETP.NE.AND.EX UP3, UPT, UR15, URZ, UPT, UP3 ;  /* 0x000000ff0f00728c */ /* 0x000fe2000bf65330 */
[----:B------:R-:W2:Y:S01]  /*1410*/  @!P0 LDC.64 R12, c[0x0][0xbf0] ;  /* 0x0002fc00ff0c8b82 */ /* 0x000ea20000000a00 */
[----:B------:R-:W-:Y:S01]  /*1420*/  IABS R2, R5 ;  /* 0x0000000500027213 */ /* 0x000fe20000000000 */
[----:B------:R-:W3:Y:S03]  /*1430*/  LDCU UR19, c[0x0][0x374] ;  /* 0x00006e80ff1377ac */ /* 0x000ee60008000800 */
[----:B------:R-:W-:Y:S01]  /*1440*/  R2UR UR48, R2 ;  /* 0x00000000023072ca */ /* 0x000fe200000e0000 */
[----:B------:R-:W3:Y:S01]  /*1450*/  LDCU.U8 UR17, c[0x0][0xbd8] ;  /* 0x00017b00ff1177ac */ /* 0x000ee20008000000 */
[----:B------:R-:W-:-:S04]  /*1460*/  IABS R2, R4 ;  /* 0x0000000400027213 */ /* 0x000fc80000000000 */
[----:B------:R-:W-:-:S07]  /*1470*/  R2UR UR47, R2 ;  /* 0x00000000022f72ca */ /* 0x000fce00000e0000 */
[----:B------:R-:W1:Y:S01]  /*1480*/  I2F.RP R2, UR48 ;  /* 0x0000003000027d06 */ /* 0x000e620008209400 */
[----:B------:R-:W-:Y:S01]  /*1490*/  ULEA UR36, UR35, UR36, 0x18 ;  /* 0x0000002423247291 */ /* 0x000fe2000f8ec0ff */
[----:B------:R-:W-:Y:S01]  /*14a0*/  I2FP.F32.U32 R10, UR42 ;  /* 0x0000002a000a7c45 */ /* 0x000fe20008201000 */
[----:B--2---:R-:W-:-:S05]  /*14b0*/  @!P0 IMAD.WIDE.U32 R12, R8, 0xc, R12 ;  /* 0x0000000c080c8825 */ /* 0x004fca00078e000c */
[----:B-1----:R-:W1:Y:S01]  /*14c0*/  MUFU.RCP R2, R2 ;  /* 0x0000000200027308 */ /* 0x002e620000001000 */
[----:B------:R-:W-:Y:S01]  /*14d0*/  FMUL R10, R10, UR39 ;  /* 0x000000270a0a7c20 */ /* 0x000fe20008400000 */
[----:B------:R2:W5:Y:S04]  /*14e0*/  @!P0 LDG.E R6, desc[UR50][R12.64] ;  /* 0x000000320c068981 */ /* 0x000568000c1e1900 */
[----:B------:R2:W5:Y:S01]  /*14f0*/  @!P0 LDG.E R7, desc[UR50][R12.64+0x4] ;  /* 0x000004320c078981 */ /* 0x000562000c1e1900 */
[----:B------:R-:W-:Y:S01]  /*1500*/  UMOV UR39, URZ ;  /* 0x000000ff00277c82 */ /* 0x000fe20008000000 */
[----:B------:R-:W-:Y:S01]  /*1510*/  F2I.U32.TRUNC.NTZ R10, R10 ;  /* 0x0000000a000a7305 */ /* 0x000fe2000020f000 */
[----:B------:R-:W-:-:S05]  /*1520*/  CS2R.32 R21, SR_CgaSize ;  /* 0x0000000000157805 */ /* 0x000fca0000008a00 */
[----:B------:R-:W-:-:S05]  /*1530*/  IMAD R21, R21, -0xa0, RZ ;  /* 0xffffff6015157824 */ /* 0x000fca00078e02ff */
[----:B------:R-:W-:-:S14]  /*1540*/  R2UR UR56, R21 ;  /* 0x00000000153872ca */ /* 0x000fdc00000e0000 */
[----:B------:R-:W2:Y:S01]  /*1550*/  LDCU UR56, c[0x0][UR56+0x2a0] ;  /* 0x00005400383877ac */ /* 0x000ea20008000800 */
[----:B------:R-:W-:Y:S01]  /*1560*/  LOP3.LUT R11, R11, 0xfffffffd, RZ, 0xc0, !PT ;  /* 0xfffffffd0b0b7812 */ /* 0x000fe200078ec0ff */
[----:B------:R-:W-:Y:S01]  /*1570*/  IMAD.MOV.U32 R21, RZ, RZ, RZ ;  /* 0x000000ffff157224 */ /* 0x000fe200078e00ff */
[----:B---3--:R-:W-:Y:S02]  /*1580*/  ISETP.NE.AND P3, PT, RZ, UR17, PT ;  /* 0x00000011ff007c0c */ /* 0x008fe4000bf65270 */
[----:B------:R-:W-:-:S05]  /*1590*/  CS2R.32 R17, SR_CgaSize ;  /* 0x0000000000117805 */ /* 0x000fca0000008a00 */
[----:B------:R-:W-:-:S05]  /*15a0*/  IMAD R17, R17, -0xa0, RZ ;  /* 0xffffff6011117824 */ /* 0x000fca00078e02ff */
[----:B------:R-:W-:-:S14]  /*15b0*/  R2UR UR54, R17 ;  /* 0x00000000113672ca */ /* 0x000fdc00000e0000 */
[----:B------:R-:W3:Y:S01]  /*15c0*/  LDCU UR54, c[0x0][UR54+0x2a4] ;  /* 0x00005480363677ac */ /* 0x000ee20008000800 */
[----:B------:R-:W-:Y:S02]  /*15d0*/  IMAD.MOV.U32 R17, RZ, RZ, -0x1 ;  /* 0xffffffffff117424 */ /* 0x000fe400078e00ff */
[----:B-1----:R-:W-:Y:S01]  /*15e0*/  VIADD R2, R2, 0xffffffe ;  /* 0x0ffffffe02027836 */ /* 0x002fe20000000000 */
[----:B------:R-:W-:-:S05]  /*15f0*/  UISETP.NE.AND UP0, UPT, UR37, URZ, UPT ;  /* 0x000000ff2500728c */ /* 0x000fca000bf05270 */
[----:B------:R-:W-:Y:S01]  /*1600*/  F2I.FTZ.U32.TRUNC.NTZ R2, R2 ;  /* 0x0000000200027305 */ /* 0x000fe2000021f000 */
[----:B------:R-:W-:Y:S02]  /*1610*/  R2UR UR59, R9 ;  /* 0x00000000093b72ca */ /* 0x000fe400000e0000 */
[----:B------:R-:W-:Y:S02]  /*1620*/  I2FP.F32.U32 R9, UR58 ;  /* 0x0000003a00097c45 */ /* 0x000fe40008201000 */
[----:B------:R-:W-:-:S03]  /*1630*/  R2UR UR25, R3 ;  /* 0x00000000031972ca */ /* 0x000fc600000e0000 */
[----:B------:R-:W1:Y:S01]  /*1640*/  I2F.RP R3, UR47 ;  /* 0x0000002f00037d06 */ /* 0x000e620008209400 */
[----:B----4-:R-:W-:-:S05]  /*1650*/  FMUL R9, R9, UR30 ;  /* 0x0000001e09097c20 */ /* 0x010fca0008400000 */
[----:B------:R-:W-:Y:S02]  /*1660*/  UIADD3 UR38, UP2, UPT, UR59, UR12, URZ ;  /* 0x0000000c3b267290 */ /* 0x000fe4000ff5e0ff */
[----:B------:R-:W-:Y:S02]  /*1670*/  F2I.U32.TRUNC.NTZ R9, R9 ;  /* 0x0000000900097305 */ /* 0x000fe4000020f000 */
[----:B------:R-:W-:Y:S02]  /*1680*/  ULEA.HI.X.SX32 UR59, UR59, UR13, 0x1, UP2 ;  /* 0x0000000d3b3b7291 */ /* 0x000fe400090f0eff */
[----:B------:R-:W-:Y:S02]  /*1690*/  UIADD3 UR38, UP2, UPT, UR38, -0x1, URZ ;  /* 0xffffffff26267890 */ /* 0x000fe4000ff5e0ff */
[----:B------:R-:W-:Y:S02]  /*16a0*/  UIADD3 UR31, UP4, UPT, UR25, UR10, URZ ;  /* 0x0000000a191f7290 */ /* 0x000fe4000ff9e0ff */
[----:B-1----:R-:W1:Y:S01]  /*16b0*/  MUFU.RCP R3, R3 ;  /* 0x0000000300037308 */ /* 0x002e620000001000 */
[----:B------:R-:W-:-:S02]  /*16c0*/  UIADD3.X UR59, UPT, UPT, UR59, -0x1, URZ, UP2, !UPT ;  /* 0xffffffff3b3b7890 */ /* 0x000fc400097fe4ff */
[----:B------:R-:W-:Y:S02]  /*16d0*/  UIADD3 UR18, UP6, UPT, UR38, UR9, URZ ;  /* 0x0000000926127290 */ /* 0x000fe4000ffde0ff */
[----:B------:R-:W-:Y:S02]  /*16e0*/  ULEA.HI.X.SX32 UR25, UR25, UR11, 0x1, UP4 ;  /* 0x0000000b19197291 */ /* 0x000fe4000a0f0eff */
[----:B------:R-:W-:Y:S02]  /*16f0*/  UIADD3.X UR41, UPT, UPT, URZ, UR59, URZ, UP6, !UPT ;  /* 0x0000003bff297290 */ /* 0x000fe4000b7fe4ff */
[----:B------:R-:W-:Y:S02]  /*1700*/  UIADD3 UR31, UP4, UPT, UR31, -0x1, URZ ;  /* 0xffffffff1f1f7890 */ /* 0x000fe4000ff9e0ff */
[----:B------:R-:W-:Y:S02]  /*1710*/  UIMAD.WIDE.U32 UR62, UR41, UR14, URZ ;  /* 0x0000000e293e72a5 */ /* 0x000fe4000f8e00ff */
[----:B------:R-:W-:-:S02]  /*1720*/  UIADD3.X UR25, UPT, UPT, UR25, -0x1, URZ, UP4, !UPT ;  /* 0xffffffff19197890 */ /* 0x000fc4000a7fe4ff */
[----:B------:R-:W-:Y:S02]  /*1730*/  UIADD3 UR46, UP4, UPT, UR31, UR7, URZ ;  /* 0x000000071f2e7290 */ /* 0x000fe4000ff9e0ff */
[----:B------:R-:W-:Y:S01]  /*1740*/  UIMAD.WIDE.U32 UR52, UR18, UR14, URZ ;  /* 0x0000000e123472a5 */ /* 0x000fe2000f8e00ff */
[----:B-1----:R-:W-:Y:S01]  /*1750*/  VIADD R3, R3, 0xffffffe ;  /* 0x0ffffffe03037836 */ /* 0x002fe20000000000 */
[----:B------:R-:W-:Y:S02]  /*1760*/  UIMAD.WIDE.U32 UR62, UP6, UR18, UR15, UR62 ;  /* 0x0000000f123e72a5 */ /* 0x000fe4000f8c003e */
[----:B------:R-:W-:Y:S02]  /*1770*/  UIADD3.X UR18, UPT, UPT, URZ, UR25, URZ, UP4, !UPT ;  /* 0x00000019ff127290 */ /* 0x000fe4000a7fe4ff */
[----:B------:R-:W-:Y:S01]  /*1780*/  UIADD3.X UR61, UPT, UPT, URZ, URZ, URZ, UP6, !UPT ;  /* 0x000000ffff3d7290 */ /* 0x000fe2000b7fe4ff */
[----:B------:R-:W1:Y:S01]  /*1790*/  F2I.FTZ.U32.TRUNC.NTZ R3, R3 ;  /* 0x0000000300037305 */ /* 0x000e62000021f000 */
[----:B------:R-:W-:-:S02]  /*17a0*/  UIMAD.WIDE.U32 UR64, UR18, UR4, URZ ;  /* 0x00000004124072a5 */ /* 0x000fc4000f8e00ff */
[----:B------:R-:W-:Y:S01]  /*17b0*/  UIADD3 URZ, UP6, UPT, UR53, UR62, URZ ;  /* 0x0000003e35ff7290 */ /* 0x000fe2000ffde0ff */
[----:B------:R-:W-:Y:S01]  /*17c0*/  UMOV UR60, UR63 ;  /* 0x0000003f003c7c82 */ /* 0x000fe20008000000 */
[----:B------:R-:W-:Y:S02]  /*17d0*/  UIMAD.WIDE.U32 UR52, UP4, UR46, UR5, UR64 ;  /* 0x000000052e3472a5 */ /* 0x000fe4000f880040 */
[----:B------:R-:W-:Y:S02]  /*17e0*/  UIMAD.WIDE.U32.X UR64, UR41, UR15, UR60, UP6 ;  /* 0x0000000f294072a5 */ /* 0x000fe4000b0e043c */
[----:B------:R-:W-:Y:S02]  /*17f0*/  UIMAD.WIDE.U32 UR62, UR46, UR4, URZ ;  /* 0x000000042e3e72a5 */ /* 0x000fe4000f8e00ff */
[----:B------:R-:W-:Y:S02]  /*1800*/  USEL UR38, UR38, UR64, !UP3 ;  /* 0x0000004026267287 */ /* 0x000fe4000d800000 */
[----:B------:R-:W-:Y:S01]  /*1810*/  USEL UR59, UR59, UR65, !UP3 ;  /* 0x000000413b3b7287 */ /* 0x000fe2000d800000 */
[----:B------:R-:W-:Y:S01]  /*1820*/  R2UR UR65, R2 ;  /* 0x00000000024172ca */ /* 0x000fe200000e0000 */
[----:B------:R-:W-:Y:S01]  /*1830*/  UIADD3.X UR61, UPT, UPT, URZ, URZ, URZ, UP4, !UPT ;  /* 0x000000ffff3d7290 */ /* 0x000fe2000a7fe4ff */
[----:B------:R-:W-:Y:S01]  /*1840*/  IABS R2, R5 ;  /* 0x0000000500027213 */ /* 0x000fe20000000000 */
[----:B------:R-:W-:-:S02]  /*1850*/  UISETP.NE.U32.AND UP2, UPT, UR4, URZ, UPT ;  /* 0x000000ff0400728c */ /* 0x000fc4000bf45070 */
[----:B------:R-:W-:Y:S02]  /*1860*/  UIADD3 URZ, UP4, UPT, UR63, UR52, URZ ;  /* 0x000000343fff7290 */ /* 0x000fe4000ff9e0ff */
[----:B------:R-:W-:Y:S01]  /*1870*/  USHF.R.U64 UR59, UR38, UR8, UR59 ;  /* 0x00000008263b7299 */ /* 0x000fe2000800123b */
[----:B------:R-:W-:Y:S01]  /*1880*/  IMAD.MOV R2, RZ, RZ, -R2 ;  /* 0x000000ffff027224 */ /* 0x000fe200078e0a02 */
[----:B------:R-:W-:Y:S01]  /*1890*/  UMOV UR60, UR53 ;  /* 0x00000035003c7c82 */ /* 0x000fe20008000000 */
[----:B------:R-:W-:Y:S01]  /*18a0*/  UISETP.NE.AND.EX UP2, UPT, UR5, URZ, UPT, UP2 ;  /* 0x000000ff0500728c */ /* 0x000fe2000bf45320 */
[----:B-1----:R-:W-:Y:S01]  /*18b0*/  R2UR UR53, R3 ;  /* 0x00000000033572ca */ /* 0x002fe200000e0000 */
[----:B------:R-:W-:Y:S02]  /*18c0*/  UIMAD.WIDE.U32.X UR60, UR18, UR5, UR60, UP4 ;  /* 0x00000005123c72a5 */ /* 0x000fe4000a0e043c */
[----:B------:R-:W-:Y:S02]  /*18d0*/  UIADD3 UR59, UPT, UPT, UR33, -0x1, UR59 ;  /* 0xffffffff213b7890 */ /* 0x000fe4000fffe03b */
[----:B------:R-:W-:-:S02]  /*18e0*/  USEL UR31, UR31, UR60, !UP2 ;  /* 0x0000003c1f1f7287 */ /* 0x000fc4000d000000 */
[----:B------:R-:W-:Y:S01]  /*18f0*/  USEL UR25, UR25, UR61, !UP2 ;  /* 0x0000003d19197287 */ /* 0x000fe2000d000000 */
[----:B------:R-:W-:Y:S01]  /*1900*/  R2UR UR60, R2 ;  /* 0x00000000023c72ca */ /* 0x000fe200000e0000 */
[----:B------:R-:W-:Y:S01]  /*1910*/  IMAD.U32 R3, RZ, RZ, UR59 ;  /* 0x0000003bff037e24 */ /* 0x000fe2000f8e00ff */
[----:B------:R-:W-:Y:S01]  /*1920*/  UIADD3 UR38, UPT, UPT, URZ, -UR65, URZ ;  /* 0x80000041ff267290 */ /* 0x000fe2000fffe0ff */
[----:B------:R-:W-:Y:S01]  /*1930*/  IABS R2, R4 ;  /* 0x0000000400027213 */ /* 0x000fe20000000000 */
[----:B------:R-:W-:Y:S02]  /*1940*/  USHF.R.U64 UR25, UR31, UR6, UR25 ;  /* 0x000000061f197299 */ /* 0x000fe40008001219 */
[----:B------:R-:W-:Y:S01]  /*1950*/  IABS R3, R3 ;  /* 0x0000000300037213 */ /* 0x000fe20000000000 */
[----:B------:R-:W-:Y:S01]  /*1960*/  UIMAD UR38, UR38, UR48, URZ ;  /* 0x00000030262672a4 */ /* 0x000fe2000f8e02ff */
[----:B------:R-:W-:Y:S01]  /*1970*/  IMAD.MOV R2, RZ, RZ, -R2 ;  /* 0x000000ffff027224 */ /* 0x000fe200078e0a02 */
[----:B------:R-:W-:Y:S01]  /*1980*/  UIADD3 UR57, UPT, UPT, UR32, -0x1, UR25 ;  /* 0xffffffff20397890 */ /* 0x000fe2000fffe019 */
[----:B------:R-:W-:Y:S01]  /*1990*/  R2UR UR31, R3 ;  /* 0x00000000031f72ca */ /* 0x000fe200000e0000 */
[----:B------:R-:W-:Y:S01]  /*19a0*/  UMOV UR64, URZ ;  /* 0x000000ff00407c82 */ /* 0x000fe20008000000 */
[----:B------:R-:W-:Y:S01]  /*19b0*/  UIADD3 UR25, UPT, UPT, URZ, -UR53, URZ ;  /* 0x80000035ff197290 */ /* 0x000fe2000fffe0ff */
[----:B------:R-:W-:Y:S01]  /*19c0*/  R2UR UR46, R2 ;  /* 0x00000000022e72ca */ /* 0x000fe200000e0000 */
[----:B------:R-:W-:Y:S01]  /*19d0*/  UIMAD.WIDE.U32 UR62, UR65, UR38, UR64 ;  /* 0x00000026413e72a5 */ /* 0x000fe2000f8e0040 */
[----:B------:R-:W-:Y:S01]  /*19e0*/  IMAD.U32 R3, RZ, RZ, UR57 ;  /* 0x00000039ff037e24 */ /* 0x000fe2000f8e00ff */
[----:B------:R-:W-:Y:S01]  /*19f0*/  UIMAD UR25, UR25, UR47, URZ ;  /* 0x0000002f191972a4 */ /* 0x000fe2000f8e02ff */
[----:B------:R-:W-:Y:S01]  /*1a00*/  UMOV UR52, URZ ;  /* 0x000000ff00347c82 */ /* 0x000fe20008000000 */
[----:B------:R-:W-:-:S02]  /*1a10*/  UISETP.NE.AND UP4, UPT, UR40, 0x1, UPT ;  /* 0x000000012800788c */ /* 0x000fc4000bf85270 */
[----:B------:R-:W-:Y:S01]  /*1a20*/  IABS R3, R3 ;  /* 0x0000000300037213 */ /* 0x000fe20000000000 */
[----:B------:R-:W-:Y:S01]  /*1a30*/  UMOV UR49, UR63 ;  /* 0x0000003f00317c82 */ /* 0x000fe20008000000 */
[----:B------:R-:W-:Y:S01]  /*1a40*/  UIMAD.WIDE.U32 UR52, UR53, UR25, UR52 ;  /* 0x00000019353472a5 */ /* 0x000fe2000f8e0034 */
[----:B------:R-:W-:Y:S01]  /*1a50*/  R2UR UR40, R10 ;  /* 0x000000000a2872ca */ /* 0x000fe200000e0000 */
[----:B------:R-:W-:Y:S01]  /*1a60*/  UIMAD.WIDE.U32 UR62, UR49, UR31, URZ ;  /* 0x0000001f313e72a5 */ /* 0x000fe2000f8e00ff */
[----:B------:R-:W-:Y:S01]  /*1a70*/  R2UR UR55, R3 ;  /* 0x00000000033772ca */ /* 0x000fe200000e0000 */
[----:B------:R-:W-:Y:S01]  /*1a80*/  USEL UR38, UR42, UR58, !UP4 ;  /* 0x0000003a2a267287 */ /* 0x000fe2000e000000 */
[----:B------:R-:W1:Y:S01]  /*1a90*/  LDC.64 R2, c[0x0][0xbd0] ;  /* 0x0002f400ff027b82 */ /* 0x000e620000000a00 */
[----:B------:R-:W-:Y:S01]  /*1aa0*/  ULOP3.LUT UR52, URZ, UR33, URZ, 0x33, !UPT ;  /* 0x00000021ff347292 */ /* 0x000fe2000f8e33ff */
[----:B------:R-:W-:Y:S01]  /*1ab0*/  PRMT R10, RZ, 0x7610, R10 ;  /* 0x00007610ff0a7816 */ /* 0x000fe2000000000a */
[----:B------:R-:W-:Y:S01]  /*1ac0*/  ULOP3.LUT UR49, URZ, UR32, URZ, 0x33, !UPT ;  /* 0x00000020ff317292 */ /* 0x000fe2000f8e33ff */
[----:B------:R-:W-:Y:S01]  /*1ad0*/  UMOV UR25, UR63 ;  /* 0x0000003f00197c82 */ /* 0x000fe20008000000 */
[----:B------:R-:W-:-:S02]  /*1ae0*/  UIMAD.WIDE.U32 UR62, UR34, UR19, URZ ;  /* 0x00000013223e72a5 */ /* 0x000fc4000f8e00ff */
[----:B------:R-:W-:Y:S02]  /*1af0*/  UIMAD UR60, UR25, UR60, UR31 ;  /* 0x0000003c193c72a4 */ /* 0x000fe4000f8e021f */
[----:B------:R-:W-:Y:S02]  /*1b00*/  UIADD3 UR25, UPT, UPT, UR36, 0x280, URZ ;  /* 0x0000028024197890 */ /* 0x000fe4000fffe0ff */
[----:B------:R-:W-:Y:S02]  /*1b10*/  UIMAD.WIDE.U32 UR66, UR53, UR55, URZ ;  /* 0x00000037354272a5 */ /* 0x000fe4000f8e00ff */
[----:B------:R-:W-:Y:S02]  /*1b20*/  UISETP.GT.U32.AND UP6, UPT, UR48, UR60, UPT ;  /* 0x0000003c3000728c */ /* 0x000fe4000bfc4070 */
[----:B------:R-:W-:Y:S01]  /*1b30*/  UIADD3 UR36, UPT, UPT, UR36, 0x1e0, URZ ;  /* 0x000001e024247890 */ /* 0x000fe2000fffe0ff */
[----:B------:R-:W4:Y:S03]  /*1b40*/  LDCU UR31, c[0x0][0x378] ;  /* 0x00006f00ff1f77ac */ /* 0x000f260008000800 */
[----:B------:R-:W-:-:S02]  /*1b50*/  @UP5 USEL UR36, UR36, UR25, !UP1 ;  /* 0x0000001924245287 */ /* 0x000fc4000c800000 */
[----:B------:R-:W-:Y:S01]  /*1b60*/  UISETP.GE.AND UP1, UPT, UR59, URZ, UPT ;  /* 0x000000ff3b00728c */ /* 0x000fe2000bf26270 */
[----:B------:R-:W-:Y:S02]  /*1b70*/  UMOV UR25, UR67 ;  /* 0x0000004300197c82 */ /* 0x000fe40008000000 */
[----:B------:R-:W-:Y:S02]  /*1b80*/  @!UP6 UIADD3 UR60, UPT, UPT, UR60, -UR48, URZ ;  /* 0x800000303c3ce290 */ /* 0x000fe4000fffe0ff */
[----:B------:R-:W-:Y:S02]  /*1b90*/  UIMAD UR55, UR25, UR46, UR55 ;  /* 0x0000002e193772a4 */ /* 0x000fe4000f8e0237 */
[----:B------:R-:W-:Y:S02]  /*1ba0*/  UISETP.GT.U32.AND UP6, UPT, UR48, UR60, UPT ;  /* 0x0000003c3000728c */ /* 0x000fe4000bfc4070 */
[----:B------:R-:W-:Y:S02]  /*1bb0*/  UISETP.GT.U32.AND UP5, UPT, UR47, UR55, UPT ;  /* 0x000000372f00728c */ /* 0x000fe4000bfa4070 */
[----:B------:R-:W-:-:S02]  /*1bc0*/  USEL UR25, UR58, UR42, !UP4 ;  /* 0x0000002a3a197287 */ /* 0x000fc4000e000000 */
[----:B------:R-:W-:Y:S02]  /*1bd0*/  USEL UR19, UR34, UR19, !UP4 ;  /* 0x0000001322137287 */ /* 0x000fe4000e000000 */
[----:B----4-:R-:W-:Y:S02]  /*1be0*/  UIMAD.WIDE.U32 UR34, UR62, UR31, URZ ;  /* 0x0000001f3e2272a5 */ /* 0x010fe4000f8e00ff */
[----:B------:R-:W-:Y:S02]  /*1bf0*/  UIMAD UR31, UR63, UR31, URZ ;  /* 0x0000001f3f1f72a4 */ /* 0x000fe4000f8e02ff */
[----:B------:R-:W-:Y:S02]  /*1c00*/  @!UP6 UIADD3 UR60, UPT, UPT, UR60, -UR48, URZ ;  /* 0x800000303c3ce290 */ /* 0x000fe4000fffe0ff */
[----:B------:R-:W-:Y:S02]  /*1c10*/  @!UP5 UIADD3 UR55, UPT, UPT, UR55, -UR47, URZ ;  /* 0x8000002f3737d290 */ /* 0x000fe4000fffe0ff */
[----:B------:R-:W-:Y:S01]  /*1c20*/  UIMAD.WIDE.U32 UR62, UR25, UR19, UR38 ;  /* 0x00000013193e72a5 */ /* 0x000fe2000f8e0026 */
[----:B------:R-:W-:Y:S01]  /*1c30*/  R2UR UR19, R9 ;  /* 0x00000000091372ca */ /* 0x000fe200000e0000 */
[----:B------:R-:W-:Y:S01]  /*1c40*/  UISETP.GT.U32.AND UP5, UPT, UR47, UR55, UPT ;  /* 0x000000372f00728c */ /* 0x000fe2000bfa4070 */
[----:B------:R-:W-:Y:S01]  /*1c50*/  PRMT R9, RZ, 0x7610, R9 ;  /* 0x00007610ff097816 */ /* 0x000fe20000000009 */
[----:B------:R-:W-:-:S02]  /*1c60*/  @!UP1 UIADD3 UR60, UPT, UPT, -UR60, URZ, URZ ;  /* 0x000000ff3c3c9290 */ /* 0x000fc4000fffe1ff */
[----:B------:R-:W-:Y:S01]  /*1c70*/  UISETP.GE.AND UP1, UPT, UR57, URZ, UPT ;  /* 0x000000ff3900728c */ /* 0x000fe2000bf26270 */
[----:B------:R-:W-:Y:S01]  /*1c80*/  UMOV UR30, UR62 ;  /* 0x0000003e001e7c82 */ /* 0x000fe20008000000 */
[----:B------:R-:W-:Y:S01]  /*1c90*/  UMOV UR25, UR63 ;  /* 0x0000003f00197c82 */ /* 0x000fe20008000000 */
[----:B-1----:R-:W-:Y:S01]  /*1ca0*/  ISETP.LE.U32.AND P0, PT, R2, UR30, PT ;  /* 0x0000001e02007c0c */ /* 0x002fe2000bf03070 */
[----:B------:R-:W-:Y:S01]  /*1cb0*/  IMAD.U32 R2, RZ, RZ, UR25 ;  /* 0x00000019ff027e24 */ /* 0x000fe2000f8e00ff */
[----:B------:R-:W-:Y:S02]  /*1cc0*/  UISETP.NE.AND UP6, UPT, UR33, URZ, UPT ;  /* 0x000000ff2100728c */ /* 0x000fe4000bfc5270 */
[----:B------:R-:W-:Y:S02]  /*1cd0*/  @!UP5 UIADD3 UR55, UPT, UPT, UR55, -UR47, URZ ;  /* 0x8000002f3737d290 */ /* 0x000fe4000fffe0ff */
[----:B------:R-:W-:Y:S01]  /*1ce0*/  UISETP.NE.AND UP5, UPT, UR32, URZ, UPT ;  /* 0x000000ff2000728c */ /* 0x000fe2000bfa5270 */
[----:B------:R-:W-:Y:S01]  /*1cf0*/  ISETP.GE.U32.AND.EX P1, PT, R2, R3, PT, P0 ;  /* 0x000000030200720c */ /* 0x000fe20003f26100 */
[----:B------:R-:W-:Y:S01]  /*1d00*/  @!UP1 UIADD3 UR55, UPT, UPT, -UR55, URZ, URZ ;  /* 0x000000ff37379290 */ /* 0x000fe2000fffe1ff */
[----:B------:R-:W-:Y:S01]  /*1d10*/  PLOP3.LUT P0, PT, PT, PT, PT, 0x80, 0x8 ;  /* 0x000000000008781c */ /* 0x000fe20003f0f070 */
[----:B------:R-:W-:-:S02]  /*1d20*/  USEL UR60, UR52, UR60, !UP6 ;  /* 0x0000003c343c7287 */ /* 0x000fc4000f000000 */
[----:B------:R-:W-:Y:S02]  /*1d30*/  USEL UR55, UR49, UR55, !UP5 ;  /* 0x0000003731377287 */ /* 0x000fe4000e800000 */
[----:B------:R-:W-:Y:S02]  /*1d40*/  UIADD3 UR60, UPT, UPT, UR59, -UR60, URZ ;  /* 0x8000003c3b3c7290 */ /* 0x000fe4000fffe0ff */
[----:B------:R-:W-:Y:S02]  /*1d50*/  UIADD3 UR55, UPT, UPT, UR57, -UR55, URZ ;  /* 0x8000003739377290 */ /* 0x000fe4000fffe0ff */
[----:B------:R-:W-:Y:S02]  /*1d60*/  UIADD3 UR40, UPT, UPT, -UR40, URZ, URZ ;  /* 0x000000ff28287290 */ /* 0x000fe4000fffe1ff */
[----:B------:R-:W-:Y:S02]  /*1d70*/  UIMAD UR62, UR60, UR55, URZ ;  /* 0x000000373c3e72a4 */ /* 0x000fe4000f8e02ff */
[----:B------:R-:W-:Y:S01]  /*1d80*/  USEL UR60, UR55, UR60, !UP4 ;  /* 0x0000003c373c7287 */ /* 0x000fe2000e000000 */
[----:B------:R-:W-:Y:S01]  /*1d90*/  @P0 LOP3.LUT R11, R11, 0x2, RZ, 0xfc, !PT ;  /* 0x000000020b0b0812 */ /* 0x000fe200078efcff */
[----:B------:R-:W-:Y:S01]  /*1da0*/  UIADD3 UR19, UPT, UPT, -UR19, URZ, URZ ;  /* 0x000000ff13137290 */ /* 0x000fe2000fffe1ff */
[----:B------:R-:W-:Y:S01]  /*1db0*/  UMOV UR18, 0xffffffff ;  /* 0xffffffff00127882 */ /* 0x000fe20000000000 */
[----:B------:R-:W-:Y:S01]  /*1dc0*/  UMOV UR41, URZ ;  /* 0x000000ff00297c82 */ /* 0x000fe20008000000 */
[----:B------:R-:W-:-:S02]  /*1dd0*/  UIADD3 UR31, UPT, UPT, UR35, UR31, URZ ;  /* 0x0000001f231f7290 */ /* 0x000fc4000fffe0ff */
[----:B------:R-:W-:Y:S02]  /*1de0*/  USHF.R.S32.HI UR57, URZ, 0x1f, UR62 ;  /* 0x0000001fff397899 */ /* 0x000fe4000801143e */
[----:B------:R-:W-:Y:S02]  /*1df0*/  USHF.R.S32.HI UR55, URZ, 0x1f, UR60 ;  /* 0x0000001fff377899 */ /* 0x000fe4000801143c */
[----:B--2---:R-:W-:Y:S02]  /*1e00*/  UIMAD UR40, UR56, UR40, UR42 ;  /* 0x00000028382872a4 */ /* 0x004fe4000f8e022a */
[----:B---3--:R-:W-:Y:S01]  /*1e10*/  UIMAD UR19, UR54, UR19, UR58 ;  /* 0x00000013361372a4 */ /* 0x008fe2000f8e023a */
[----:B------:R-:W-:Y:S11]  /*1e20*/  BRA.U UP0, `(.L_x_12) ;  /* 0x0000000100347547 */ /* 0x000ff6000b800000 */
[----:B------:R-:W-:Y:S02]  /*1e30*/  UISETP.NE.AND UP0, UPT, UR21, 0x4, UPT ;  /* 0x000000041500788c */ /* 0x000fe4000bf05270 */
[----:B------:R-:W-:-:S04]  /*1e40*/  UISETP.NE.AND UP1, UPT, UR19, URZ, UPT ;  /* 0x000000ff1300728c */ /* 0x000fc8000bf25270 */
[----:B------:R-:W-:Y:S01]  /*1e50*/  PLOP3.LUT P0, PT, PT, PT, UP0, 0x80, 0x8 ;  /* 0x000000000008781c */ /* 0x000fe20003f0f008 */
[----:B------:R-:W-:-:S04]  /*1e60*/  UISETP.LT.U32.OR UP1, UPT, UR40, 0x2, !UP1 ;  /* 0x000000022800788c */ /* 0x000fc8000cf21470 */
[----:B------:R-:W-:Y:S01]  /*1e70*/  @UP0 ULOP3.LUT UR40, UR40, 0xfffffffe, URZ, 0xc0, !UPT ;  /* 0xfffffffe28280892 */ /* 0x000fe2000f8ec0ff */
[----:B------:R-:W-:Y:S01]  /*1e80*/  @UP0 UMOV UR19, 0x3 ;  /* 0x0000000300130882 */ /* 0x000fe20000000000 */
[----:B------:R-:W-:Y:S02]  /*1e90*/  USEL UR56, URZ, 0x1, !UP1 ;  /* 0x00000001ff387887 */ /* 0x000fe4000c800000 */
[----:B------:R-:W-:Y:S02]  /*1ea0*/  @UP0 USHF.L.U32 UR19, UR19, UR40, URZ ;  /* 0x0000002813130299 */ /* 0x000fe400080006ff */
[----:B------:R-:W-:-:S04]  /*1eb0*/  USEL UR54, URZ, 0x2, !UP1 ;  /* 0x00000002ff367887 */ /* 0x000fc8000c800000 */
[----:B------:R-:W-:Y:S01]  /*1ec0*/  UIADD3 UR54, UPT, UPT, UR56, UR54, URZ ;  /* 0x0000003638367290 */ /* 0x000fe2000fffe0ff */
[----:B------:R-:W-:-:S05]  /*1ed0*/  @P0 IMAD.U32 R2, RZ, RZ, UR19 ;  /* 0x00000013ff020e24 */ /* 0x000fca000f8e00ff */
[----:B------:R-:W-:Y:S01]  /*1ee0*/  IMAD.U32 R10, RZ, RZ, UR54 ;  /* 0x00000036ff0a7e24 */ /* 0x000fe2000f8e00ff */
[----:B------:R-:W-:-:S07]  /*1ef0*/  @P0 PRMT R9, R2, 0x7610, R9 ;  /* 0x0000761002090816 */ /* 0x000fce0000000009 */
.L_x_12:
[----:B------:R-:W-:Y:S01]  /*1f00*/  UMOV UR63, UR57 ;  /* 0x00000039003f7c82 */ /* 0x000fe20008000000 */
[----:B------:R-:W-:Y:S01]  /*1f10*/  UMOV UR61, UR55 ;  /* 0x00000037003d7c82 */ /* 0x000fe20008000000 */
[----:B------:R-:W-:Y:S01]  /*1f20*/  IMAD.U32 R14, RZ, RZ, UR62 ;  /* 0x0000003eff0e7e24 */ /* 0x000fe2000f8e00ff */
[----:B------:R-:W-:Y:S01]  /*1f30*/  MOV R12, UR60 ;  /* 0x0000003c000c7c02 */ /* 0x000fe20008000f00 */
[----:B------:R-:W-:Y:S01]  /*1f40*/  IMAD.U32 R15, RZ, RZ, UR63 ;  /* 0x0000003fff0f7e24 */ /* 0x000fe2000f8e00ff */
[----:B------:R-:W-:Y:S01]  /*1f50*/  MOV R13, UR61 ;  /* 0x0000003d000d7c02 */ /* 0x000fe20008000f00 */
[----:B------:R-:W-:Y:S01]  /*1f60*/  UMOV UR40, URZ ;  /* 0x000000ff00287c82 */ /* 0x000fe20008000000 */
[----:B------:R-:W-:Y:S01]  /*1f70*/  UMOV UR19, 0xffffffff ;  /* 0xffffffff00137882 */ /* 0x000fe20000000000 */
[----:B------:R-:W-:Y:S05]  /*1f80*/  @P1 BRA P3, `(.L_x_13) ;  /* 0x0000001400f01947 */ /* 0x000fea0001800000 */
[----:B------:R-:W-:Y:S01]  /*1f90*/  IMAD.U32 R3, RZ, RZ, UR25 ;  /* 0x00000019ff037e24 */ /* 0x000fe2000f8e00ff */
[----:B------:R-:W-:Y:S01]  /*1fa0*/  ISETP.LE.U32.AND P0, PT, R14, UR30, PT ;  /* 0x0000001e0e007c0c */ /* 0x000fe2000bf03070 */
[----:B------:R-:W-:Y:S01]  /*1fb0*/  UMOV UR41, URZ ;  /* 0x000000ff00297c82 */ /* 0x000fe20008000000 */
[----:B------:R-:W-:Y:S01]  /*1fc0*/  UMOV UR40, URZ ;  /* 0x000000ff00287c82 */ /* 0x000fe20008000000 */
[----:B------:R-:W-:Y:S01]  /*1fd0*/  IMAD.MOV.U32 R21, RZ, RZ, RZ ;  /* 0x000000ffff157224 */ /* 0x000fe200078e00ff */
[----:B------:R-:W-:-:S13]  /*1fe0*/  ISETP.GE.U32.AND.EX P0, PT, R3, R15, PT, P0 ;  /* 0x0000000f0300720c */ /* 0x000fda0003f06100 */
[----:B------:R-:W-:Y:S05]  /*1ff0*/  @!P0 BRA `(.L_x_14) ;  /* 0x0000001000b48947 */ /* 0x000fea0003800000 */
[----:B------:R-:W-:Y:S02]  /*2000*/  VIADD R2, R8, 0x20 ;  /* 0x0000002008027836 */ /* 0x000fe40000000000 */
[----:B------:R-:W-:Y:S02]  /*2010*/  IMAD.MOV.U32 R15, RZ, RZ, R8 ;  /* 0x000000ffff0f7224 */ /* 0x000fe400078e0008 */
[----:B-----5:R-:W-:Y:S01]  /*2020*/  IMAD.MOV.U32 R16, RZ, RZ, R7 ;  /* 0x000000ffff107224 */ /* 0x020fe200078e0007 */
[----:B------:R-:W-:Y:S02]  /*2030*/  ISETP.GE.AND P0, PT, R2, UR45, PT ;  /* 0x0000002d02007c0c */ /* 0x000fe4000bf06270 */
[----:B------:R-:W-:-:S11]  /*2040*/  MOV R2, R6 ;  /* 0x0000000600027202 */ /* 0x000fd60000000f00 */
[----:B------:R-:W1:Y:S01]  /*2050*/  @!P0 LDC.64 R20, c[0x0][0xbf0] ;  /* 0x0002fc00ff148b82 */ /* 0x000e620000000a00 */
[----:B------:R-:W-:Y:S02]  /*2060*/  UIADD3 UR19, UP1, UPT, UR10, -0x1, URZ ;  /* 0xffffffff0a137890 */ /* 0x000fe4000ff3e0ff */
[----:B------:R-:W-:Y:S01]  /*2070*/  UIADD3 UR12, UP0, UPT, UR12, -0x1, URZ ;  /* 0xffffffff0c0c7890 */ /* 0x000fe2000ff1e0ff */
[----:B------:R-:W-:Y:S01]  /*2080*/  BSSY.RECONVERGENT B0, `(.L_x_15) ;  /* 0x0000051000007945 */ /* 0x000fe20003800200 */
[----:B------:R-:W-:Y:S01]  /*2090*/  UIADD3.X UR40, UPT, UPT, UR11, -0x1, URZ, UP1, !UPT ;  /* 0xffffffff0b287890 */ /* 0x000fe20008ffe4ff */
[----:B-1----:R-:W-:-:S05]  /*20a0*/  @!P0 IMAD.WIDE.U32 R20, R15, 0xc, R20 ;  /* 0x0000000c0f148825 */ /* 0x002fca00078e0014 */
[----:B------:R1:W5:Y:S04]  /*20b0*/  @!P0 LDG.E R6, desc[UR50][R20.64+0x180] ;  /* 0x0001803214068981 */ /* 0x000368000c1e1900 */
[----:B------:R1:W5:Y:S01]  /*20c0*/  @!P0 LDG.E R7, desc[UR50][R20.64+0x184] ;  /* 0x0001843214078981 */ /* 0x000362000c1e1900 */
[----:B------:R-:W-:Y:S01]  /*20d0*/  ISETP.GE.AND P0, PT, R15, UR45, PT ;  /* 0x0000002d0f007c0c */ /* 0x000fe2000bf06270 */
[----:B------:R-:W-:Y:S01]  /*20e0*/  UIADD3.X UR13, UPT, UPT, UR13, -0x1, URZ, UP0, !UPT ;  /* 0xffffffff0d0d7890 */ /* 0x000fe200087fe4ff */
[----:B------:R-:W-:Y:S01]  /*20f0*/  HFMA2 R17, -RZ, RZ, 0, 0 ;  /* 0x00000000ff117431 */ /* 0x000fe200000001ff */
[----:B------:R-:W-:-:S10]  /*2100*/  MOV R18, 0x7fffffff ;  /* 0x7fffffff00127802 */ /* 0x000fd40000000f00 */
[----:B------:R-:W-:Y:S05]  /*2110*/  @P0 BRA `(.L_x_16) ;  /* 0x00000004001c0947 */ /* 0x000fea0003800000 */
[----:B------:R-:W-:Y:S01]  /*2120*/  IADD3 R3, P1, PT, R2, UR12, RZ ;  /* 0x0000000c02037c10 */ /* 0x000fe2000ff3e0ff */
[----:B------:R-:W-:Y:S01]  /*2130*/  UIADD3 UR10, UPT, UPT, URZ, -UR65, URZ ;  /* 0x80000041ff0a7290 */ /* 0x000fe2000fffe0ff */
[----:B------:R-:W-:Y:S01]  /*2140*/  IADD3 R14, P0, PT, R16, UR19, RZ ;  /* 0x00000013100e7c10 */ /* 0x000fe2000ff1e0ff */
[----:B------:R-:W-:Y:S01]  /*2150*/  UMOV UR54, URZ ;  /* 0x000000ff00367c82 */ /* 0x000fe20008000000 */
[----:B------:R-:W-:Y:S01]  /*2160*/  LEA.HI.X.SX32 R2, R2, UR13, 0x1, P1 ;  /* 0x0000000d02027c11 */ /* 0x000fe200088f0eff */
[----:B------:R-:W-:Y:S01]  /*2170*/  UIMAD UR10, UR10, UR48, URZ ;  /* 0x000000300a0a72a4 */ /* 0x000fe2000f8e02ff */
[----:B------:R-:W-:Y:S01]  /*2180*/  IADD3 R22, P1, PT, R3, UR9, RZ ;  /* 0x0000000903167c10 */ /* 0x000fe2000ff3e0ff */
[----:B------:R-:W-:Y:S01]  /*2190*/  UMOV UR55, UR65 ;  /* 0x0000004100377c82 */ /* 0x000fe20008000000 */
[----:B------:R-:W-:Y:S01]  /*21a0*/  LEA.HI.X.SX32 R13, R16, UR40, 0x1, P0 ;  /* 0x00000028100d7c11 */ /* 0x000fe200080f0eff */
[----:B------:R-:W-:Y:S01]  /*21b0*/  UIMAD.WIDE.U32 UR10, UR65, UR10, UR54 ;  /* 0x0000000a410a72a5 */ /* 0x000fe2000f8e0036 */
[----:B------:R-:W-:Y:S01]  /*21c0*/  IADD3 R17, P0, PT, R14, UR7, RZ ;  /* 0x000000070e117c10 */ /* 0x000fe2000ff1e0ff */
[----:B------:R-:W-:-:S04]  /*21d0*/  IMAD.X R12, RZ, RZ, R2, P1 ;  /* 0x000000ffff0c7224 */ /* 0x000fc800008e0602 */
[----:B-1----:R-:W-:-:S04]  /*21e0*/  IMAD.WIDE.U32 R20, R12, UR14, RZ ;  /* 0x0000000e0c147c25 */ /* 0x002fc8000f8e00ff */
[----:B------:R-:W-:Y:S02]  /*21f0*/  IMAD.X R16, RZ, RZ, R13, P0 ;  /* 0x000000ffff107224 */ /* 0x000fe400000e060d */
[----:B------:R-:W-:-:S04]  /*2200*/  IMAD.WIDE.U32 R20, P1, R22, UR15, R20 ;  /* 0x0000000f16147c25 */ /* 0x000fc8000f820014 */
[----:B------:R-:W-:-:S04]  /*2210*/  IMAD.WIDE.U32 R18, R16, UR4, RZ ;  /* 0x0000000410127c25 */ /* 0x000fc8000f8e00ff */
[----:B------:R-:W-:-:S04]  /*2220*/  IMAD.WIDE.U32 R22, R22, UR14, RZ ;  /* 0x0000000e16167c25 */ /* 0x000fc8000f8e00ff */
[----:B------:R-:W-:-:S04]  /*2230*/  IMAD.WIDE.U32 R18, P0, R17, UR5, R18 ;  /* 0x0000000511127c25 */ /* 0x000fc8000f800012 */
[----:B------:R-:W-:-:S04]  /*2240*/  IMAD.WIDE.U32 R24, R17, UR4, RZ ;  /* 0x0000000411187c25 */ /* 0x000fc8000f8e00ff */
[----:B------:R-:W-:Y:S01]  /*2250*/  IMAD.X R27, RZ, RZ, RZ, P1 ;  /* 0x000000ffff1b7224 */ /* 0x000fe200008e06ff */
[----:B------:R-:W-:Y:S01]  /*2260*/  IADD3 RZ, P1, PT, R23, R20, RZ ;  /* 0x0000001417ff7210 */ /* 0x000fe20007f3e0ff */
[----:B------:R-:W-:Y:S02]  /*2270*/  IMAD.MOV.U32 R26, RZ, RZ, R21 ;  /* 0x000000ffff1a7224 */ /* 0x000fe400078e0015 */
[----:B------:R-:W-:Y:S01]  /*2280*/  IMAD.X R23, RZ, RZ, RZ, P0 ;  /* 0x000000ffff177224 */ /* 0x000fe200000e06ff */
[----:B------:R-:W-:Y:S01]  /*2290*/  IADD3 RZ, P0, PT, R25, R18, RZ ;  /* 0x0000001219ff7210 */ /* 0x000fe20007f1e0ff */
[----:B------:R-:W-:Y:S01]  /*22a0*/  IMAD.WIDE.U32.X R26, R12, UR15, R26, P1 ;  /* 0x0000000f0c1a7c25 */ /* 0x000fe200088e041a */
[----:B------:R-:W-:-:S03]  /*22b0*/  PLOP3.LUT P1, PT, PT, PT, UP3, 0x80, 0x8 ;  /* 0x000000000008781c */ /* 0x000fc60003f2f038 */
[----:B------:R-:W-:Y:S01]  /*22c0*/  IMAD.MOV.U32 R22, RZ, RZ, R19 ;  /* 0x000000ffff167224 */ /* 0x000fe200078e0013 */
[----:B------:R-:W-:Y:S02]  /*22d0*/  SEL R3, R3, R26, !P1 ;  /* 0x0000001a03037207 */ /* 0x000fe40004800000 */
[----:B------:R-:W-:Y:S01]  /*22e0*/  SEL R2, R2, R27, !P1 ;  /* 0x0000001b02027207 */ /* 0x000fe20004800000 */
[----:B------:R-:W-:Y:S01]  /*22f0*/  IMAD.WIDE.U32.X R16, R16, UR5, R22, P0 ;  /* 0x0000000510107c25 */ /* 0x000fe200080e0416 */
[----:B------:R-:W-:Y:S02]  /*2300*/  PLOP3.LUT P0, PT, PT, PT, UP2, 0x80, 0x8 ;  /* 0x000000000008781c */ /* 0x000fe40003f0f028 */
[----:B------:R-:W-:Y:S02]  /*2310*/  SHF.R.U64 R2, R3, UR8, R2 ;  /* 0x0000000803027c19 */ /* 0x000fe40008001202 */
[----:B------:R-:W-:Y:S02]  /*2320*/  SEL R14, R14, R16, !P0 ;  /* 0x000000100e0e7207 */ /* 0x000fe40004000000 */
[----:B------:R-:W-:-:S02]  /*2330*/  SEL R13, R13, R17, !P0 ;  /* 0x000000110d0d7207 */ /* 0x000fc40004000000 */
[----:B------:R-:W-:Y:S02]  /*2340*/  IADD3 R12, PT, PT, R5, -0x1, R2 ;  /* 0xffffffff050c7810 */ /* 0x000fe40007ffe002 */
[----:B------:R-:W-:Y:S02]  /*2350*/  SHF.R.U64 R3, R14, UR6, R13 ;  /* 0x000000060e037c19 */ /* 0x000fe4000800120d */
[----:B------:R-:W-:Y:S02]  /*2360*/  IABS R2, R5 ;  /* 0x0000000500027213 */ /* 0x000fe40000000000 */
[----:B------:R-:W-:Y:S02]  /*2370*/  IADD3 R3, PT, PT, R4, -0x1, R3 ;  /* 0xffffffff04037810 */ /* 0x000fe40007ffe003 */
[----:B------:R-:W-:Y:S01]  /*2380*/  IABS R17, R12 ;  /* 0x0000000c00117213 */ /* 0x000fe20000000000 */
[----:B------:R-:W-:Y:S01]  /*2390*/  IMAD.MOV R2, RZ, RZ, -R2 ;  /* 0x000000ffff027224 */ /* 0x000fe200078e0a02 */
[----:B------:R-:W-:-:S02]  /*23a0*/  IABS R13, R3 ;  /* 0x00000003000d7213 */ /* 0x000fc40000000000 */
[----:B------:R-:W-:Y:S01]  /*23b0*/  ISETP.GE.AND P4, PT, R12, RZ, PT ;  /* 0x000000ff0c00720c */ /* 0x000fe20003f86270 */
[----:B------:R-:W-:Y:S01]  /*23c0*/  IMAD.HI.U32 R16, R17, UR11, RZ ;  /* 0x0000000b11107c27 */ /* 0x000fe2000f8e00ff */
[----:B------:R-:W-:-:S03]  /*23d0*/  ISETP.GE.AND P3, PT, R3, RZ, PT ;  /* 0x000000ff0300720c */ /* 0x000fc60003f66270 */
[----:B------:R-:W-:-:S04]  /*23e0*/  IMAD.HI.U32 R14, R13, UR53, RZ ;  /* 0x000000350d0e7c27 */ /* 0x000fc8000f8e00ff */
[----:B------:R-:W-:Y:S02]  /*23f0*/  IMAD R2, R16, R2, R17 ;  /* 0x0000000210027224 */ /* 0x000fe400078e0211 */
[----:B------:R-:W-:Y:S02]  /*2400*/  IMAD R17, R14, UR46, R13 ;  /* 0x0000002e0e117c24 */ /* 0x000fe4000f8e020d */
[----:B------:R-:W-:Y:S01]  /*2410*/  IMAD.U32 R13, RZ, RZ, UR52 ;  /* 0x00000034ff0d7e24 */ /* 0x000fe2000f8e00ff */
[----:B------:R-:W-:Y:S02]  /*2420*/  ISETP.LT.U32.AND P1, PT, R2, UR48, PT ;  /* 0x0000003002007c0c */ /* 0x000fe4000bf21070 */
[----:B------:R-:W-:-:S11]  /*2430*/  ISETP.LT.U32.AND P0, PT, R17, UR47, PT ;  /* 0x0000002f11007c0c */ /* 0x000fd6000bf01070 */
[----:B------:R-:W-:Y:S02]  /*2440*/  @!P1 VIADD R2, R2, -UR48 ;  /* 0x8000003002029c36 */ /* 0x000fe40008000000 */
[----:B------:R-:W-:-:S03]  /*2450*/  @!P0 VIADD R17, R17, -UR47 ;  /* 0x8000002f11118c36 */ /* 0x000fc60008000000 */
[----:B------:R-:W-:Y:S02]  /*2460*/  ISETP.LT.U32.AND P1, PT, R2, UR48, PT ;  /* 0x0000003002007c0c */ /* 0x000fe4000bf21070 */
[----:B------:R-:W-:-:S11]  /*2470*/  ISETP.LT.U32.AND P0, PT, R17, UR47, PT ;  /* 0x0000002f11007c0c */ /* 0x000fd6000bf01070 */
[----:B------:R-:W-:Y:S01]  /*2480*/  @!P1 VIADD R2, R2, -UR48 ;  /* 0x8000003002029c36 */ /* 0x000fe20008000000 */
[----:B------:R-:W-:Y:S01]  /*2490*/  PLOP3.LUT P1, PT, PT, PT, UP6, 0x80, 0x8 ;  /* 0x000000000008781c */ /* 0x000fe20003f2f068 */
[----:B------:R-:W-:Y:S01]  /*24a0*/  @!P0 VIADD R17, R17, -UR47 ;  /* 0x8000002f11118c36 */ /* 0x000fe20008000000 */
[----:B------:R-:W-:Y:S01]  /*24b0*/  PLOP3.LUT P0, PT, PT, PT, UP5, 0x80, 0x8 ;  /* 0x000000000008781c */ /* 0x000fe20003f0f058 */
[----:B------:R-:W-:Y:S02]  /*24c0*/  IMAD.MOV.U32 R14, RZ, RZ, R2 ;  /* 0x000000ffff0e7224 */ /* 0x000fe400078e0002 */
[----:B------:R-:W-:Y:S02]  /*24d0*/  IMAD.U32 R2, RZ, RZ, UR49 ;  /* 0x00000031ff027e24 */ /* 0x000fe4000f8e00ff */
[----:B------:R-:W-:Y:S02]  /*24e0*/  @!P4 IMAD.MOV R14, RZ, RZ, -R14 ;  /* 0x000000ffff0ec224 */ /* 0x000fe400078e0a0e */
[----:B------:R-:W-:-:S03]  /*24f0*/  @!P3 IMAD.MOV R17, RZ, RZ, -R17 ;  /* 0x000000ffff11b224 */ /* 0x000fc600078e0a11 */
[----:B------:R-:W-:Y:S02]  /*2500*/  SEL R13, R13, R14, !P1 ;  /* 0x0000000e0d0d7207 */ /* 0x000fe40004800000 */
[----:B------:R-:W-:Y:S02]  /*2510*/  SEL R2, R2, R17, !P0 ;  /* 0x0000001102027207 */ /* 0x000fe40004000000 */
[----:B------:R-:W-:Y:S01]  /*2520*/  PLOP3.LUT P0, PT, PT, PT, UP4, 0x80, 0x8 ;  /* 0x000000000008781c */ /* 0x000fe20003f0f048 */
[----:B------:R-:W-:Y:S02]  /*2530*/  IMAD.IADD R13, R12, 0x1, -R13 ;  /* 0x000000010c0d7824 */ /* 0x000fe400078e0a0d */
[----:B------:R-:W-:-:S04]  /*2540*/  IMAD.IADD R2, R3, 0x1, -R2 ;  /* 0x0000000103027824 */ /* 0x000fc800078e0a02 */
[----:B------:R-:W-:Y:S01]  /*2550*/  IMAD R18, R13, R2, RZ ;  /* 0x000000020d127224 */ /* 0x000fe200078e02ff */
[----:B------:R-:W-:-:S04]  /*2560*/  SEL R12, R2, R13, !P0 ;  /* 0x0000000d020c7207 */ /* 0x000fc80004000000 */
[----:B------:R-:W-:Y:S02]  /*2570*/  SHF.R.S32.HI R13, RZ, 0x1f, R12 ;  /* 0x0000001fff0d7819 */ /* 0x000fe4000001140c */
[----:B------:R-:W-:Y:S02]  /*2580*/  SHF.R.S32.HI R17, RZ, 0x1f, R18 ;  /* 0x0000001fff117819 */ /* 0x000fe40000011412 */
.L_x_16:
[----:B------:R-:W-:Y:S05]  /*2590*/  BSYNC.RECONVERGENT B0 ;  /* 0x0000000000007941 */ /* 0x000fea0003800200 */
.L_x_15:
[----:B------:R-:W2:Y:S01]  /*25a0*/  SHFL.UP PT, R3, R18, 0x1, RZ ;  /* 0x0420000012037989 */ /* 0x000ea200000e00ff */
[C---:B------:R-:W-:Y:S02]  /*25b0*/  ISETP.NE.AND P6, PT, R8.reuse, RZ, PT ;  /* 0x000000ff0800720c */ /* 0x040fe40003fc5270 */
[C---:B------:R-:W-:Y:S01]  /*25c0*/  ISETP.GE.U32.AND P1, PT, R8.reuse, 0x2, PT ;  /* 0x000000020800780c */ /* 0x040fe20003f26070 */
[----:B------:R-:W3:Y:S01]  /*25d0*/  SHFL.UP PT, R2, R17, 0x1, RZ ;  /* 0x0420000011027989 */ /* 0x000ee200000e00ff */
[C---:B------:R-:W-:Y:S02]  /*25e0*/  ISETP.GE.U32.AND P3, PT, R8.reuse, 0x4, PT ;  /* 0x000000040800780c */ /* 0x040fe40003f66070 */
[C---:B------:R-:W-:Y:S02]  /*25f0*/  ISETP.GE.U32.AND P4, PT, R8.reuse, 0x8, PT ;  /* 0x000000080800780c */ /* 0x040fe40003f86070 */
[----:B------:R-:W-:Y:S02]  /*2600*/  ISETP.GE.U32.AND P5, PT, R8, 0x10, PT ;  /* 0x000000100800780c */ /* 0x000fe40003fa6070 */
[----:B--2---:R-:W-:-:S02]  /*2610*/  SEL R3, R3, RZ, P6 ;  /* 0x000000ff03037207 */ /* 0x004fc40003000000 */
[----:B---3--:R-:W-:Y:S02]  /*2620*/  SEL R2, R2, RZ, P6 ;  /* 0x000000ff02027207 */ /* 0x008fe40003000000 */
[----:B------:R-:W-:-:S05]  /*2630*/  IADD3 R3, P0, PT, R3, R18, RZ ;  /* 0x0000001203037210 */ /* 0x000fca0007f1e0ff */
[----:B------:R-:W-:Y:S01]  /*2640*/  IMAD.X R2, R2, 0x1, R17, P0 ;  /* 0x0000000102027824 */ /* 0x000fe200000e0611 */
[----:B------:R-:W2:Y:S04]  /*2650*/  SHFL.UP PT, R14, R3, 0x2, RZ ;  /* 0x04400000030e7989 */ /* 0x000ea800000e00ff */
[----:B------:R-:W3:Y:S01]  /*2660*/  SHFL.UP PT, R16, R2, 0x2, RZ ;  /* 0x0440000002107989 */ /* 0x000ee200000e00ff */
[----:B--2---:R-:W-:-:S04]  /*2670*/  SEL R14, R14, RZ, P1 ;  /* 0x000000ff0e0e7207 */ /* 0x004fc80000800000 */
[----:B------:R-:W-:Y:S02]  /*2680*/  IADD3 R14, P0, PT, R14, R3, RZ ;  /* 0x000000030e0e7210 */ /* 0x000fe40007f1e0ff */
[----:B---3--:R-:W-:-:S05]  /*2690*/  SEL R19, R16, RZ, P1 ;  /* 0x000000ff10137207 */ /* 0x008fca0000800000 */
[----:B------:R-:W-:Y:S02]  /*26a0*/  IMAD.X R16, R19, 0x1, R2, P0 ;  /* 0x0000000113107824 */ /* 0x000fe400000e0602 */
[----:B------:R-:W2:Y:S04]  /*26b0*/  SHFL.UP PT, R19, R14, 0x4, RZ ;  /* 0x048000000e137989 */ /* 0x000ea800000e00ff */
[----:B-1----:R-:W1:Y:S01]  /*26c0*/  SHFL.UP PT, R20, R16, 0x4, RZ ;  /* 0x0480000010147989 */ /* 0x002e6200000e00ff */
[----:B--2---:R-:W-:-:S04]  /*26d0*/  SEL R19, R19, RZ, P3 ;  /* 0x000000ff13137207 */ /* 0x004fc80001800000 */
[----:B------:R-:W-:Y:S02]  /*26e0*/  IADD3 R19, P0, PT, R19, R14, RZ ;  /* 0x0000000e13137210 */ /* 0x000fe40007f1e0ff */
[----:B-1----:R-:W-:-:S03]  /*26f0*/  SEL R3, R20, RZ, P3 ;  /* 0x000000ff14037207 */ /* 0x002fc60001800000 */
[----:B------:R-:W1:Y:S02]  /*2700*/  SHFL.UP PT, R20, R19, 0x8, RZ ;  /* 0x0500000013147989 */ /* 0x000e6400000e00ff */
[----:B------:R-:W-:-:S05]  /*2710*/  IMAD.X R2, R3, 0x1, R16, P0 ;  /* 0x0000000103027824 */ /* 0x000fca00000e0610 */
[----:B------:R-:W2:Y:S01]  /*2720*/  SHFL.UP PT, R3, R2, 0x8, RZ ;  /* 0x0500000002037989 */ /* 0x000ea200000e00ff */
[----:B-1----:R-:W-:-:S04]  /*2730*/  SEL R20, R20, RZ, P4 ;  /* 0x000000ff14147207 */ /* 0x002fc80002000000 */
[----:B------:R-:W-:Y:S02]  /*2740*/  IADD3 R14, P0, PT, R20, R19, RZ ;  /* 0x00000013140e7210 */ /* 0x000fe40007f1e0ff */
[----:B--2---:R-:W-:-:S03]  /*2750*/  SEL R3, R3, RZ, P4 ;  /* 0x000000ff03037207 */ /* 0x004fc60002000000 */
[----:B------:R-:W1:Y:S02]  /*2760*/  SHFL.UP PT, R21, R14, 0x10, RZ ;  /* 0x060000000e157989 */ /* 0x000e6400000e00ff */
[----:B------:R-:W-:-:S05]  /*2770*/  IMAD.X R16, R3, 0x1, R2, P0 ;  /* 0x0000000103107824 */ /* 0x000fca00000e0602 */
[----:B------:R-:W2:Y:S01]  /*2780*/  SHFL.UP PT, R3, R16, 0x10, RZ ;  /* 0x0600000010037989 */ /* 0x000ea200000e00ff */
[----:B-1----:R-:W-:-:S04]  /*2790*/  SEL R21, R21, RZ, P5 ;  /* 0x000000ff15157207 */ /* 0x002fc80002800000 */
[----:B------:R-:W-:Y:S02]  /*27a0*/  IADD3 R21, P0, PT, R21, R14, RZ ;  /* 0x0000000e15157210 */ /* 0x000fe40007f1e0ff */
[----:B--2---:R-:W-:-:S05]  /*27b0*/  SEL R3, R3, RZ, P5 ;  /* 0x000000ff03037207 */ /* 0x004fca0002800000 */
[----:B------:R-:W-:Y:S01]  /*27c0*/  IMAD.X R20, R3, 0x1, R16, P0 ;  /* 0x0000000103147824 */ /* 0x000fe200000e0610 */
[----:B------:R-:W-:Y:S01]  /*27d0*/  ISETP.LE.U32.AND P0, PT, R21, UR30, PT ;  /* 0x0000001e15007c0c */ /* 0x000fe2000bf03070 */
[----:B------:R-:W-:Y:S02]  /*27e0*/  IMAD.U32 R3, RZ, RZ, UR25 ;  /* 0x00000019ff037e24 */ /* 0x000fe4000f8e00ff */
[----:B------:R-:W-:Y:S02]  /*27f0*/  IMAD.MOV.U32 R16, RZ, RZ, R21 ;  /* 0x000000ffff107224 */ /* 0x000fe400078e0015 */
[----:B------:R-:W-:Y:S01]  /*2800*/  IMAD.MOV.U32 R19, RZ, RZ, R20 ;  /* 0x000000ffff137224 */ /* 0x000fe200078e0014 */
[----:B------:R-:W-:Y:S02]  /*2810*/  ISETP.GE.U32.AND.EX P0, PT, R3, R20, PT, P0 ;  /* 0x000000140300720c */ /* 0x000fe40003f06100 */
[----:B------:R-:W-:-:S11]  /*2820*/  CS2R R2, SRZ ;  /* 0x0000000000027805 */ /* 0x000fd6000001ff00 */
[----:B------:R-:W-:-:S04]  /*2830*/  VOTE.ANY R22, PT, !P0 ;  /* 0x0000000000167806 */ /* 0x000fc800040e0100 */
[----:B------:R-:W-:-:S13]  /*2840*/  ISETP.NE.AND P0, PT, R22, RZ, PT ;  /* 0x000000ff1600720c */ /* 0x000fda0003f05270 */
[----:B------:R-:W-:Y:S05]  /*2850*/  @P0 BRA `(.L_x_17) ;  /* 0x0000000800500947 */ /* 0x000fea0003800000 */
[----:B------:R-:W1:Y:S01]  /*2860*/  LDC R14, c[0x0][0xbe0] ;  /* 0x0002f800ff0e7b82 */ /* 0x000e620000000800 */
[----:B------:R-:W-:Y:S01]  /*2870*/  LOP3.LUT R11, R11, 0xfffffffe, RZ, 0xc0, !PT ;  /* 0xfffffffe0b0b7812 */ /* 0x000fe200078ec0ff */
[----:B------:R-:W2:Y:S01]  /*2880*/  LDCU UR45, c[0x0][0xbe8] ;  /* 0x00017d00ff2d77ac */ /* 0x000ea20008000800 */
[----:B------:R-:W3:Y:S01]  /*2890*/  LDCU.64 UR10, c[0x0][0xba8] ;  /* 0x00017500ff0a77ac */ /* 0x000ee20008000a00 */
[----:B------:R-:W4:Y:S01]  /*28a0*/  LDCU.64 UR8, c[0x0][0xbb0] ;  /* 0x00017600ff0877ac */ /* 0x000f220008000a00 */
[----:B------:R-:W1:Y:S02]  /*28b0*/  LDCU.128 UR4, c[0x0][0xbc0] ;  /* 0x00017800ff0477ac */ /* 0x000e640008000c00 */
[----:B-1----:R-:W-:-:S13]  /*28c0*/  ISETP.NE.AND P0, PT, R14, 0x1, PT ;  /* 0x000000010e00780c */ /* 0x002fda0003f05270 */
[----:B--234-:R-:W-:-:S07]  /*28d0*/  @P0 LOP3.LUT R11, R11, 0x1, RZ, 0xfc, !PT ;  /* 0x000000010b0b0812 */ /* 0x01cfce00078efcff */
.L_x_20:
[C---:B------:R-:W-:Y:S01]  /*28e0*/  VIADD R2, R15.reuse, 0x40 ;  /* 0x000000400f027836 */ /* 0x040fe20000000000 */
[----:B-----5:R-:W-:Y:S01]  /*28f0*/  MOV R19, R6 ;  /* 0x0000000600137202 */ /* 0x020fe20000000f00 */
[----:B------:R-:W-:Y:S02]  /*2900*/  VIADD R15, R15, 0x20 ;  /* 0x000000200f0f7836 */ /* 0x000fe40000000000 */
[----:B------:R-:W-:Y:S01]  /*2910*/  IMAD.MOV.U32 R16, RZ, RZ, R7 ;  /* 0x000000ffff107224 */ /* 0x000fe200078e0007 */
[----:B------:R-:W-:-:S13]  /*2920*/  ISETP.GE.AND P0, PT, R2, UR45, PT ;  /* 0x0000002d02007c0c */ /* 0x000fda000bf06270 */
[----:B------:R-:W1:Y:S01]  /*2930*/  @!P0 LDC.64 R22, c[0x0][0xbf0] ;  /* 0x0002fc00ff168b82 */ /* 0x000e620000000a00 */
[----:B------:R2:W3:Y:S01]  /*2940*/  SHFL.IDX PT, R2, R20, 0x1f, 0x1f ;  /* 0x03e01f0014027f89 */ /* 0x0004e200000e0000 */
[----:B------:R-:W-:Y:S01]  /*2950*/  BSSY.RECONVERGENT B0, `(.L_x_18) ;  /* 0x000005e000007945 */ /* 0x000fe20003800200 */
[----:B------:R-:W-:Y:S02]  /*2960*/  HFMA2 R17, -RZ, RZ, 0, 0 ;  /* 0x00000000ff117431 */ /* 0x000fe400000001ff */
[----:B------:R2:W4:Y:S01]  /*2970*/  SHFL.IDX PT, R3, R21, 0x1f, 0x1f ;  /* 0x03e01f0015037f89 */ /* 0x00052200000e0000 */
[----:B-1----:R-:W-:-:S05]  /*2980*/  @!P0 IMAD.WIDE.U32 R22, R15, 0xc, R22 ;  /* 0x0000000c0f168825 */ /* 0x002fca00078e0016 */
[----:B------:R2:W5:Y:S04]  /*2990*/  @!P0 LDG.E R6, desc[UR50][R22.64+0x180] ;  /* 0x0001803216068981 */ /* 0x000568000c1e1900 */
[----:B------:R2:W5:Y:S01]  /*29a0*/  @!P0 LDG.E R7, desc[UR50][R22.64+0x184] ;  /* 0x0001843216078981 */ /* 0x000562000c1e1900 */
[----:B------:R-:W-:Y:S02]  /*29b0*/  ISETP.GE.AND P0, PT, R15, UR45, PT ;  /* 0x0000002d0f007c0c */ /* 0x000fe4000bf06270 */
[----:B------:R-:W-:-:S11]  /*29c0*/  MOV R18, 0x7fffffff ;  /* 0x7fffffff00127802 */ /* 0x000fd60000000f00 */
[----:B---34-:R-:W-:Y:S05]  /*29d0*/  @P0 BRA `(.L_x_19) ;  /* 0x0000000400540947 */ /* 0x018fea0003800000 */
[----:B------:R-:W-:-:S04]  /*29e0*/  IADD3 R13, P0, PT, R19, UR12, RZ ;  /* 0x0000000c130d7c10 */ /* 0x000fc8000ff1e0ff */
[----:B------:R-:W-:Y:S02]  /*29f0*/  LEA.HI.X.SX32 R12, R19, UR13, 0x1, P0 ;  /* 0x0000000d130c7c11 */ /* 0x000fe400080f0eff */
[----:B------:R-:W-:-:S04]  /*2a00*/  IADD3 R19, P0, PT, R16, UR19, RZ ;  /* 0x0000001310137c10 */ /* 0x000fc8000ff1e0ff */
[----:B------:R-:W-:Y:S02]  /*2a10*/  LEA.HI.X.SX32 R18, R16, UR40, 0x1, P0 ;  /* 0x0000002810127c11 */ /* 0x000fe400080f0eff */
[----:B------:R-:W-:-:S05]  /*2a20*/  IADD3 R17, P0, PT, R13, UR9, RZ ;  /* 0x000000090d117c10 */ /* 0x000fca000ff1e0ff */
[----:B------:R-:W-:Y:S01]  /*2a30*/  IMAD.X R16, RZ, RZ, R12, P0 ;  /* 0x000000ffff107224 */ /* 0x000fe200000e060c */
[----:B--2---:R-:W-:Y:S01]  /*2a40*/  IADD3 R21, P0, PT, R19, UR7, RZ ;  /* 0x0000000713157c10 */ /* 0x004fe2000ff1e0ff */
[----:B------:R-:W-:-:S04]  /*2a50*/  IMAD.WIDE.U32 R30, R17, UR10, RZ ;  /* 0x0000000a111e7c25 */ /* 0x000fc8000f8e00ff */
[----:B------:R-:W-:-:S04]  /*2a60*/  IMAD.WIDE.U32 R28, R16, UR10, RZ ;  /* 0x0000000a101c7c25 */ /* 0x000fc8000f8e00ff */
[----:B------:R-:W-:Y:S02]  /*2a70*/  IMAD.X R20, RZ, RZ, R18, P0 ;  /* 0x000000ffff147224 */ /* 0x000fe400000e0612 */
[----:B------:R-:W-:-:S04]  /*2a80*/  IMAD.WIDE.U32 R28, P0, R17, UR11, R28 ;  /* 0x0000000b111c7c25 */ /* 0x000fc8000f80001c */
[----:B------:R-:W-:-:S04]  /*2a90*/  IMAD.WIDE.U32 R24, R20, UR4, RZ ;  /* 0x0000000414187c25 */ /* 0x000fc8000f8e00ff */
[----:B------:R-:W-:Y:S02]  /*2aa0*/  IMAD.X R27, RZ, RZ, RZ, P0 ;  /* 0x000000ffff1b7224 */ /* 0x000fe400000e06ff */
[----:B------:R-:W-:-:S04]  /*2ab0*/  IMAD.WIDE.U32 R24, P0, R21, UR5, R24 ;  /* 0x0000000515187c25 */ /* 0x000fc8000f800018 */
[----:B------:R-:W-:Y:S01]  /*2ac0*/  IMAD.X R23, RZ, RZ, RZ, P0 ;  /* 0x000000ffff177224 */ /* 0x000fe200000e06ff */
[----:B------:R-:W-:Y:S01]  /*2ad0*/  IADD3 RZ, P0, PT, R31, R28, RZ ;  /* 0x0000001c1fff7210 */ /* 0x000fe20007f1e0ff */
[----:B------:R-:W-:Y:S02]  /*2ae0*/  IMAD.MOV.U32 R26, RZ, RZ, R29 ;  /* 0x000000ffff1a7224 */ /* 0x000fe400078e001d */
[----:B------:R-:W-:Y:S02]  /*2af0*/  IMAD.MOV.U32 R22, RZ, RZ, R25 ;  /* 0x000000ffff167224 */ /* 0x000fe400078e0019 */
[----:B------:R-:W-:-:S04]  /*2b00*/  IMAD.WIDE.U32.X R16, R16, UR11, R26, P0 ;  /* 0x0000000b10107c25 */ /* 0x000fc800080e041a */
[----:B------:R-:W-:-:S05]  /*2b10*/  IMAD.WIDE.U32 R26, R21, UR4, RZ ;  /* 0x00000004151a7c25 */ /* 0x000fca000f8e00ff */
[----:B------:R-:W-:-:S05]  /*2b20*/  IADD3 RZ, P0, PT, R27, R24, RZ ;  /* 0x000000181bff7210 */ /* 0x000fca0007f1e0ff */
[----:B------:R-:W-:Y:S01]  /*2b30*/  IMAD.WIDE.U32.X R20, R20, UR5, R22, P0 ;  /* 0x0000000514147c25 */ /* 0x000fe200080e0416 */
[----:B------:R-:W-:-:S04]  /*2b40*/  ISETP.NE.U32.AND P0, PT, RZ, UR10, PT ;  /* 0x0000000aff007c0c */ /* 0x000fc8000bf05070 */
[----:B------:R-:W-:-:S04]  /*2b50*/  ISETP.NE.AND.EX P0, PT, RZ, UR11, PT, P0 ;  /* 0x0000000bff007c0c */ /* 0x000fc8000bf05300 */
[----:B------:R-:W-:Y:S02]  /*2b60*/  SEL R13, R13, R16, !P0 ;  /* 0x000000100d0d7207 */ /* 0x000fe40004000000 */
[----:B------:R-:W-:Y:S02]  /*2b70*/  SEL R12, R12, R17, !P0 ;  /* 0x000000110c0c7207 */ /* 0x000fe40004000000 */
[----:B------:R-:W-:Y:S02]  /*2b80*/  ISETP.NE.U32.AND P0, PT, RZ, UR4, PT ;  /* 0x00000004ff007c0c */ /* 0x000fe4000bf05070 */
[----:B------:R-:W-:Y:S02]  /*2b90*/  SHF.R.U64 R12, R13, UR8, R12 ;  /* 0x000000080d0c7c19 */ /* 0x000fe4000800120c */
[----:B------:R-:W-:-:S04]  /*2ba0*/  ISETP.NE.AND.EX P0, PT, RZ, UR5, PT, P0 ;  /* 0x00000005ff007c0c */ /* 0x000fc8000bf05300 */
[----:B------:R-:W-:Y:S02]  /*2bb0*/  SEL R16, R18, R21, !P0 ;  /* 0x0000001512107207 */ /* 0x000fe40004000000 */
[-C--:B------:R-:W-:Y:S02]  /*2bc0*/  IABS R18, R5.reuse ;  /* 0x0000000500127213 */ /* 0x080fe40000000000 */
[----:B------:R-:W-:Y:S02]  /*2bd0*/  SEL R19, R19, R20, !P0 ;  /* 0x0000001413137207 */ /* 0x000fe40004000000 */
[----:B------:R-:W1:Y:S01]  /*2be0*/  I2F.RP R21, R18 ;  /* 0x0000001200157306 */ /* 0x000e620000209400 */
[----:B------:R-:W-:Y:S02]  /*2bf0*/  IADD3 R20, PT, PT, R5, -0x1, R12 ;  /* 0xffffffff05147810 */ /* 0x000fe40007ffe00c */
[----:B------:R-:W-:Y:S02]  /*2c00*/  IABS R12, R5 ;  /* 0x00000005000c7213 */ /* 0x000fe40000000000 */
[----:B------:R-:W-:-:S02]  /*2c10*/  IABS R13, R20 ;  /* 0x00000014000d7213 */ /* 0x000fc40000000000 */
[----:B------:R-:W-:Y:S01]  /*2c20*/  SHF.R.U64 R19, R19, UR6, R16 ;  /* 0x0000000613137c19 */ /* 0x000fe20008001210 */
[----:B------:R-:W-:-:S03]  /*2c30*/  IMAD.MOV R12, RZ, RZ, -R12 ;  /* 0x000000ffff0c7224 */ /* 0x000fc600078e0a0c */
[----:B------:R-:W-:Y:S01]  /*2c40*/  IADD3 R19, PT, PT, R4, -0x1, R19 ;  /* 0xffffffff04137810 */ /* 0x000fe20007ffe013 */
[----:B-1----:R-:W1:Y:S02]  /*2c50*/  MUFU.RCP R22, R21 ;  /* 0x0000001500167308 */ /* 0x002e640000001000 */
[----:B-1----:R-:W-:-:S06]  /*2c60*/  VIADD R22, R22, 0xffffffe ;  /* 0x0ffffffe16167836 */ /* 0x002fcc0000000000 */
[----:B------:R-:W1:Y:S02]  /*2c70*/  F2I.FTZ.U32.TRUNC.NTZ R23, R22 ;  /* 0x0000001600177305 */ /* 0x000e64000021f000 */
[----:B-1----:R-:W-:Y:S02]  /*2c80*/  IMAD.MOV R17, RZ, RZ, -R23 ;  /* 0x000000ffff117224 */ /* 0x002fe400078e0a17 */
[----:B------:R-:W-:Y:S02]  /*2c90*/  IMAD.MOV.U32 R22, RZ, RZ, RZ ;  /* 0x000000ffff167224 */ /* 0x000fe400078e00ff */
[----:B------:R-:W-:-:S04]  /*2ca0*/  IMAD R17, R17, R18, RZ ;  /* 0x0000001211117224 */ /* 0x000fc800078e02ff */
[----:B------:R-:W-:-:S06]  /*2cb0*/  IMAD.HI.U32 R17, R23, R17, R22 ;  /* 0x0000001117117227 */ /* 0x000fcc00078e0016 */
[----:B------:R-:W-:-:S04]  /*2cc0*/  IMAD.HI.U32 R17, R17, R13, RZ ;  /* 0x0000000d11117227 */ /* 0x000fc800078e00ff */
[----:B------:R-:W-:Y:S01]  /*2cd0*/  IMAD R21, R17, R12, R13 ;  /* 0x0000000c11157224 */ /* 0x000fe200078e020d */
[----:B------:R-:W-:Y:S02]  /*2ce0*/  IABS R17, R4 ;  /* 0x0000000400117213 */ /* 0x000fe40000000000 */
[----:B------:R-:W-:Y:S02]  /*2cf0*/  IABS R13, R19 ;  /* 0x00000013000d7213 */ /* 0x000fe40000000000 */
[----:B------:R-:W1:Y:S01]  /*2d00*/  I2F.RP R24, R17 ;  /* 0x0000001100187306 */ /* 0x000e620000209400 */
[----:B------:R-:W-:-:S13]  /*2d10*/  ISETP.GT.U32.AND P0, PT, R18, R21, PT ;  /* 0x000000151200720c */ /* 0x000fda0003f04070 */
[----:B------:R-:W-:Y:S01]  /*2d20*/  @!P0 IMAD.IADD R21, R21, 0x1, -R18 ;  /* 0x0000000115158824 */ /* 0x000fe200078e0a12 */
[----:B-1----:R-:W1:Y:S02]  /*2d30*/  MUFU.RCP R22, R24 ;  /* 0x0000001800167308 */ /* 0x002e640000001000 */
[----:B-1----:R-:W-:-:S06]  /*2d40*/  VIADD R22, R22, 0xffffffe ;  /* 0x0ffffffe16167836 */ /* 0x002fcc0000000000 */
[----:B------:R-:W1:Y:S02]  /*2d50*/  F2I.FTZ.U32.TRUNC.NTZ R23, R22 ;  /* 0x0000001600177305 */ /* 0x000e64000021f000 */
[----:B-1----:R-:W-:Y:S02]  /*2d60*/  IMAD.MOV R12, RZ, RZ, -R23 ;  /* 0x000000ffff0c7224 */ /* 0x002fe400078e0a17 */
[----:B------:R-:W-:Y:S02]  /*2d70*/  IMAD.MOV.U32 R22, RZ, RZ, RZ ;  /* 0x000000ffff167224 */ /* 0x000fe400078e00ff */
[----:B------:R-:W-:Y:S01]  /*2d80*/  IMAD R16, R12, R17, RZ ;  /* 0x000000110c107224 */ /* 0x000fe200078e02ff */
[----:B------:R-:W-:-:S03]  /*2d90*/  IABS R12, R4 ;  /* 0x00000004000c7213 */ /* 0x000fc60000000000 */
[----:B------:R-:W-:-:S04]  /*2da0*/  IMAD.HI.U32 R16, R23, R16, R22 ;  /* 0x0000001017107227 */ /* 0x000fc800078e0016 */
[----:B------:R-:W-:Y:S02]  /*2db0*/  IMAD.MOV R12, RZ, RZ, -R12 ;  /* 0x000000ffff0c7224 */ /* 0x000fe400078e0a0c */
[----:B------:R-:W-:-:S04]  /*2dc0*/  IMAD.HI.U32 R16, R16, R13, RZ ;  /* 0x0000000d10107227 */ /* 0x000fc800078e00ff */
[----:B------:R-:W-:-:S05]  /*2dd0*/  IMAD R12, R16, R12, R13 ;  /* 0x0000000c100c7224 */ /* 0x000fca00078e020d */
[----:B------:R-:W-:-:S13]  /*2de0*/  ISETP.GT.U32.AND P0, PT, R17, R12, PT ;  /* 0x0000000c1100720c */ /* 0x000fda0003f04070 */
[----:B------:R-:W-:Y:S01]  /*2df0*/  @!P0 IMAD.IADD R12, R12, 0x1, -R17 ;  /* 0x000000010c0c8824 */ /* 0x000fe200078e0a11 */
[----:B------:R-:W-:-:S13]  /*2e00*/  ISETP.GT.U32.AND P0, PT, R18, R21, PT ;  /* 0x000000151200720c */ /* 0x000fda0003f04070 */
[----:B------:R-:W-:Y:S01]  /*2e10*/  @!P0 IMAD.IADD R21, R21, 0x1, -R18 ;  /* 0x0000000115158824 */ /* 0x000fe200078e0a12 */
[----:B------:R-:W-:-:S13]  /*2e20*/  ISETP.GT.U32.AND P0, PT, R17, R12, PT ;  /* 0x0000000c1100720c */ /* 0x000fda0003f04070 */
[----:B------:R-:W-:Y:S01]  /*2e30*/  @!P0 IMAD.IADD R12, R12, 0x1, -R17 ;  /* 0x000000010c0c8824 */ /* 0x000fe200078e0a11 */
[----:B------:R-:W-:-:S13]  /*2e40*/  ISETP.GE.AND P0, PT, R20, RZ, PT ;  /* 0x000000ff1400720c */ /* 0x000fda0003f06270 */
[----:B------:R-:W-:Y:S01]  /*2e50*/  @!P0 IMAD.MOV R21, RZ, RZ, -R21 ;  /* 0x000000ffff158224 */ /* 0x000fe200078e0a15 */
[----:B------:R-:W-:-:S13]  /*2e60*/  ISETP.GE.AND P0, PT, R19, RZ, PT ;  /* 0x000000ff1300720c */ /* 0x000fda0003f06270 */
[----:B------:R-:W-:Y:S01]  /*2e70*/  @!P0 IMAD.MOV R12, RZ, RZ, -R12 ;  /* 0x000000ffff0c8224 */ /* 0x000fe200078e0a0c */
[----:B------:R-:W-:-:S13]  /*2e80*/  ISETP.NE.AND P0, PT, RZ, UR33, PT ;  /* 0x00000021ff007c0c */ /* 0x000fda000bf05270 */
[----:B------:R-:W-:Y:S02]  /*2e90*/  @!P0 LOP3.LUT R21, RZ, UR33, RZ, 0x33, !PT ;  /* 0x00000021ff158c12 */ /* 0x000fe4000f8e33ff */
[----:B------:R-:W-:-:S03]  /*2ea0*/  ISETP.NE.AND P0, PT, RZ, UR32, PT ;  /* 0x00000020ff007c0c */ /* 0x000fc6000bf05270 */
[----:B------:R-:W-:-:S10]  /*2eb0*/  IMAD.IADD R18, R20, 0x1, -R21 ;  /* 0x0000000114127824 */ /* 0x000fd400078e0a15 */
[----:B------:R-:W-:Y:S02]  /*2ec0*/  @!P0 LOP3.LUT R12, RZ, UR32, RZ, 0x33, !PT ;  /* 0x00000020ff0c8c12 */ /* 0x000fe4000f8e33ff */
[----:B------:R-:W-:-:S03]  /*2ed0*/  ISETP.NE.AND P0, PT, R14, 0x1, PT ;  /* 0x000000010e00780c */ /* 0x000fc60003f05270 */
[----:B------:R-:W-:-:S05]  /*2ee0*/  IMAD.IADD R19, R19, 0x1, -R12 ;  /* 0x0000000113137824 */ /* 0x000fca00078e0a0c */
[CC--:B------:R-:W-:Y:S01]  /*2ef0*/  SEL R12, R19.reuse, R18.reuse, !P0 ;  /* 0x00000012130c7207 */ /* 0x0c0fe20004000000 */
[----:B------:R-:W-:-:S03]  /*2f00*/  IMAD R18, R19, R18, RZ ;  /* 0x0000001213127224 */ /* 0x000fc600078e02ff */
[----:B------:R-:W-:Y:S02]  /*2f10*/  SHF.R.S32.HI R13, RZ, 0x1f, R12 ;  /* 0x0000001fff0d7819 */ /* 0x000fe4000001140c */
[----:B------:R-:W-:Y:S02]  /*2f20*/  SHF.R.S32.HI R17, RZ, 0x1f, R18 ;  /* 0x0000001fff117819 */ /* 0x000fe40000011412 */
.L_x_19:
[----:B------:R-:W-:Y:S05]  /*2f30*/  BSYNC.RECONVERGENT B0 ;  /* 0x0000000000007941 */ /* 0x000fea0003800200 */
.L_x_18:
[----:B------:R-:W1:Y:S04]  /*2f40*/  SHFL.UP PT, R19, R18, 0x1, RZ ;  /* 0x0420000012137989 */ /* 0x000e6800000e00ff */
[----:B------:R-:W3:Y:S01]  /*2f50*/  SHFL.UP PT, R16, R17, 0x1, RZ ;  /* 0x0420000011107989 */ /* 0x000ee200000e00ff */
[----:B-1----:R-:W-:Y:S02]  /*2f60*/  SEL R19, R19, RZ, P6 ;  /* 0x000000ff13137207 */ /* 0x002fe40003000000 */
[----:B---3--:R-:W-:Y:S02]  /*2f70*/  SEL R16, R16, RZ, P6 ;  /* 0x000000ff10107207 */ /* 0x008fe40003000000 */
[----:B------:R-:W-:-:S05]  /*2f80*/  IADD3 R19, P0, PT, R19, R18, RZ ;  /* 0x0000001213137210 */ /* 0x000fca0007f1e0ff */
[----:B------:R-:W-:Y:S01]  /*2f90*/  IMAD.X R16, R16, 0x1, R17, P0 ;  /* 0x0000000110107824 */ /* 0x000fe200000e0611 */
[----:B--2---:R-:W1:Y:S04]  /*2fa0*/  SHFL.UP PT, R20, R19, 0x2, RZ ;  /* 0x0440000013147989 */ /* 0x004e6800000e00ff */
[----:B------:R-:W2:Y:S01]  /*2fb0*/  SHFL.UP PT, R21, R16, 0x2, RZ ;  /* 0x0440000010157989 */ /* 0x000ea200000e00ff */
[----:B-1----:R-:W-:Y:S02]  /*2fc0*/  SEL R20, R20, RZ, P1 ;  /* 0x000000ff14147207 */ /* 0x002fe40000800000 */
[----:B--2---:R-:W-:Y:S02]  /*2fd0*/  SEL R21, R21, RZ, P1 ;  /* 0x000000ff15157207 */ /* 0x004fe40000800000 */
[----:B------:R-:W-:-:S05]  /*2fe0*/  IADD3 R20, P0, PT, R20, R19, RZ ;  /* 0x0000001314147210 */ /* 0x000fca0007f1e0ff */
[----:B------:R-:W-:Y:S01]  /*2ff0*/  IMAD.X R21, R21, 0x1, R16, P0 ;  /* 0x0000000115157824 */ /* 0x000fe200000e0610 */
[----:B------:R-:W1:Y:S04]  /*3000*/  SHFL.UP PT, R23, R20, 0x4, RZ ;  /* 0x0480000014177989 */ /* 0x000e6800000e00ff */
        /* <DEDUP_REMOVED lines=9> */
[----:B------:R-:W-:Y:S01]  /*30a0*/  IADD3 R24, P0, PT, R16, R23, RZ ;  /* 0x0000001710187210 */ /* 0x000fe20007f1e0ff */
[----:B------:R-:W-:-:S04]  /*30b0*/  IMAD.U32 R23, RZ, RZ, UR25 ;  /* 0x00000019ff177e24 */ /* 0x000fc8000f8e00ff */
[----:B------:R-:W-:Y:S02]  /*30c0*/  IMAD.X R25, R19, 0x1, R22, P0 ;  /* 0x0000000113197824 */ /* 0x000fe400000e0616 */
[----:B------:R-:W1:Y:S04]  /*30d0*/  SHFL.UP PT, R19, R24, 0x10, RZ ;  /* 0x0600000018137989 */ /* 0x000e6800000e00ff */
[----:B------:R-:W2:Y:S01]  /*30e0*/  SHFL.UP PT, R20, R25, 0x10, RZ ;  /* 0x0600000019147989 */ /* 0x000ea200000e00ff */
[----:B-1----:R-:W-:Y:S02]  /*30f0*/  SEL R19, R19, RZ, P5 ;  /* 0x000000ff13137207 */ /* 0x002fe40002800000 */
[----:B--2---:R-:W-:Y:S02]  /*3100*/  SEL R20, R20, RZ, P5 ;  /* 0x000000ff14147207 */ /* 0x004fe40002800000 */
[----:B------:R-:W-:-:S05]  /*3110*/  IADD3 R16, P0, PT, R19, R24, RZ ;  /* 0x0000001813107210 */ /* 0x000fca0007f1e0ff */
[----:B------:R-:W-:Y:S01]  /*3120*/  IMAD.X R19, R20, 0x1, R25, P0 ;  /* 0x0000000114137824 */ /* 0x000fe200000e0619 */
[----:B------:R-:W-:-:S05]  /*3130*/  IADD3 R21, P0, PT, R16, R3, RZ ;  /* 0x0000000310157210 */ /* 0x000fca0007f1e0ff */
[----:B------:R-:W-:Y:S01]  /*3140*/  IMAD.X R20, R19, 0x1, R2, P0 ;  /* 0x0000000113147824 */ /* 0x000fe200000e0602 */
[----:B------:R-:W-:-:S04]  /*3150*/  ISETP.LE.U32.AND P0, PT, R21, UR30, PT ;  /* 0x0000001e15007c0c */ /* 0x000fc8000bf03070 */
[----:B------:R-:W-:-:S13]  /*3160*/  ISETP.GE.U32.AND.EX P0, PT, R23, R20, PT, P0 ;  /* 0x000000141700720c */ /* 0x000fda0003f06100 */
[----:B------:R-:W-:-:S04]  /*3170*/  VOTE.ANY R22, PT, !P0 ;  /* 0x0000000000167806 */ /* 0x000fc800040e0100 */
[----:B------:R-:W-:-:S13]  /*3180*/  ISETP.NE.AND P0, PT, R22, RZ, PT ;  /* 0x000000ff1600720c */ /* 0x000fda0003f05270 */
[----:B------:R-:W-:Y:S05]  /*3190*/  @!P0 BRA `(.L_x_20) ;  /* 0xfffffff400d08947 */ /* 0x000fea000383ffff */
.L_x_17:
[----:B------:R-:W1:Y:S08]  /*31a0*/  BREV R23, R22 ;  /* 0x0000001600177301 */ /* 0x000e700000000000 */
[----:B-1----:R-:W1:Y:S02]  /*31b0*/  FLO.U32.SH R23, R23 ;  /* 0x0000001700177300 */ /* 0x002e6400000e0400 */
[----:B-1----:R-:W1:Y:S02]  /*31c0*/  SHFL.IDX PT, R21, R15, R23, 0x1f ;  /* 0x00001f170f157589 */ /* 0x002e6400000e0000 */
[----:B-1----:R-:W-:-:S05]  /*31d0*/  IMAD.IADD R14, R8, 0x1, R21 ;  /* 0x00000001080e7824 */ /* 0x002fca00078e0215 */
[----:B------:R-:W-:-:S13]  /*31e0*/  ISETP.GE.AND P0, PT, R14, UR45, PT ;  /* 0x0000002d0e007c0c */ /* 0x000fda000bf06270 */
[----:B------:R-:W1:Y:S02]  /*31f0*/  @!P0 LDC.64 R24, c[0x0][0xbf0] ;  /* 0x0002fc00ff188b82 */ /* 0x000e640000000a00 */
[----:B-1----:R-:W-:-:S05]  /*3200*/  @!P0 IMAD.WIDE R24, R14, 0xc, R24 ;  /* 0x0000000c0e188825 */ /* 0x002fca00078e0218 */
[----:B-----5:R1:W5:Y:S04]  /*3210*/  @!P0 LDG.E R6, desc[UR50][R24.64] ;  /* 0x0000003218068981 */ /* 0x020368000c1e1900 */
[----:B------:R1:W5:Y:S01]  /*3220*/  @!P0 LDG.E R7, desc[UR50][R24.64+0x4] ;  /* 0x0000043218078981 */ /* 0x000362000c1e1900 */
[----:B------:R-:W-:-:S03]  /*3230*/  IADD3 R16, P1, P0, R3, R16, -R18 ;  /* 0x0000001003107210 */ /* 0x000fc6000783e812 */
[----:B------:R-:W-:Y:S01]  /*3240*/  SHFL.IDX PT, R15, R17, R23, 0x1f ;  /* 0x00001f17110f7589 */ /* 0x000fe200000e0000 */
[----:B------:R-:W-:-:S03]  /*3250*/  IADD3.X R2, PT, PT, R2, R19, ~R17, P1, P0 ;  /* 0x0000001302027210 */ /* 0x000fc60000fe0c11 */
[----:B------:R-:W2:Y:S04]  /*3260*/  SHFL.IDX PT, R16, R16, R23, 0x1f ;  /* 0x00001f1710107589 */ /* 0x000ea800000e0000 */
[----:B------:R-:W3:Y:S04]  /*3270*/  SHFL.IDX PT, R2, R2, R23, 0x1f ;  /* 0x00001f1702027589 */ /* 0x000ee800000e0000 */
[----:B------:R1:W4:Y:S04]  /*3280*/  SHFL.IDX PT, R14, R18, R23, 0x1f ;  /* 0x00001f17120e7589 */ /* 0x00032800000e0000 */
[----:B------:R1:W1:Y:S04]  /*3290*/  SHFL.IDX PT, R13, R13, R23, 0x1f ;  /* 0x00001f170d0d7589 */ /* 0x00026800000e0000 */
[----:B------:R1:W1:Y:S01]  /*32a0*/  SHFL.IDX PT, R12, R12, R23, 0x1f ;  /* 0x00001f170c0c7589 */ /* 0x00026200000e0000 */
[----:B--2---:R-:W-:-:S02]  /*32b0*/  R2UR UR41, R16 ;  /* 0x00000000102972ca */ /* 0x004fc400000e0000 */
[----:B---3--:R-:W-:-:S15]  /*32c0*/  R2UR UR40, R2 ;  /* 0x00000000022872ca */ /* 0x008fde00000e0000 */
.L_x_14:
[----:B------:R-:W-:Y:S01]  /*32d0*/  ISETP.GE.AND P0, PT, R21, UR45, PT ;  /* 0x0000002d15007c0c */ /* 0x000fe2000bf06270 */
[----:B------:R-:W-:Y:S01]  /*32e0*/  UMOV UR19, 0xffffffff ;  /* 0xffffffff00137882 */ /* 0x000fe20000000000 */
[----:B------:R-:W-:-:S11]  /*32f0*/  MOV R17, 0xffffffff ;  /* 0xffffffff00117802 */ /* 0x000fd60000000f00 */
[----:B------:R-:W-:Y:S05]  /*3300*/  @P0 BRA `(.L_x_13) ;  /* 0x0000000400100947 */ /* 0x000fea0003800000 */
[----:B------:R-:W2:Y:S01]  /*3310*/  LDCU UR8, c[0x0][0xb98] ;  /* 0x00017300ff0877ac */ /* 0x000ea20008000800 */
[----:B-1----:R-:W-:Y:S02]  /*3320*/  R2UR UR4, R12 ;  /* 0x000000000c0472ca */ /* 0x002fe400000e0000 */
[----:B------:R-:W-:Y:S01]  /*3330*/  R2UR UR5, R13 ;  /* 0x000000000d0572ca */ /* 0x000fe200000e0000 */
[----:B------:R-:W1:Y:S01]  /*3340*/  LDCU UR7, c[0x0][0xb88] ;  /* 0x00017100ff0777ac */ /* 0x000e620008000800 */
[----:B------:R-:W3:Y:S01]  /*3350*/  LDCU UR6, c[0x0][0xbdc] ;  /* 0x00017b80ff0677ac */ /* 0x000ee20008000800 */
[----:B------:R-:W-:-:S04]  /*3360*/  UIADD3 UR10, UP0, UPT, -UR41, UR30, URZ ;  /* 0x0000001e290a7290 */ /* 0x000fc8000ff1e1ff */
[----:B------:R-:W-:-:S04]  /*3370*/  UIADD3.X UR9, UPT, UPT, ~UR40, UR25, URZ, UP0, !UPT ;  /* 0x0000001928097290 */ /* 0x000fc800087fe5ff */
[----:B--2---:R-:W-:Y:S02]  /*3380*/  USHF.R.U32.HI UR4, URZ, UR8, UR9 ;  /* 0x00000008ff047299 */ /* 0x004fe40008011609 */
[----:B------:R-:W-:Y:S01]  /*3390*/  USHF.R.U64 UR8, UR10, UR8, UR9 ;  /* 0x000000080a087299 */ /* 0x000fe20008001209 */
[----:B-1----:R-:W-:Y:S01]  /*33a0*/  SHF.R.U64 R2, R12, UR7, R13 ;  /* 0x000000070c027c19 */ /* 0x002fe2000800120d */
[----:B------:R-:W-:Y:S02]  /*33b0*/  USHF.R.U32.HI UR11, URZ, UR7, UR4 ;  /* 0x00000007ff0b7299 */ /* 0x000fe40008011604 */
[----:B------:R-:W-:Y:S02]  /*33c0*/  USHF.R.U32.HI UR5, URZ, UR7, UR5 ;  /* 0x00000007ff057299 */ /* 0x000fe40008011605 */
[----:B---3--:R-:W-:Y:S02]  /*33d0*/  USHF.R.U32.HI UR9, URZ, UR6, UR11 ;  /* 0x00000006ff097299 */ /* 0x008fe4000801160b */
[----:B------:R-:W-:Y:S01]  /*33e0*/  USHF.R.U64 UR7, UR8, UR7, UR4 ;  /* 0x0000000708077299 */ /* 0x000fe20008001204 */
[----:B------:R-:W-:Y:S01]  /*33f0*/  R2UR UR4, R2 ;  /* 0x00000000020472ca */ /* 0x000fe200000e0000 */
[----:B------:R-:W-:-:S02]  /*3400*/  ULOP3.LUT UR10, UR9, UR5, URZ, 0xfc, !UPT ;  /* 0x00000005090a7292 */ /* 0x000fc4000f8efcff */
[----:B------:R-:W-:Y:S02]  /*3410*/  USHF.R.U64 UR6, UR7, UR6, UR11 ;  /* 0x0000000607067299 */ /* 0x000fe4000800120b */
[----:B------:R-:W-:-:S09]  /*3420*/  UISETP.NE.U32.AND UP0, UPT, UR10, URZ, UPT ;  /* 0x000000ff0a00728c */ /* 0x000fd2000bf05070 */
[----:B------:R-:W-:Y:S05]  /*3430*/  BRA.U UP0, `(.L_x_21) ;  /* 0x0000000100607547 */ /* 0x000fea000b800000 */
[----:B------:R-:W1:Y:S01]  /*3440*/  I2F.U32.RP R3, UR4 ;  /* 0x0000000400037d06 */ /* 0x000e620008209000 */
[----:B------:R-:W-:Y:S01]  /*3450*/  UMOV UR10, URZ ;  /* 0x000000ff000a7c82 */ /* 0x000fe20008000000 */
[----:B------:R-:W-:-:S06]  /*3460*/  UISETP.NE.U32.AND UP0, UPT, UR4, URZ, UPT ;  /* 0x000000ff0400728c */ /* 0x000fcc000bf05070 */
[----:B-1----:R-:W1:Y:S02]  /*3470*/  MUFU.RCP R2, R3 ;  /* 0x0000000300027308 */ /* 0x002e640000001000 */
[----:B-1----:R-:W-:-:S06]  /*3480*/  IADD3 R2, PT, PT, R2, 0xffffffe, RZ ;  /* 0x0ffffffe02027810 */ /* 0x002fcc0007ffe0ff */
[----:B------:R-:W1:Y:S02]  /*3490*/  F2I.FTZ.U32.TRUNC.NTZ R2, R2 ;  /* 0x0000000200027305 */ /* 0x000e64000021f000 */
[----:B-1----:R-:W-:-:S13]  /*34a0*/  R2UR UR11, R2 ;  /* 0x00000000020b72ca */ /* 0x002fda00000e0000 */
[----:B------:R-:W-:-:S04]  /*34b0*/  UIADD3 UR5, UPT, UPT, URZ, -UR11, URZ ;  /* 0x8000000bff057290 */ /* 0x000fc8000fffe0ff */
[----:B------:R-:W-:-:S04]  /*34c0*/  UIMAD UR5, UR5, UR4, URZ ;  /* 0x00000004050572a4 */ /* 0x000fc8000f8e02ff */
[----:B------:R-:W-:-:S07]  /*34d0*/  UIMAD.WIDE.U32 UR10, UR11, UR5, UR10 ;  /* 0x000000050b0a72a5 */ /* 0x000fce000f8e000a */
[----:B------:R-:W-:Y:S02]  /*34e0*/  UMOV UR5, UR11 ;  /* 0x0000000b00057c82 */ /* 0x000fe40008000000 */
[----:B------:R-:W-:-:S07]  /*34f0*/  UIMAD.WIDE.U32 UR12, UR5, UR6, URZ ;  /* 0x00000006050c72a5 */ /* 0x000fce000f8e00ff */
[----:B------:R-:W-:Y:S02]  /*3500*/  UMOV UR12, UR13 ;  /* 0x0000000d000c7c82 */ /* 0x000fe40008000000 */
[----:B------:R-:W-:-:S04]  /*3510*/  UIADD3 UR5, UPT, UPT, -UR12, URZ, URZ ;  /* 0x000000ff0c057290 */ /* 0x000fc8000fffe1ff */
[----:B------:R-:W-:-:S04]  /*3520*/  UIMAD UR5, UR4, UR5, UR6 ;  /* 0x00000005040572a4 */ /* 0x000fc8000f8e0206 */
[----:B------:R-:W-:-:S11]  /*3530*/  UISETP.GE.U32.AND UP2, UPT, UR5, UR4, UPT ;  /* 0x000000040500728c */ /* 0x000fd6000bf46070 */
[----:B------:R-:W-:Y:S02]  /*3540*/  @UP2 UIADD3 UR5, UPT, UPT, UR5, -UR4, URZ ;  /* 0x8000000405052290 */ /* 0x000fe4000fffe0ff */
[----:B------:R-:W-:Y:S02]  /*3550*/  @UP2 UIADD3 UR12, UPT, UPT, UR12, 0x1, URZ ;  /* 0x000000010c0c2890 */ /* 0x000fe4000fffe0ff */
[----:B------:R-:W-:-:S11]  /*3560*/  UISETP.GE.U32.AND UP1, UPT, UR5, UR4, UPT ;  /* 0x000000040500728c */ /* 0x000fd6000bf26070 */
[----:B------:R-:W-:Y:S02]  /*3570*/  @UP1 UIADD3 UR12, UPT, UPT, UR12, 0x1, URZ ;  /* 0x000000010c0c1890 */ /* 0x000fe4000fffe0ff */
[----:B------:R-:W-:-:S04]  /*3580*/  @!UP0 ULOP3.LUT UR12, URZ, UR4, URZ, 0x33, !UPT ;  /* 0x00000004ff0c8292 */ /* 0x000fc8000f8e33ff */
[----:B------:R-:W-:-:S04]  /*3590*/  UIADD3 UR11, UPT, UPT, -UR12, URZ, URZ ;  /* 0x000000ff0c0b7290 */ /* 0x000fc8000fffe1ff */
[----:B------:R-:W-:Y:S01]  /*35a0*/  UIMAD UR11, UR4, UR11, UR6 ;  /* 0x0000000b040b72a4 */ /* 0x000fe2000f8e0206 */
[----:B------:R-:W-:Y:S11]  /*35b0*/  BRA `(.L_x_22) ;  /* 0x0000000000107947 */ /* 0x000ff60003800000 */
.L_x_21:
[----:B------:R-:W-:Y:S02]  /*35c0*/  MOV R2, 0x35e0 ;  /* 0x000035e000027802 */ /* 0x000fe40000000f00 */
[----:B----45:R-:W-:Y:S05]  /*35d0*/  CALL.REL.NOINC `($__internal_3_$__cuda_sm20_div_u64) ;  /* 0x000000f000ec7944 */ /* 0x030fea0003c00000 */
[----:B------:R-:W-:-:S04]  /*35e0*/  UIADD3 UR11, UPT, UPT, -UR12, URZ, URZ ;  /* 0x000000ff0c0b7290 */ /* 0x000fc8000fffe1ff */
[----:B------:R-:W-:-:S12]  /*35f0*/  UIMAD UR11, UR4, UR11, UR6 ;  /* 0x0000000b040b72a4 */ /* 0x000fd8000f8e0206 */
.L_x_22:
[----:B------:R-:W1:Y:S01]  /*3600*/  LDCU UR4, c[0x0][0xbdc] ;  /* 0x00017b80ff0477ac */ /* 0x000e620008000800 */
[----:B------:R-:W-:Y:S01]  /*3610*/  PLOP3.LUT P0, PT, PT, PT, PT, 0x8, 0x80 ;  /* 0x000000000080781c */ /* 0x000fe20003f0e170 */
[----:B------:R-:W-:Y:S01]  /*3620*/  IMAD.MOV.U32 R17, RZ, RZ, R21 ;  /* 0x000000ffff117224 */ /* 0x000fe200078e0015 */
[----:B------:R-:W-:Y:S01]  /*3630*/  LOP3.LUT R11, R11, 0xfffffffd, RZ, 0xc0, !PT ;  /* 0xfffffffd0b0b7812 */ /* 0x000fe200078ec0ff */
[----:B------:R-:W2:Y:S01]  /*3640*/  LDCU UR6, c[0x0][0xb80] ;  /* 0x00017000ff0677ac */ /* 0x000ea20008000800 */
[----:B------:R-:W3:Y:S01]  /*3650*/  LDCU UR5, c[0x0][0xbe0] ;  /* 0x00017c00ff0577ac */ /* 0x000ee20008000800 */
[----:B------:R-:W-:Y:S01]  /*3660*/  UMOV UR10, 0xffffffff ;  /* 0xffffffff000a7882 */ /* 0x000fe20000000000 */
[----:B------:R-:W4:Y:S07]  /*3670*/  LDCU UR9, c[0x0][0xb90] ;  /* 0x00017200ff0977ac */ /* 0x000f2e0008000800 */
[----:B------:R-:W-:Y:S01]  /*3680*/  @P0 LOP3.LUT R11, R11, 0x2, RZ, 0xfc, !PT ;  /* 0x000000020b0b0812 */ /* 0x000fe200078efcff */
[----:B-1----:R-:W-:-:S02]  /*3690*/  USHF.L.U32 UR10, UR10, UR4, URZ ;  /* 0x000000040a0a7299 */ /* 0x002fc400080006ff */
[----:B------:R-:W-:Y:S02]  /*36a0*/  USHF.L.U32 UR12, UR12, UR4, URZ ;  /* 0x000000040c0c7299 */ /* 0x000fe400080006ff */
[----:B------:R-:W-:Y:S02]  /*36b0*/  ULOP3.LUT UR10, URZ, UR10, URZ, 0x33, !UPT ;  /* 0x0000000aff0a7292 */ /* 0x000fe4000f8e33ff */
[----:B--2---:R-:W-:Y:S02]  /*36c0*/  UIADD3 UR4, UPT, UPT, UR6, -0x1, URZ ;  /* 0xffffffff06047890 */ /* 0x004fe4000fffe0ff */
[----:B------:R-:W-:Y:S02]  /*36d0*/  ULOP3.LUT UR10, UR7, UR10, URZ, 0xc0, !UPT ;  /* 0x0000000a070a7292 */ /* 0x000fe4000f8ec0ff */
[----:B------:R-:W-:Y:S02]  /*36e0*/  ULOP3.LUT UR4, UR4, UR8, URZ, 0xc0, !UPT ;  /* 0x0000000804047292 */ /* 0x000fe4000f8ec0ff */
[----:B------:R-:W-:-:S02]  /*36f0*/  UIADD3 UR10, UPT, UPT, UR10, UR12, URZ ;  /* 0x0000000c0a0a7290 */ /* 0x000fc4000fffe0ff */
[----:B---3--:R-:W-:Y:S02]  /*3700*/  UISETP.NE.AND UP0, UPT, UR5, 0x1, UPT ;  /* 0x000000010500788c */ /* 0x008fe4000bf05270 */
[----:B------:R-:W-:Y:S02]  /*3710*/  UIMAD UR4, UR11, UR6, UR4 ;  /* 0x000000060b0472a4 */ /* 0x000fe4000f8e0204 */
[----:B----4-:R-:W-:-:S04]  /*3720*/  UIMAD UR9, UR10, UR9, UR38 ;  /* 0x000000090a0972a4 */ /* 0x010fc8000f8e0226 */
[----:B------:R-:W-:Y:S02]  /*3730*/  USEL UR18, UR9, UR4, !UP0 ;  /* 0x0000000409127287 */ /* 0x000fe4000c000000 */
[----:B------:R-:W-:-:S12]  /*3740*/  USEL UR19, UR4, UR9, !UP0 ;  /* 0x0000000904137287 */ /* 0x000fd8000c000000 */
.L_x_13:
[----:B------:R-:W2:Y:S02]  /*3750*/  LDCU UR4, c[0x0][0x36c] ;  /* 0x00006d80ff0477ac */ /* 0x000ea40008000800 */
[----:B--2---:R-:W-:-:S09]  /*3760*/  UISETP.EQ.U32.AND UP0, UPT, UR4, 0x1, UPT ;  /* 0x000000010400788c */ /* 0x004fd2000bf02070 */
[----:B------:R-:W-:Y:S05]  /*3770*/  BRA.U !UP0, `(.L_x_23) ;  /* 0x00000001080c7547 */ /* 0x000fea000b800000 */
[----:B------:R-:W-:Y:S01]  /*3780*/  UCGABAR_WAIT ;  /* 0x0000000000007dc7 */ /* 0x000fe20008000000 */
[----:B------:R-:W-:Y:S01]  /*3790*/  CCTL.IVALL ;  /* 0x00000000ff00798f */ /* 0x000fe20002000000 */
[----:B------:R-:W-:Y:S05]  /*37a0*/  BRA `(.L_x_24) ;  /* 0x0000000000047947 */ /* 0x000fea0003800000 */
.L_x_23:
[----:B------:R-:W-:Y:S06]  /*37b0*/  BAR.SYNC.DEFER_BLOCKING 0x0 ;  /* 0x0000000000007b1d */ /* 0x000fec0000010000 */
.L_x_24:
[----:B------:R-:W-:-:S13]  /*37c0*/  LOP3.LUT P0, RZ, R11, 0x2, RZ, 0xc0, !PT ;  /* 0x000000020bff7812 */ /* 0x000fda000780c0ff */
[----:B------:R-:W-:Y:S05]  /*37d0*/  @P0 EXIT ;  /* 0x000000000000094d */ /* 0x000fea0003800000 */
[----:B------:R-:W2:Y:S01]  /*37e0*/  S2UR UR5, SR_CgaCtaId ;  /* 0x00000000000579c3 */ /* 0x000ea20000008800 */
[----:B------:R-:W-:-:S09]  /*37f0*/  UISETP.NE.AND UP0, UPT, UR37, 0x2, UPT ;  /* 0x000000022500788c */ /* 0x000fd2000bf05270 */
[----:B------:R-:W-:Y:S05]  /*3800*/  BRA.U UP0, `(.L_x_25) ;  /* 0x0000001500607547 */ /* 0x000fea000b800000 */
[----:B------:R-:W-:Y:S02]  /*3810*/  USHF.L.U32 UR25, UR42, 0x7, URZ ;  /* 0x000000072a197899 */ /* 0x000fe400080006ff */
[----:B------:R-:W-:Y:S02]  /*3820*/  USHF.L.U32 UR42, UR42, 0x6, URZ ;  /* 0x000000062a2a7899 */ /* 0x000fe400080006ff */
[----:B------:R-:W-:-:S04]  /*3830*/  ULOP3.LUT UR25, UR25, 0x80, URZ, 0xc0, !UPT ;  /* 0x0000008019197892 */ /* 0x000fc8000f8ec0ff */
[----:B-1--45:R-:W1:-:S00]  /*3840*/  USETMAXREG.DEALLOC.CTAPOOL 0x88 ;  /* 0x00000088000079c8 */ /* 0x032e4000080e0500 */
[----:B-1----:R-:W-:Y:S01]  /*3850*/  ISETP.NE.AND P1, PT, R8, RZ, P2 ;  /* 0x000000ff0800720c */ /* 0x002fe20001725270 */
[----:B------:R-:W-:Y:S01]  /*3860*/  IMAD.MOV.U32 R16, RZ, RZ, 0x1 ;  /* 0x00000001ff107424 */ /* 0x000fe200078e00ff */
[----:B------:R-:W-:Y:S01]  /*3870*/  PLOP3.LUT P4, PT, PT, PT, PT, 0x8, 0x80 ;  /* 0x000000000080781c */ /* 0x000fe20003f8e170 */
[----:B------:R-:W-:Y:S01]  /*3880*/  IMAD.MOV.U32 R14, RZ, RZ, RZ ;  /* 0x000000ffff0e7224 */ /* 0x000fe200078e00ff */
[----:B------:R-:W-:Y:S01]  /*3890*/  PRMT R15, RZ, 0x7610, R15 ;  /* 0x00007610ff0f7816 */ /* 0x000fe2000000000f */
[----:B------:R-:W-:Y:S01]  /*38a0*/  UMOV UR23, URZ ;  /* 0x000000ff00177c82 */ /* 0x000fe20008000000 */
[----:B------:R-:W-:-:S09]  /*38b0*/  UMOV UR22, URZ ;  /* 0x000000ff00167c82 */ /* 0x000fd20008000000 */
.L_x_49:
[----:B------:R-:W1:Y:S02]  /*38c0*/  LDC.64 R22, c[0x0][0x390] ;  /* 0x0000e400ff167b82 */ /* 0x000e640000000a00 */
[----:B-1--4-:R-:W-:-:S05]  /*38d0*/  IMAD.WIDE R22, R17, 0xc, R22 ;  /* 0x0000000c11167825 */ /* 0x012fca00078e0216 */
[----:B------:R-:W3:Y:S02]  /*38e0*/  LDG.E R0, desc[UR50][R22.64+0x8] ;  /* 0x0000083216007981 */ /* 0x000ee4000c1e1900 */
[----:B---3--:R-:W-:Y:S01]  /*38f0*/  R2UR UR4, R0 ;  /* 0x00000000000472ca */ /* 0x008fe200000e0000 */
[----:B------:R-:W-:-:S14]  /*3900*/  @P4 BRA `(.L_x_26) ;  /* 0x0000000400cc4947 */ /* 0x000fdc0003800000 */
[----:B------:R-:W1:Y:S01]  /*3910*/  S2R R12, SR_LANEID ;  /* 0x00000000000c7919 */ /* 0x000e620000000000 */
[----:B------:R-:W-:Y:S02]  /*3920*/  ELECT P0, URZ, PT ;  /* 0x0000000000ff782f */ /* 0x000fe40003800000 */
[----:B------:R-:W-:Y:S01]  /*3930*/  MOV R0, 0x400 ;  /* 0x0000040000007802 */ /* 0x000fe20000000f00 */
[----:B------:R-:W-:Y:S01]  /*3940*/  BSSY.RECONVERGENT B0, `(.L_x_27) ;  /* 0x0000055000007945 */ /* 0x000fe20003800200 */
[----:B------:R-:W3:Y:S01]  /*3950*/  S2R R3, SR_CgaCtaId ;  /* 0x0000000000037919 */ /* 0x000ee20000008800 */
[----:B------:R-:W-:Y:S01]  /*3960*/  LOP3.LUT R13, R15, 0xffff, RZ, 0xc0, !PT ;  /* 0x0000ffff0f0d7812 */ /* 0x000fe200078ec0ff */
[----:B-1----:R-:W-:Y:S01]  /*3970*/  IMAD.SHL.U32 R12, R12, 0x4, RZ ;  /* 0x000000040c0c7824 */ /* 0x002fe200078e00ff */
[----:B---3--:R-:W-:-:S04]  /*3980*/  LEA R3, R3, R0, 0x18 ;  /* 0x0000000003037211 */ /* 0x008fc800078ec0ff */
[----:B------:R-:W-:Y:S02]  /*3990*/  IADD3 R0, PT, PT, R12, 0x480, R3 ;  /* 0x000004800c007810 */ /* 0x000fe40007ffe003 */
[----:B------:R-:W-:Y:S05]  /*39a0*/  @!P0 BRA `(.L_x_28) ;  /* 0x0000000400388947 */ /* 0x000fea0003800000 */
[----:B------:R-:W1:Y:S01]  /*39b0*/  LDC.64 R10, c[0x0][0x830] ;  /* 0x00020c00ff0a7b82 */ /* 0x000e620000000a00 */
[----:B------:R-:W3:Y:S04]  /*39c0*/  LDG.E R18, desc[UR50][R22.64+0x4] ;  /* 0x0000043216127981 */ /* 0x000ee8000c1e1900 */
[----:B------:R4:W5:Y:S03]  /*39d0*/  LDG.E R9, desc[UR50][R22.64] ;  /* 0x0000003216097981 */ /* 0x000966000c1e1900 */
[----:B------:R-:W2:Y:S08]  /*39e0*/  LDC.64 R6, c[0x0][0x840] ;  /* 0x00021000ff067b82 */ /* 0x000eb00000000a00 */
[----:B------:R-:W4:Y:S01]  /*39f0*/  LDC.64 R4, c[0x0][0x828] ;  /* 0x00020a00ff047b82 */ /* 0x000f220000000a00 */
[----:B-1----:R-:W-:-:S07]  /*3a00*/  IMAD.WIDE R10, R17, 0x8, R10 ;  /* 0x00000008110a7825 */ /* 0x002fce00078e020a */
[----:B------:R-:W1:Y:S01]  /*3a10*/  LDC.64 R2, c[0x0][0x838] ;  /* 0x00020e00ff027b82 */ /* 0x000e620000000a00 */
[----:B------:R-:W3:Y:S01]  /*3a20*/  LDG.E.64 R10, desc[UR50][R10.64] ;  /* 0x000000320a0a7981 */ /* 0x000ee2000c1e1b00 */
[----:B--2---:R-:W-:-:S06]  /*3a30*/  IMAD.WIDE R6, R17, 0x8, R6 ;  /* 0x0000000811067825 */ /* 0x004fcc00078e0206 */
[----:B------:R-:W2:Y:S01]  /*3a40*/  LDG.E.64 R6, desc[UR50][R6.64] ;  /* 0x0000003206067981 */ /* 0x000ea2000c1e1b00 */
[----:B----4-:R-:W-:-:S06]  /*3a50*/  IMAD.WIDE R24, R17, 0x8, R4 ;  /* 0x0000000811187825 */ /* 0x010fcc00078e0204 */
[----:B------:R-:W4:Y:S01]  /*3a60*/  LDG.E.64 R24, desc[UR50][R24.64] ;  /* 0x0000003218187981 */ /* 0x000f22000c1e1b00 */
[----:B-1----:R-:W-:-:S06]  /*3a70*/  IMAD.WIDE R20, R17, 0x8, R2 ;  /* 0x0000000811147825 */ /* 0x002fcc00078e0202 */
[----:B------:R-:W4:Y:S01]  /*3a80*/  LDG.E.64 R20, desc[UR50][R20.64] ;  /* 0x0000003214147981 */ /* 0x000f22000c1e1b00 */
[----:B------:R-:W1:Y:S01]  /*3a90*/  S2UR UR5, SR_CgaCtaId ;  /* 0x00000000000579c3 */ /* 0x000e620000008800 */
[----:B------:R-:W-:Y:S02]  /*3aa0*/  UMOV UR6, 0x400 ;  /* 0x0000040000067882 */ /* 0x000fe40000000000 */
[----:B-1----:R-:W-:-:S09]  /*3ab0*/  ULEA UR5, UR5, UR6, 0x18 ;  /* 0x0000000605057291 */ /* 0x002fd2000f8ec0ff */
[----:B------:R-:W1:Y:S04]  /*3ac0*/  LDS R5, [UR5+0x49c] ;  /* 0x00049c05ff057984 */ /* 0x000e680008000800 */
[----:B------:R-:W1:Y:S01]  /*3ad0*/  LDS R4, [UR5+0x51c] ;  /* 0x00051c05ff047984 */ /* 0x000e620008000800 */
[----:B------:R-:W-:Y:S02]  /*3ae0*/  UIADD3 UR7, UPT, UPT, UR5, 0x480, URZ ;  /* 0x0000048005077890 */ /* 0x000fe4000fffe0ff */
[----:B------:R-:W-:Y:S01]  /*3af0*/  UIADD3 UR6, UPT, UPT, UR5, 0x500, URZ ;  /* 0x0000050005067890 */ /* 0x000fe2000fffe0ff */
[----:B------:R-:W-:Y:S04]  /*3b00*/  STS [UR5+0x4b0], RZ ;  /* 0x0004b0ffff007988 */ /* 0x000fe80008000805 */
[----:B------:R-:W-:Y:S01]  /*3b10*/  STS [UR5+0x530], RZ ;  /* 0x000530ffff007988 */ /* 0x000fe20008000805 */
[----:B---3--:R-:W-:-:S04]  /*3b20*/  SHF.L.U64.HI R26, R10, 0x1, R11 ;  /* 0x000000010a1a7819 */ /* 0x008fc8000001020b */
[----:B------:R-:W-:Y:S02]  /*3b30*/  LOP3.LUT R26, R26, 0x1fffffff, RZ, 0xc0, !PT ;  /* 0x1fffffff1a1a7812 */ /* 0x000fe400078ec0ff */
[----:B--2---:R-:W-:-:S04]  /*3b40*/  SHF.L.U64.HI R17, R6, 0x1, R7 ;  /* 0x0000000106117819 */ /* 0x004fc80000010207 */
[----:B------:R-:W-:Y:S02]  /*3b50*/  LOP3.LUT R17, R17, 0x1fffffff, RZ, 0xc0, !PT ;  /* 0x1fffffff11117812 */ /* 0x000fe400078ec0ff */
[----:B------:R-:W-:Y:S02]  /*3b60*/  SHF.R.U32.HI R2, RZ, 0x4, R26 ;  /* 0x00000004ff027819 */ /* 0x000fe4000001161a */
[----:B------:R-:W-:Y:S02]  /*3b70*/  SHF.R.U32.HI R3, RZ, 0x4, R17 ;  /* 0x00000004ff037819 */ /* 0x000fe40000011611 */
[----:B-1----:R-:W-:Y:S02]  /*3b80*/  LOP3.LUT R2, R5, 0xf, R2, 0xb8, !PT ;  /* 0x0000000f05027812 */ /* 0x002fe400078eb802 */
[----:B------:R-:W-:-:S03]  /*3b90*/  LOP3.LUT R11, R4, 0xf, R3, 0xb8, !PT ;  /* 0x0000000f040b7812 */ /* 0x000fc600078eb803 */
[----:B------:R-:W-:Y:S04]  /*3ba0*/  STS [UR5+0x49c], R2 ;  /* 0x00049c02ff007988 */ /* 0x000fe80008000805 */
[----:B------:R-:W-:Y:S04]  /*3bb0*/  STS [UR5+0x51c], R11 ;  /* 0x00051c0bff007988 */ /* 0x000fe80008000805 */
[----:B------:R-:W1:Y:S04]  /*3bc0*/  LDS R4, [UR5+0x49c] ;  /* 0x00049c05ff047984 */ /* 0x000e680008000800 */
[----:B------:R-:W2:Y:S01]  /*3bd0*/  LDS R3, [UR5+0x51c] ;  /* 0x00051c05ff037984 */ /* 0x000ea20008000800 */
[----:B-1----:R-:W-:-:S02]  /*3be0*/  LOP3.LUT R7, R4, 0xf0, RZ, 0xb8, !PT ;  /* 0x000000f004077812 */ /* 0x002fc400078eb8ff */
[----:B--2---:R-:W-:-:S03]  /*3bf0*/  LOP3.LUT R8, R3, 0xf0, RZ, 0xb8, !PT ;  /* 0x000000f003087812 */ /* 0x004fc600078eb8ff */
[----:B------:R-:W-:Y:S04]  /*3c00*/  STS [UR5+0x49c], R7 ;  /* 0x00049c07ff007988 */ /* 0x000fe80008000805 */
[----:B------:R-:W-:Y:S04]  /*3c10*/  STS [UR5+0x51c], R8 ;  /* 0x00051c08ff007988 */ /* 0x000fe80008000805 */
[----:B------:R-:W1:Y:S04]  /*3c20*/  LDS R5, [UR5+0x49c] ;  /* 0x00049c05ff057984 */ /* 0x000e680008000800 */
[----:B------:R-:W2:Y:S01]  /*3c30*/  LDS R3, [UR5+0x51c] ;  /* 0x00051c05ff037984 */ /* 0x000ea20008000800 */
[----:B------:R-:W-:-:S02]  /*3c40*/  IMAD.U32 R4, RZ, RZ, UR7 ;  /* 0x00000007ff047e24 */ /* 0x000fc4000f8e00ff */
[----:B------:R-:W-:-:S03]  /*3c50*/  IMAD.U32 R2, RZ, RZ, UR6 ;  /* 0x00000006ff027e24 */ /* 0x000fc6000f8e00ff */
[----:B------:R-:W-:Y:S02]  /*3c60*/  SHF.R.U64 R4, R4, 0x4, RZ ;  /* 0x0000000404047819 */ /* 0x000fe400000012ff */
[----:B------:R-:W-:Y:S02]  /*3c70*/  SHF.R.U64 R2, R2, 0x4, RZ ;  /* 0x0000000402027819 */ /* 0x000fe400000012ff */
[----:B-1----:R-:W-:Y:S02]  /*3c80*/  LOP3.LUT R5, R5, 0xf00, RZ, 0xb8, !PT ;  /* 0x00000f0005057812 */ /* 0x002fe400078eb8ff */
[----:B--2---:R-:W-:-:S03]  /*3c90*/  LOP3.LUT R3, R3, 0xf00, RZ, 0xb8, !PT ;  /* 0x00000f0003037812 */ /* 0x004fc600078eb8ff */
[----:B------:R1:W-:Y:S04]  /*3ca0*/  STS.64 [UR5+0x498], R4 ;  /* 0x00049804ff007988 */ /* 0x0003e80008000a05 */
[----:B------:R-:W-:Y:S04]  /*3cb0*/  STS.64 [UR5+0x518], R2 ;  /* 0x00051802ff007988 */ /* 0x000fe80008000a05 */
[----:B------:R-:W2:Y:S04]  /*3cc0*/  LDS R22, [UR5+0x49c] ;  /* 0x00049c05ff167984 */ /* 0x000ea80008000800 */
[----:B------:R-:W3:Y:S01]  /*3cd0*/  LDS R19, [UR5+0x51c] ;  /* 0x00051c05ff137984 */ /* 0x000ee20008000800 */
[----:B------:R-:W-:Y:S01]  /*3ce0*/  IMAD.SHL.U32 R10, R10, 0x2, RZ ;  /* 0x000000020a0a7824 */ /* 0x000fe200078e00ff */
[----:B------:R-:W-:Y:S01]  /*3cf0*/  UIADD3 UR6, UPT, UPT, UR4, -0x1, URZ ;  /* 0xffffffff04067890 */ /* 0x000fe2000fffe0ff */
[----:B------:R-:W-:-:S03]  /*3d00*/  IMAD.SHL.U32 R23, R6, 0x2, RZ ;  /* 0x0000000206177824 */ /* 0x000fc600078e00ff */
[----:B------:R-:W-:Y:S02]  /*3d10*/  LOP3.LUT R7, R10, 0xfffffffe, RZ, 0xc0, !PT ;  /* 0xfffffffe0a077812 */ /* 0x000fe400078ec0ff */
[----:B------:R-:W-:Y:S01]  /*3d20*/  IMAD.U32 R8, RZ, RZ, UR6 ;  /* 0x00000006ff087e24 */ /* 0x000fe2000f8e00ff */
[----:B------:R-:W-:Y:S01]  /*3d30*/  STS [UR5+0x490], R4 ;  /* 0x00049004ff007988 */ /* 0x000fe20008000805 */
[----:B-1----:R-:W-:Y:S01]  /*3d40*/  VIADD R5, R18, 0xffffffff ;  /* 0xffffffff12057836 */ /* 0x002fe20000000000 */
[----:B------:R-:W-:Y:S02]  /*3d50*/  LOP3.LUT R18, R23, 0xfffffffe, RZ, 0xc0, !PT ;  /* 0xfffffffe17127812 */ /* 0x000fe400078ec0ff */
[----:B------:R1:W-:Y:S01]  /*3d60*/  STS [UR5+0x494], R4 ;  /* 0x00049404ff007988 */ /* 0x0003e20008000805 */
[----:B------:R-:W-:Y:S02]  /*3d70*/  SHF.R.U64 R26, R7, 0x4, R26 ;  /* 0x00000004071a7819 */ /* 0x000fe4000000121a */
[----:B------:R-:W-:-:S02]  /*3d80*/  CS2R R10, SRZ ;  /* 0x00000000000a7805 */ /* 0x000fc4000001ff00 */
[----:B------:R-:W-:Y:S01]  /*3d90*/  CS2R R6, SRZ ;  /* 0x0000000000067805 */ /* 0x000fe2000001ff00 */
[----:B-----5:R-:W-:Y:S01]  /*3da0*/  VIADD R9, R9, 0xffffffff ;  /* 0xffffffff09097836 */ /* 0x020fe20000000000 */
[----:B------:R-:W-:Y:S01]  /*3db0*/  SHF.R.U64 R18, R18, 0x4, R17 ;  /* 0x0000000412127819 */ /* 0x000fe20000001211 */
[----:B------:R4:W-:Y:S04]  /*3dc0*/  STS [UR5+0x510], R2 ;  /* 0x00051002ff007988 */ /* 0x0009e80008000805 */
[----:B------:R4:W-:Y:S04]  /*3dd0*/  STS [UR5+0x514], R2 ;  /* 0x00051402ff007988 */ /* 0x0009e80008000805 */
[----:B------:R4:W-:Y:S01]  /*3de0*/  STS.128 [UR5+0x4a0], R8 ;  /* 0x0004a008ff007988 */ /* 0x0009e20008000c05 */
[----:B--2---:R-:W-:Y:S01]  /*3df0*/  LOP3.LUT R22, R22, 0xf000, RZ, 0xb8, !PT ;  /* 0x0000f00016167812 */ /* 0x004fe200078eb8ff */
[----:B-1----:R-:W-:Y:S01]  /*3e00*/  IMAD.MOV.U32 R4, RZ, RZ, R8 ;  /* 0x000000ffff047224 */ /* 0x002fe200078e0008 */
[----:B---3--:R-:W-:Y:S01]  /*3e10*/  LOP3.LUT R19, R19, 0xf000, RZ, 0xb8, !PT ;  /* 0x0000f00013137812 */ /* 0x008fe200078eb8ff */
[----:B------:R1:W-:Y:S04]  /*3e20*/  STS [UR5+0x48c], R26 ;  /* 0x00048c1aff007988 */ /* 0x0003e80008000805 */
[----:B------:R1:W-:Y:S04]  /*3e30*/  STS.128 [UR5+0x520], R4 ;  /* 0x00052004ff007988 */ /* 0x0003e80008000c05 */
[----:B----4-:R1:W-:Y:S04]  /*3e40*/  STS.64 [UR5+0x480], R24 ;  /* 0x00048018ff007988 */ /* 0x0103e80008000a05 */
[----:B------:R1:W-:Y:S04]  /*3e50*/  STS.64 [UR5+0x500], R20 ;  /* 0x00050014ff007988 */ /* 0x0003e80008000a05 */
[----:B------:R1:W-:Y:S04]  /*3e60*/  STS [UR5+0x50c], R18 ;  /* 0x00050c12ff007988 */ /* 0x0003e80008000805 */
[----:B------:R1:W-:Y:S04]  /*3e70*/  STS [UR5+0x49c], R22 ;  /* 0x00049c16ff007988 */ /* 0x0003e80008000805 */
[----:B------:R1:W-:Y:S02]  /*3e80*/  STS [UR5+0x51c], R19 ;  /* 0x00051c13ff007988 */ /* 0x0003e40008000805 */
.L_x_28:
[----:B--2---:R-:W-:Y:S05]  /*3e90*/  BSYNC.RECONVERGENT B0 ;  /* 0x0000000000007941 */ /* 0x004fea0003800200 */
.L_x_27:
[----:B------:R-:W-:Y:S01]  /*3ea0*/  NOP ;  /* 0x0000000000007918 */ /* 0x000fe20000000000 */
[----:B------:R2:W3:Y:S01]  /*3eb0*/  LDS R2, [R0] ;  /* 0x0000000000027984 */ /* 0x0004e20000000800 */
[----:B------:R-:W-:Y:S01]  /*3ec0*/  IMAD R13, R13, 0x4ec5, RZ ;  /* 0x00004ec50d0d7824 */ /* 0x000fe200078e02ff */
[----:B------:R-:W-:Y:S01]  /*3ed0*/  ELECT P0, URZ, PT ;  /* 0x0000000000ff782f */ /* 0x000fe20003800000 */
[----:B------:R-:W-:Y:S01]  /*3ee0*/  BSSY.RECONVERGENT B0, `(.L_x_29) ;  /* 0x000000b000007945 */ /* 0x000fe20003800200 */
[----:B------:R2:W4:Y:S02]  /*3ef0*/  LDS R3, [R0+0x80] ;  /* 0x0000800000037984 */ /* 0x0005240000000800 */
[----:B-1----:R-:W-:-:S04]  /*3f00*/  SHF.R.U32.HI R4, RZ, 0x12, R13 ;  /* 0x00000012ff047819 */ /* 0x002fc8000001160d */
[----:B------:R-:W-:-:S05]  /*3f10*/  PRMT R4, R4, 0x9910, RZ ;  /* 0x0000991004047816 */ /* 0x000fca00000000ff */
[----:B------:R-:W-:-:S04]  /*3f20*/  IMAD R4, R4, 0xd, RZ ;  /* 0x0000000d04047824 */ /* 0x000fc800078e02ff */
[----:B------:R-:W-:-:S05]  /*3f30*/  IMAD.MOV R4, RZ, RZ, -R4 ;  /* 0x000000ffff047224 */ /* 0x000fca00078e0a04 */
[----:B------:R-:W-:-:S05]  /*3f40*/  PRMT R4, R4, 0x7710, RZ ;  /* 0x0000771004047816 */ /* 0x000fca00000000ff */
[----:B------:R-:W-:Y:S01]  /*3f50*/  IMAD.IADD R4, R4, 0x1, R15 ;  /* 0x0000000104047824 */ /* 0x000fe200078e020f */
[----:B--2---:R-:W-:Y:S05]  /*3f60*/  @!P0 BRA `(.L_x_30) ;  /* 0x0000000000088947 */ /* 0x004fea0003800000 */
[----:B------:R0:W-:Y:S01]  /*3f70*/  UTMACMDFLUSH ;  /* 0x00000000000079b7 */ /* 0x0001e20000000000 */
[----:B------:R-:W-:-:S04]  /*3f80*/  DEPBAR.LE SB0, 0x0 ;  /* 0x000080000000791a */ /* 0x000fc80000000000 */
.L_x_30:
[----:B------:R-:W-:Y:S05]  /*3f90*/  BSYNC.RECONVERGENT B0 ;  /* 0x0000000000007941 */ /* 0x000fea0003800200 */
.L_x_29:
[----:B------:R-:W-:-:S13]  /*3fa0*/  R2UR UR5, R4 ;  /* 0x00000000040572ca */ /* 0x000fda00000e0000 */
[----:B------:R-:W-:-:S04]  /*3fb0*/  ULOP3.LUT UR5, UR5, 0xffff, URZ, 0xc0, !UPT ;  /* 0x0000ffff05057892 */ /* 0x000fc8000f8ec0ff */
[----:B------:R-:W-:Y:S02]  /*3fc0*/  UIMAD.WIDE.U32 UR6, UR5, 0x80, UR28 ;  /* 0x00000080050678a5 */ /* 0x000fe4000f8e001c */
[----:B------:R-:W-:-:S04]  /*3fd0*/  UIMAD.WIDE.U32 UR8, UR5, 0x80, UR26 ;  /* 0x00000080050878a5 */ /* 0x000fc8000f8e001a */
[C---:B------:R-:W-:Y:S02]  /*3fe0*/  IADD3 R4, P3, PT, R12.reuse, UR6, RZ ;  /* 0x000000060c047c10 */ /* 0x040fe4000ff7e0ff */
[----:B------:R-:W-:-:S03]  /*3ff0*/  IADD3 R12, P0, PT, R12, UR8, RZ ;  /* 0x000000080c0c7c10 */ /* 0x000fc6000ff1e0ff */
[----:B------:R-:W-:Y:S02]  /*4000*/  IMAD.X R5, RZ, RZ, UR7, P3 ;  /* 0x00000007ff057e24 */ /* 0x000fe400098e06ff */
[----:B------:R-:W-:-:S03]  /*4010*/  IMAD.X R13, RZ, RZ, UR9, P0 ;  /* 0x00000009ff0d7e24 */ /* 0x000fc600080e06ff */
[----:B---3--:R1:W5:Y:S04]  /*4020*/  ATOMG.E.EXCH.STRONG.GPU PT, RZ, [R4], R2 ;  /* 0x0000000204ff73a8 */ /* 0x00836800041ee100 */
[----:B----4-:R1:W5:Y:S02]  /*4030*/  ATOMG.E.EXCH.STRONG.GPU PT, RZ, [R12], R3 ;  /* 0x000000030cff73a8 */ /* 0x01036400041ee100 */
.L_x_26:
[----:B------:R-:W-:Y:S01]  /*4040*/  LOP3.LUT R0, R15, 0xffff, RZ, 0xc0, !PT ;  /* 0x0000ffff0f007812 */ /* 0x000fe200078ec0ff */
[----:B------:R-:W3:Y:S01]  /*4050*/  S2UR UR21, SR_CgaCtaId ;  /* 0x00000000001579c3 */ /* 0x000ee20000008800 */
[----:B------:R-:W-:-:S03]  /*4060*/  UMOV UR20, 0x400 ;  /* 0x0000040000147882 */ /* 0x000fc60000000000 */
[----:B------:R-:W-:-:S05]  /*4070*/  IMAD R0, R0, 0x4ec5, RZ ;  /* 0x00004ec500007824 */ /* 0x000fca00078e02ff */
[----:B------:R-:W-:-:S04]  /*4080*/  SHF.R.U32.HI R0, RZ, 0x12, R0 ;  /* 0x00000012ff007819 */ /* 0x000fc80000011600 */
[----:B------:R-:W-:-:S05]  /*4090*/  PRMT R0, R0, 0x9910, RZ ;  /* 0x0000991000007816 */ /* 0x000fca00000000ff */
[----:B------:R-:W-:-:S04]  /*40a0*/  IMAD R0, R0, 0xd, RZ ;  /* 0x0000000d00007824 */ /* 0x000fc800078e02ff */
[----:B------:R-:W-:Y:S01]  /*40b0*/  IMAD.MOV R0, RZ, RZ, -R0 ;  /* 0x000000ffff007224 */ /* 0x000fe200078e0a00 */
[----:B---3--:R-:W-:-:S04]  /*40c0*/  ULEA UR20, UR21, UR20, 0x18 ;  /* 0x0000001415147291 */ /* 0x008fc8000f8ec0ff */
[----:B------:R-:W-:Y:S01]  /*40d0*/  PRMT R0, R0, 0x7710, RZ ;  /* 0x0000771000007816 */ /* 0x000fe200000000ff */
[----:B--2---:R-:W-:-:S04]  /*40e0*/  ULEA UR5, UR22, UR20, 0x3 ;  /* 0x0000001416057291 */ /* 0x004fc8000f8e18ff */
[----:B------:R-:W-:-:S05]  /*40f0*/  IMAD.IADD R0, R0, 0x1, R15 ;  /* 0x0000000100007824 */ /* 0x000fca00078e020f */
[----:B------:R-:W-:Y:S02]  /*4100*/  R2UR UR30, R0 ;  /* 0x00000000001e72ca */ /* 0x000fe400000e0000 */
[----:B------:R-:W-:-:S11]  /*4110*/  SHF.L.U32 R0, R16, 0x1f, RZ ;  /* 0x0000001f10007819 */ /* 0x000fd600000006ff */
[----:B------:R-:W-:-:S04]  /*4120*/  ULOP3.LUT UR30, UR30, 0xffff, URZ, 0xc0, !UPT ;  /* 0x0000ffff1e1e7892 */ /* 0x000fc8000f8ec0ff */
[----:B------:R-:W-:Y:S02]  /*4130*/  UIMAD.WIDE.U32 UR32, UR30, 0x80, UR28 ;  /* 0x000000801e2078a5 */ /* 0x000fe4000f8e001c */
[----:B------:R-:W-:Y:S01]  /*4140*/  UIMAD.WIDE.U32 UR30, UR30, 0x80, UR26 ;  /* 0x000000801e1e78a5 */ /* 0x000fe2000f8e001a */
[----:B------:R-:W-:Y:S11]  /*4150*/  @P4 BRA `(.L_x_31) ;  /* 0x00000000001c4947 */ /* 0x000ff60003800000 */
[----:B------:R-:W-:-:S04]  /*4160*/  DEPBAR {5,4,3,2,1,0} ;  /* 0x0000003f0000791a */ /* 0x000fc80000000000 */
[----:B------:R-:W2:Y:S02]  /*4170*/  CCTL.E.C.LDCU.IV.DEEP [UR32] ;  /* 0x0000000020007540 */ /* 0x000ea40009c08000 */
[----:B--2---:R2:W-:Y:S01]  /*4180*/  UTMACCTL.IV [UR32] ;  /* 0x00000000200079b9 */ /* 0x0045e20008000000 */
[----:B------:R-:W-:-:S04]  /*4190*/  DEPBAR {5,4,3,2,1,0} ;  /* 0x0000003f0000791a */ /* 0x000fc80000000000 */
[----:B------:R-:W3:Y:S02]  /*41a0*/  CCTL.E.C.LDCU.IV.DEEP [UR30] ;  /* 0x000000001e007540 */ /* 0x000ee40009c08000 */
[----:B---3--:R2:W-:Y:S01]  /*41b0*/  UTMACCTL.IV [UR30] ;  /* 0x000000001e0079b9 */ /* 0x0085e20008000000 */
[----:B------:R-:W-:Y:S01]  /*41c0*/  NOP ;  /* 0x0000000000007918 */ /* 0x000fe20000000000 */
.L_x_31:
[----:B------:R-:W-:Y:S01]  /*41d0*/  UIADD3 UR6, UPT, UPT, UR4, 0x7f, URZ ;  /* 0x0000007f04067890 */ /* 0x000fe2000fffe0ff */
[----:B-----5:R3:W4:Y:S01]  /*41e0*/  SYNCS.PHASECHK.TRANS64.TRYWAIT P0, [UR5+0x18], R0 ;  /* 0x00001800ff0075a7 */ /* 0x0207220008001105 */
[----:B------:R-:W-:Y:S02]  /*41f0*/  UIADD3 UR4, UPT, UPT, UR4, 0xfe, URZ ;  /* 0x000000fe04047890 */ /* 0x000fe4000fffe0ff */
[----:B------:R-:W-:Y:S02]  /*4200*/  USHF.R.S32.HI UR5, URZ, 0x1f, UR6 ;  /* 0x0000001fff057899 */ /* 0x000fe40008011406 */
[----:B------:R-:W-:Y:S02]  /*4210*/  ULEA.HI UR18, UR18, UR18, URZ, 0x1 ;  /* 0x0000001212127291 */ /* 0x000fe4000f8f08ff */
[----:B------:R-:W-:Y:S02]  /*4220*/  ULEA.HI UR35, UR5, UR6, URZ, 0x7 ;  /* 0x0000000605237291 */ /* 0x000fe4000f8f38ff */
[----:B------:R-:W-:-:S02]  /*4230*/  USHF.L.U32 UR5, UR18, 0x6, URZ ;  /* 0x0000000612057899 */ /* 0x000fc400080006ff */
[----:B------:R-:W-:Y:S02]  /*4240*/  USHF.R.S32.HI UR35, URZ, 0x7, UR35 ;  /* 0x00000007ff237899 */ /* 0x000fe40008011423 */
[----:B------:R-:W-:Y:S02]  /*4250*/  ULOP3.LUT UR5, UR5, 0xffffff80, URZ, 0xc0, !UPT ;  /* 0xffffff8005057892 */ /* 0x000fe4000f8ec0ff */
[----:B------:R-:W-:Y:S02]  /*4260*/  UISETP.LT.U32.AND UP0, UPT, UR35, 0x3, UPT ;  /* 0x000000032300788c */ /* 0x000fe4000bf01070 */
[----:B------:R-:W-:Y:S02]  /*4270*/  ULEA UR7, UR19, UR25, 0x8 ;  /* 0x0000001913077291 */ /* 0x000fe4000f8e40ff */
[----:B------:R-:W-:Y:S02]  /*4280*/  USEL UR38, UR35, 0x3, UP0 ;  /* 0x0000000323267887 */ /* 0x000fe40008000000 */
[----:B------:R-:W-:-:S02]  /*4290*/  UISETP.GE.U32.AND UP0, UPT, UR4, 0xff, UPT ;  /* 0x000000ff0400788c */ /* 0x000fc4000bf06070 */
[----:B------:R-:W-:Y:S01]  /*42a0*/  ULOP3.LUT UR19, UR5, 0x40, UR42, 0xf8, !UPT ;  /* 0x0000004005137892 */ /* 0x000fe2000f8ef82a */
[----:B------:R-:W-:-:S06]  /*42b0*/  UMOV UR34, URZ ;  /* 0x000000ff00227c82 */ /* 0x000fcc0008000000 */
[----:B---3--:R-:W-:Y:S05]  /*42c0*/  BRA.U !UP0, `(.L_x_32) ;  /* 0x0000000108d47547 */ /* 0x008fea000b800000 */
[----:B------:R-:W-:Y:S01]  /*42d0*/  UIADD3 UR39, UPT, UPT, -UR38, URZ, URZ ;  /* 0x000000ff26277290 */ /* 0x000fe2000fffe1ff */
[----:B------:R-:W-:Y:S01]  /*42e0*/  UMOV UR43, UR22 ;  /* 0x00000016002b7c82 */ /* 0x000fe20008000000 */
[----:B------:R-:W-:-:S10]  /*42f0*/  UMOV UR10, 0x40 ;  /* 0x00000040000a7882 */ /* 0x000fd40000000000 */
.L_x_38:
[----:B------:R-:W-:Y:S01]  /*4300*/  UIADD3 UR39, UPT, UPT, UR39, 0x1, URZ ;  /* 0x0000000127277890 */ /* 0x000fe2000fffe0ff */
[----:B-1-3--:R-:W-:Y:S01]  /*4310*/  @P2 MOV R2, 0x18000 ;  /* 0x0001800000022802 */ /* 0x00afe20000000f00 */
[----:B------:R-:W-:Y:S02]  /*4320*/  ULEA UR17, UR43, UR20, 0x3 ;  /* 0x000000142b117291 */ /* 0x000fe4000f8e18ff */
[----:B------:R-:W-:Y:S01]  /*4330*/  UISETP.NE.AND UP0, UPT, UR39, URZ, UPT ;  /* 0x000000ff2700728c */ /* 0x000fe2000bf05270 */
[----:B--2-4-:R-:W-:Y:S10]  /*4340*/  @P0 BRA `(.L_x_33) ;  /* 0x00000000000c0947 */ /* 0x014ff40003800000 */
[----:B------:R-:W-:-:S04]  /*4350*/  SHF.L.U32 R3, R16, 0x1f, RZ ;  /* 0x0000001f10037819 */ /* 0x000fc800000006ff */
[----:B------:R-:W1:Y:S02]  /*4360*/  SYNCS.PHASECHK.TRANS64.TRYWAIT P0, [UR17+0x18], R3 ;  /* 0x00001803ff0075a7 */ /* 0x000e640008001111 */
[----:B-1----:R-:W-:Y:S05]  /*4370*/  @!P0 BRA `(.L_x_34) ;  /* 0x000000d800188947 */ /* 0x002fea0003800000 */
.L_x_33:
[----:B------:R3:W-:Y:S01]  /*4380*/  @P2 SYNCS.ARRIVE.TRANS64 RZ, [UR17], R2 ;  /* 0x00000002ffff29a7 */ /* 0x0007e20008000011 */
[----:B------:R-:W-:-:S04]  /*4390*/  ULOP3.LUT UR4, UR24, 0x2, URZ, 0xfc, !UPT ;  /* 0x0000000218047892 */ /* 0x000fc8000f8efcff */
[----:B------:R-:W-:-:S09]  /*43a0*/  UISETP.NE.AND UP1, UPT, UR4, 0x2, UPT ;  /* 0x000000020400788c */ /* 0x000fd2000bf25270 */
[----:B------:R-:W-:Y:S05]  /*43b0*/  BRA.U UP1, `(.L_x_35) ;  /* 0x0000000101047547 */ /* 0x000fea000b800000 */
[----:B--2---:R-:W-:Y:S05]  /*43c0*/  BPT.TRAP 0x1 ;  /* 0x000000040000795c */ /* 0x004fea0000300000 */
.L_x_35:
[----:B------:R-:W-:Y:S04]  /*43d0*/  BSSY.RECONVERGENT B0, `(.L_x_36) ;  /* 0x0000003000007945 */ /* 0x000fe80003800200 */
[----:B------:R-:W-:Y:S05]  /*43e0*/  @!P1 BRA `(.L_x_37) ;  /* 0x0000000000049947 */ /* 0x000fea0003800000 */
[----:B--2---:R-:W-:Y:S05]  /*43f0*/  BPT.TRAP 0x1 ;  /* 0x000000040000795c */ /* 0x004fea0000300000 */
.L_x_37:
[----:B--2---:R-:W-:Y:S05]  /*4400*/  BSYNC.RECONVERGENT B0 ;  /* 0x0000000000007941 */ /* 0x004fea0003800200 */
.L_x_36:
[----:B------:R-:W-:Y:S02]  /*4410*/  UIADD3 UR22, UPT, UPT, UR43, 0x1, URZ ;  /* 0x000000012b167890 */ /* 0x000fe4000fffe0ff */
[----:B------:R-:W-:Y:S02]  /*4420*/  ULEA UR8, UR43, UR20, 0xe ;  /* 0x000000142b087291 */ /* 0x000fe4000f8e70ff */
[----:B------:R-:W-:Y:S02]  /*4430*/  UISETP.NE.AND UP1, UPT, UR22, 0x3, UPT ;  /* 0x000000031600788c */ /* 0x000fe4000bf25270 */
[----:B------:R-:W-:Y:S02]  /*4440*/  ULEA UR12, UR43, UR20, 0xf ;  /* 0x000000142b0c7291 */ /* 0x000fe4000f8e78ff */
[----:B------:R-:W-:Y:S02]  /*4450*/  USEL UR5, URZ, 0x1, UP1 ;  /* 0x00000001ff057887 */ /* 0x000fe40008800000 */
[----:B------:R-:W-:-:S02]  /*4460*/  USEL UR22, UR22, URZ, UP1 ;  /* 0x000000ff16167287 */ /* 0x000fc40008800000 */
[----:B------:R-:W-:Y:S02]  /*4470*/  UIADD3 UR18, UPT, UPT, UR10, -0x40, URZ ;  /* 0xffffffc00a127890 */ /* 0x000fe4000fffe0ff */
[----:B------:R-:W-:Y:S01]  /*4480*/  ULEA UR4, UR22, UR20, 0x3 ;  /* 0x0000001416047291 */ /* 0x000fe2000f8e18ff */
[----:B------:R-:W-:Y:S01]  /*4490*/  LOP3.LUT R16, R16, UR5, RZ, 0x3c, !PT ;  /* 0x0000000510107c12 */ /* 0x000fe2000f8e3cff */
[----:B------:R-:W-:Y:S02]  /*44a0*/  ULOP3.LUT UR17, UR17, 0xfefffff8, URZ, 0xc0, !UPT ;  /* 0xfefffff811117892 */ /* 0x000fe4000f8ec0ff */
[----:B------:R-:W-:Y:S01]  /*44b0*/  UIADD3 UR16, UPT, UPT, UR8, 0x9400, URZ ;  /* 0x0000940008107890 */ /* 0x000fe2000fffe0ff */
[----:B-1----:R-:W-:Y:S01]  /*44c0*/  SHF.L.U32 R0, R16, 0x1f, RZ ;  /* 0x0000001f10007819 */ /* 0x002fe200000006ff */
[----:B------:R-:W-:Y:S01]  /*44d0*/  UIADD3 UR8, UPT, UPT, UR8, 0xb400, URZ ;  /* 0x0000b40008087890 */ /* 0x000fe2000fffe0ff */
[----:B------:R-:W-:Y:S02]  /*44e0*/  UMOV UR40, 0x0 ;  /* 0x0000000000287882 */ /* 0x000fe40000000000 */
[----:B------:R1:W2:Y:S01]  /*44f0*/  SYNCS.PHASECHK.TRANS64.TRYWAIT P0, [UR4+0x18], R0 ;  /* 0x00001800ff0075a7 */ /* 0x0002a20008001104 */
[----:B------:R-:W-:-:S02]  /*4500*/  UIADD3 UR4, UPT, UPT, UR12, 0x15400, URZ ;  /* 0x000154000c047890 */ /* 0x000fc4000fffe0ff */
[----:B------:R-:W-:Y:S01]  /*4510*/  UIADD3 UR12, UPT, UPT, UR12, 0x19400, URZ ;  /* 0x000194000c0c7890 */ /* 0x000fe2000fffe0ff */
[----:B------:R-:W-:Y:S01]  /*4520*/  UMOV UR41, 0x10000000 ;  /* 0x1000000000297882 */ /* 0x000fe20000000000 */
[----:B------:R-:W-:Y:S01]  /*4530*/  UMOV UR11, UR19 ;  /* 0x00000013000b7c82 */ /* 0x000fe20008000000 */
[----:B------:R-:W-:Y:S01]  /*4540*/  UMOV UR9, UR17 ;  /* 0x0000001100097c82 */ /* 0x000fe20008000000 */
[----:B------:R-:W-:Y:S01]  /*4550*/  UMOV UR5, UR17 ;  /* 0x0000001100057c82 */ /* 0x000fe20008000000 */
[----:B------:R-:W-:Y:S01]  /*4560*/  UMOV UR6, UR18 ;  /* 0x0000001200067c82 */ /* 0x000fe20008000000 */
[----:B------:R-:W-:Y:S01]  /*4570*/  UTMALDG.2D.2CTA [UR16], [UR32], desc[UR40] ;  /* 0x00002810200075b4 */ /* 0x000fe20008209000 */
[----:B------:R-:W-:Y:S01]  /*4580*/  UMOV UR14, UR10 ;  /* 0x0000000a000e7c82 */ /* 0x000fe20008000000 */
[----:B------:R-:W-:Y:S01]  /*4590*/  UMOV UR15, UR7 ;  /* 0x00000007000f7c82 */ /* 0x000fe20008000000 */
[----:B------:R-:W-:Y:S01]  /*45a0*/  UMOV UR13, UR17 ;  /* 0x00000011000d7c82 */ /* 0x000fe20008000000 */
[----:B------:R-:W-:Y:S01]  /*45b0*/  UMOV UR34, UR38 ;  /* 0x0000002600227c82 */ /* 0x000fe20008000000 */
[----:B------:R-:W-:Y:S01]  /*45c0*/  UMOV UR43, UR22 ;  /* 0x00000016002b7c82 */ /* 0x000fe20008000000 */
[----:B------:R4:W-:Y:S01]  /*45d0*/  UTMALDG.2D.2CTA [UR8], [UR32], desc[UR40] ;  /* 0x00002808200075b4 */ /* 0x0009e20008209000 */
[----:B------:R1:W-:Y:S01]  /*45e0*/  UTMALDG.2D.2CTA [UR4], [UR30], desc[UR40] ;  /* 0x000028041e0075b4 */ /* 0x0003e20008209000 */
[----:B------:R1:W-:Y:S01]  /*45f0*/  UTMALDG.2D.2CTA [UR12], [UR30], desc[UR40] ;  /* 0x0000280c1e0075b4 */ /* 0x0003e20008209000 */
[----:B----4-:R-:W-:Y:S01]  /*4600*/  UIADD3 UR10, UPT, UPT, UR10, 0x80, URZ ;  /* 0x000000800a0a7890 */ /* 0x010fe2000fffe0ff */
[----:B------:R-:W-:Y:S11]  /*4610*/  BRA.U UP0, `(.L_x_38) ;  /* 0xfffffffd00387547 */ /* 0x000ff6000b83ffff */
.L_x_32:
[----:B-1----:R-:W-:Y:S01]  /*4620*/  ULEA UR4, UR22, UR20, 0x3 ;  /* 0x0000001416047291 */ /* 0x002fe2000f8e18ff */
[----:B------:R-:W-:Y:S01]  /*4630*/  SHF.L.U32 R0, R16, 0x1f, RZ ;  /* 0x0000001f10007819 */ /* 0x000fe200000006ff */
[----:B------:R-:W-:Y:S01]  /*4640*/  @!P4 SYNCS.ARRIVE.TRANS64.A1T0 RZ, [UR20+0x78], RZ ;  /* 0x000078ffffffc9a7 */ /* 0x000fe20008100014 */
[----:B------:R-:W-:-:S06]  /*4650*/  UISETP.GT.AND UP0, UPT, UR35, UR38, UPT ;  /* 0x000000262300728c */ /* 0x000fcc000bf04270 */
[----:B--2-4-:R1:W2:Y:S03]  /*4660*/  SYNCS.PHASECHK.TRANS64.TRYWAIT P0, [UR4+0x18], R0 ;  /* 0x00001800ff0075a7 */ /* 0x0142a60008001104 */
[----:B------:R-:W-:Y:S05]  /*4670*/  BRA.U !UP0, `(.L_x_39) ;  /* 0x0000000108cc7547 */ /* 0x000fea000b800000 */
[----:B------:R-:W-:Y:S01]  /*4680*/  UIADD3 UR35, UPT, UPT, -UR38, UR34, UR35 ;  /* 0x0000002226237290 */ /* 0x000fe2000fffe123 */
[----:B------:R-:W-:-:S11]  /*4690*/  UMOV UR40, UR22 ;  /* 0x0000001600287c82 */ /* 0x000fd60008000000 */
.L_x_45:
[----:B------:R-:W-:Y:S01]  /*46a0*/  ULEA UR9, UR40, UR20, 0x3 ;  /* 0x0000001428097291 */ /* 0x000fe2000f8e18ff */
[----:B--23--:R-:W-:Y:S01]  /*46b0*/  @P2 MOV R2, 0x18000 ;  /* 0x0001800000022802 */ /* 0x00cfe20000000f00 */
[----:B-12---:R-:W-:Y:S10]  /*46c0*/  @P0 BRA `(.L_x_40) ;  /* 0x00000000000c0947 */ /* 0x006ff40003800000 */
[----:B------:R-:W-:-:S04]  /*46d0*/  SHF.L.U32 R3, R16, 0x1f, RZ ;  /* 0x0000001f10037819 */ /* 0x000fc800000006ff */
[----:B------:R-:W2:Y:S02]  /*46e0*/  SYNCS.PHASECHK.TRANS64.TRYWAIT P0, [UR9+0x18], R3 ;  /* 0x00001803ff0075a7 */ /* 0x000ea40008001109 */
[----:B--2---:R-:W-:Y:S05]  /*46f0*/  @!P0 BRA `(.L_x_41) ;  /* 0x000000d400508947 */ /* 0x004fea0003800000 */
.L_x_40:
[----:B------:R2:W-:Y:S01]  /*4700*/  @P2 SYNCS.ARRIVE.TRANS64 RZ, [UR9], R2 ;  /* 0x00000002ffff29a7 */ /* 0x0005e20008000009 */
[----:B------:R-:W-:-:S04]  /*4710*/  ULOP3.LUT UR4, UR24, 0x2, URZ, 0xfc, !UPT ;  /* 0x0000000218047892 */ /* 0x000fc8000f8efcff */
[----:B------:R-:W-:-:S09]  /*4720*/  UISETP.NE.AND UP0, UPT, UR4, 0x2, UPT ;  /* 0x000000020400788c */ /* 0x000fd2000bf05270 */
[----:B------:R-:W-:Y:S05]  /*4730*/  BRA.U UP0, `(.L_x_42) ;  /* 0x0000000100047547 */ /* 0x000fea000b800000 */
[----:B------:R-:W-:Y:S05]  /*4740*/  BPT.TRAP 0x1 ;  /* 0x000000040000795c */ /* 0x000fea0000300000 */
.L_x_42:
[----:B------:R-:W-:Y:S04]  /*4750*/  BSSY.RECONVERGENT B0, `(.L_x_43) ;  /* 0x0000003000007945 */ /* 0x000fe80003800200 */
[----:B------:R-:W-:Y:S05]  /*4760*/  @!P1 BRA `(.L_x_44) ;  /* 0x0000000000049947 */ /* 0x000fea0003800000 */
[----:B------:R-:W-:Y:S05]  /*4770*/  BPT.TRAP 0x1 ;  /* 0x000000040000795c */ /* 0x000fea0000300000 */
.L_x_44:
[----:B------:R-:W-:Y:S05]  /*4780*/  BSYNC.RECONVERGENT B0 ;  /* 0x0000000000007941 */ /* 0x000fea0003800200 */
.L_x_43:
[----:B------:R-:W-:Y:S02]  /*4790*/  UIADD3 UR22, UPT, UPT, UR40, 0x1, URZ ;  /* 0x0000000128167890 */ /* 0x000fe4000fffe0ff */
[----:B------:R-:W-:Y:S02]  /*47a0*/  ULEA UR16, UR40, UR20, 0xe ;  /* 0x0000001428107291 */ /* 0x000fe4000f8e70ff */
[----:B------:R-:W-:Y:S02]  /*47b0*/  UISETP.NE.AND UP0, UPT, UR22, 0x3, UPT ;  /* 0x000000031600788c */ /* 0x000fe4000bf05270 */
[----:B------:R-:W-:Y:S02]  /*47c0*/  USHF.L.U32 UR10, UR34, 0x7, URZ ;  /* 0x00000007220a7899 */ /* 0x000fe400080006ff */
[----:B------:R-:W-:Y:S02]  /*47d0*/  USEL UR5, URZ, 0x1, UP0 ;  /* 0x00000001ff057887 */ /* 0x000fe40008000000 */
[----:B------:R-:W-:-:S02]  /*47e0*/  USEL UR22, UR22, URZ, UP0 ;  /* 0x000000ff16167287 */ /* 0x000fc40008000000 */
[----:B------:R-:W-:Y:S02]  /*47f0*/  ULEA UR12, UR40, UR20, 0xf ;  /* 0x00000014280c7291 */ /* 0x000fe4000f8e78ff */
[----:B------:R-:W-:Y:S01]  /*4800*/  ULEA UR4, UR22, UR20, 0x3 ;  /* 0x0000001416047291 */ /* 0x000fe2000f8e18ff */
[----:B------:R-:W-:Y:S01]  /*4810*/  LOP3.LUT R16, R16, UR5, RZ, 0x3c, !PT ;  /* 0x0000000510107c12 */ /* 0x000fe2000f8e3cff */
[----:B------:R-:W-:Y:S02]  /*4820*/  ULOP3.LUT UR9, UR9, 0xfefffff8, URZ, 0xc0, !UPT ;  /* 0xfefffff809097892 */ /* 0x000fe4000f8ec0ff */
[----:B------:R-:W-:Y:S01]  /*4830*/  UIADD3 UR8, UPT, UPT, UR16, 0x9400, URZ ;  /* 0x0000940010087890 */ /* 0x000fe2000fffe0ff */
[----:B-1----:R-:W-:Y:S01]  /*4840*/  SHF.L.U32 R0, R16, 0x1f, RZ ;  /* 0x0000001f10007819 */ /* 0x002fe200000006ff */
[----:B------:R-:W-:Y:S02]  /*4850*/  UIADD3 UR18, UPT, UPT, UR10, 0x40, URZ ;  /* 0x000000400a127890 */ /* 0x000fe4000fffe0ff */
[----:B------:R-:W-:Y:S01]  /*4860*/  UIADD3 UR16, UPT, UPT, UR16, 0xb400, URZ ;  /* 0x0000b40010107890 */ /* 0x000fe2000fffe0ff */
[----:B------:R4:W1:Y:S01]  /*4870*/  SYNCS.PHASECHK.TRANS64.TRYWAIT P0, [UR4+0x18], R0 ;  /* 0x00001800ff0075a7 */ /* 0x0008620008001104 */
[----:B------:R-:W-:-:S02]  /*4880*/  UIADD3 UR4, UPT, UPT, UR12, 0x15400, URZ ;  /* 0x000154000c047890 */ /* 0x000fc4000fffe0ff */
[----:B------:R-:W-:Y:S01]  /*4890*/  UIADD3 UR12, UPT, UPT, UR12, 0x19400, URZ ;  /* 0x000194000c0c7890 */ /* 0x000fe2000fffe0ff */
[----:B------:R-:W-:Y:S01]  /*48a0*/  UMOV UR38, 0x0 ;  /* 0x0000000000267882 */ /* 0x000fe20000000000 */
[----:B------:R-:W-:Y:S01]  /*48b0*/  UMOV UR39, 0x10000000 ;  /* 0x1000000000277882 */ /* 0x000fe20000000000 */
[----:B------:R-:W-:Y:S01]  /*48c0*/  UMOV UR11, UR19 ;  /* 0x00000013000b7c82 */ /* 0x000fe20008000000 */
[----:B------:R-:W-:Y:S01]  /*48d0*/  UMOV UR17, UR9 ;  /* 0x0000000900117c82 */ /* 0x000fe20008000000 */
[----:B------:R-:W-:Y:S01]  /*48e0*/  UMOV UR5, UR9 ;  /* 0x0000000900057c82 */ /* 0x000fe20008000000 */
[----:B------:R-:W-:Y:S01]  /*48f0*/  UMOV UR6, UR10 ;  /* 0x0000000a00067c82 */ /* 0x000fe20008000000 */
[----:B------:R4:W-:Y:S01]  /*4900*/  UTMALDG.2D.2CTA [UR8], [UR32], desc[UR38] ;  /* 0x00002608200075b4 */ /* 0x0009e20008209000 */
[----:B------:R-:W-:Y:S01]  /*4910*/  UMOV UR15, UR7 ;  /* 0x00000007000f7c82 */ /* 0x000fe20008000000 */
[----:B------:R-:W-:Y:S01]  /*4920*/  UMOV UR13, UR9 ;  /* 0x00000009000d7c82 */ /* 0x000fe20008000000 */
[----:B------:R-:W-:Y:S01]  /*4930*/  UMOV UR14, UR18 ;  /* 0x00000012000e7c82 */ /* 0x000fe20008000000 */
[----:B------:R-:W-:Y:S01]  /*4940*/  UIADD3 UR34, UPT, UPT, UR34, 0x1, URZ ;  /* 0x0000000122227890 */ /* 0x000fe2000fffe0ff */
[----:B------:R-:W-:Y:S01]  /*4950*/  UMOV UR40, UR22 ;  /* 0x0000001600287c82 */ /* 0x000fe20008000000 */
[----:B------:R4:W-:Y:S02]  /*4960*/  UTMALDG.2D.2CTA [UR16], [UR32], desc[UR38] ;  /* 0x00002610200075b4 */ /* 0x0009e40008209000 */
[----:B------:R-:W-:Y:S01]  /*4970*/  UISETP.NE.AND UP0, UPT, UR34, UR35, UPT ;  /* 0x000000232200728c */ /* 0x000fe2000bf05270 */
[----:B------:R4:W-:Y:S01]  /*4980*/  UTMALDG.2D.2CTA [UR4], [UR30], desc[UR38] ;  /* 0x000026041e0075b4 */ /* 0x0009e20008209000 */
[----:B------:R4:W-:Y:S07]  /*4990*/  UTMALDG.2D.2CTA [UR12], [UR30], desc[UR38] ;  /* 0x0000260c1e0075b4 */ /* 0x0009ee0008209000 */
[----:B----4-:R-:W-:Y:S05]  /*49a0*/  BRA.U UP0, `(.L_x_45) ;  /* 0xfffffffd003c7547 */ /* 0x010fea000b83ffff */
.L_x_39:
[----:B------:R-:W-:Y:S01]  /*49b0*/  UISETP.NE.AND UP0, UPT, UR37, 0x8, UPT ;  /* 0x000000082500788c */ /* 0x000fe2000bf05270 */
[----:B------:R-:W-:-:S08]  /*49c0*/  NOP ;  /* 0x0000000000007918 */ /* 0x000fd00000000000 */
[----:B------:R-:W-:Y:S05]  /*49d0*/  BRA.U UP0, `(.L_x_46) ;  /* 0x0000000100047547 */ /* 0x000fea000b800000 */
[----:B------:R-:W-:Y:S05]  /*49e0*/  BPT.TRAP 0x1 ;  /* 0x000000040000795c */ /* 0x000fea0000300000 */
.L_x_46:
[----:B------:R-:W-:Y:S01]  /*49f0*/  ULEA UR4, UR23, UR20, 0x3 ;  /* 0x0000001417047291 */ /* 0x000fe2000f8e18ff */
[----:B------:R-:W-:-:S08]  /*4a00*/  SHF.L.U32 R3, R14, 0x1f, RZ ;  /* 0x0000001f0e037819 */ /* 0x000fd000000006ff */
[----:B-12---:R-:W1:Y:S02]  /*4a10*/  SYNCS.PHASECHK.TRANS64.TRYWAIT P0, [UR4+0x160], R3 ;  /* 0x00016003ff0075a7 */ /* 0x006e640008001104 */
[----:B-1----:R-:W-:Y:S05]  /*4a20*/  @!P0 BRA `(.L_x_47) ;  /* 0x000000d0009c8947 */ /* 0x002fea0003800000 */
.L_x_241:
[----:B------:R-:W-:-:S09]  /*4a30*/  UIMAD UR5, UR23, 0x14, UR36 ;  /* 0x00000014170578a4 */ /* 0x000fd2000f8e0224 */
[----:B-1----:R-:W1:Y:S04]  /*4a40*/  LDS R3, [UR5] ;  /* 0x00000005ff037984 */ /* 0x002e680008000800 */
[----:B---3--:R-:W2:Y:S04]  /*4a50*/  LDS R2, [UR5+0x4] ;  /* 0x00000405ff027984 */ /* 0x008ea80008000800 */
[----:B------:R-:W3:Y:S04]  /*4a60*/  LDS.U16 R15, [UR5+0x12] ;  /* 0x00001205ff0f7984 */ /* 0x000ee80008000400 */
[----:B------:R-:W4:Y:S04]  /*4a70*/  LDS R17, [UR5+0x8] ;  /* 0x00000805ff117984 */ /* 0x000f280008000800 */
[----:B------:R-:W3:Y:S01]  /*4a80*/  LDS R0, [UR5+0xc] ;  /* 0x00000c05ff007984 */ /* 0x000ee20008000800 */
[----:B------:R-:W-:Y:S01]  /*4a90*/  @!PT LDS RZ, [RZ] ;  /* 0x00000000fffff984 */ /* 0x000fe20000000800 */
[----:B------:R-:W-:Y:S01]  /*4aa0*/  @!PT LDS RZ, [RZ] ;  /* 0x00000000fffff984 */ /* 0x000fe20000000800 */
[----:B------:R-:W-:Y:S01]  /*4ab0*/  @!PT LDS RZ, [RZ] ;  /* 0x00000000fffff984 */ /* 0x000fe20000000800 */
[----:B------:R-:W-:Y:S01]  /*4ac0*/  @!PT LDS RZ, [RZ] ;  /* 0x00000000fffff984 */ /* 0x000fe20000000800 */
[----:B------:R5:W-:Y:S06]  /*4ad0*/  MEMBAR.ALL.CTA ;  /* 0x0000000000007992 */ /* 0x000bec0000008000 */
[----:B-----5:R-:W3:Y:S01]  /*4ae0*/  FENCE.VIEW.ASYNC.S ;  /* 0x00000000000073c6 */ /* 0x020ee20000000000 */
[----:B-1----:R-:W-:-:S02]  /*4af0*/  R2UR UR18, R3 ;  /* 0x00000000031272ca */ /* 0x002fc400000e0000 */
[----:B--2---:R-:W-:Y:S01]  /*4b00*/  R2UR UR19, R2 ;  /* 0x00000000021372ca */ /* 0x004fe200000e0000 */
[----:B------:R-:W-:-:S14]  /*4b10*/  BRA.U UP0, `(.L_x_48) ;  /* 0x0000000100047547 */ /* 0x000fdc000b800000 */
[----:B------:R-:W-:Y:S05]  /*4b20*/  BPT.TRAP 0x1 ;  /* 0x000000040000795c */ /* 0x000fea0000300000 */
.L_x_48:
[----:B------:R-:W-:Y:S01]  /*4b30*/  UIADD3 UR4, UPT, UPT, UR4, 0x1a0, URZ ;  /* 0x000001a004047890 */ /* 0x000fe2000fffe0ff */
[----:B---3--:R-:W-:Y:S01]  /*4b40*/  ISETP.NE.AND P0, PT, R0, RZ, PT ;  /* 0x000000ff0000720c */ /* 0x008fe20003f05270 */
[----:B------:R-:W-:Y:S01]  /*4b50*/  UIADD3 UR23, UPT, UPT, UR23, 0x1, URZ ;  /* 0x0000000117177890 */ /* 0x000fe2000fffe0ff */
[----:B------:R-:W-:Y:S01]  /*4b60*/  PLOP3.LUT P4, PT, PT, PT, PT, 0x80, 0x8 ;  /* 0x000000000008781c */ /* 0x000fe20003f8f070 */
[----:B------:R-:W-:Y:S02]  /*4b70*/  UPRMT UR4, UR21, 0x654, UR4 ;  /* 0x0000065415047896 */ /* 0x000fe40008000004 */
[----:B------:R-:W-:-:S04]  /*4b80*/  UISETP.NE.AND UP0, UPT, UR23, 0x8, UPT ;  /* 0x000000081700788c */ /* 0x000fc8000bf05270 */
[----:B------:R-:W-:-:S03]  /*4b90*/  USEL UR23, UR23, URZ, UP0 ;  /* 0x000000ff17177287 */ /* 0x000fc60008000000 */
[----:B------:R-:W-:Y:S01]  /*4ba0*/  SYNCS.ARRIVE.TRANS64.RED.A1T0 RZ, [UR4], RZ ;  /* 0x000000ffffff79a7 */ /* 0x000fe20008100404 */
[----:B------:R-:W-:-:S06]  /*4bb0*/  USEL UR4, URZ, 0x1, UP0 ;  /* 0x00000001ff047887 */ /* 0x000fcc0008000000 */
[----:B------:R-:W-:Y:S01]  /*4bc0*/  LOP3.LUT R14, R14, UR4, RZ, 0x3c, !PT ;  /* 0x000000040e0e7c12 */ /* 0x000fe2000f8e3cff */
[----:B------:R-:W-:Y:S06]  /*4bd0*/  @P0 BRA `(.L_x_49) ;  /* 0xffffffec00380947 */ /* 0x000fec000383ffff */
[----:B------:R-:W-:Y:S01]  /*4be0*/  UIADD3 UR20, UPT, UPT, UR20, 0x18, URZ ;  /* 0x0000001814147890 */ /* 0x000fe2000fffe0ff */
[----:B------:R-:W-:-:S03]  /*4bf0*/  SHF.L.U32 R3, R16, 0x1f, RZ ;  /* 0x0000001f10037819 */ /* 0x000fc600000006ff */
[----:B------:R-:W-:-:S09]  /*4c00*/  ULEA UR4, UR22, UR20, 0x3 ;  /* 0x0000001416047291 */ /* 0x000fd2000f8e18ff */
[----:B------:R-:W1:Y:S02]  /*4c10*/  SYNCS.PHASECHK.TRANS64.TRYWAIT P0, [UR4], R3 ;  /* 0x00000003ff0075a7 */ /* 0x000e640008001104 */
[----:B-1----:R-:W-:Y:S05]  /*4c20*/  @!P0 BRA `(.L_x_50) ;  /* 0x000000d000348947 */ /* 0x002fea0003800000 */
.L_x_243:
[----:B------:R-:W-:-:S04]  /*4c30*/  UIADD3 UR5, UPT, UPT, UR22, 0x1, URZ ;  /* 0x0000000116057890 */ /* 0x000fc8000fffe0ff */
[----:B------:R-:W-:-:S04]  /*4c40*/  UISETP.NE.AND UP0, UPT, UR5, 0x3, UPT ;  /* 0x000000030500788c */ /* 0x000fc8000bf05270 */
[----:B------:R-:W-:Y:S02]  /*4c50*/  USEL UR6, URZ, 0x1, UP0 ;  /* 0x00000001ff067887 */ /* 0x000fe40008000000 */
[----:B------:R-:W-:-:S04]  /*4c60*/  USEL UR5, UR5, URZ, UP0 ;  /* 0x000000ff05057287 */ /* 0x000fc80008000000 */
[----:B------:R-:W-:Y:S01]  /*4c70*/  ULEA UR4, UR5, UR20, 0x3 ;  /* 0x0000001405047291 */ /* 0x000fe2000f8e18ff */
[----:B------:R-:W-:-:S04]  /*4c80*/  LOP3.LUT R2, R16, UR6, RZ, 0x3c, !PT ;  /* 0x0000000610027c12 */ /* 0x000fc8000f8e3cff */
[----:B-1----:R-:W-:-:S04]  /*4c90*/  SHF.L.U32 R3, R2, 0x1f, RZ ;  /* 0x0000001f02037819 */ /* 0x002fc800000006ff */
[----:B------:R-:W1:Y:S02]  /*4ca0*/  SYNCS.PHASECHK.TRANS64.TRYWAIT P0, [UR4], R3 ;  /* 0x00000003ff0075a7 */ /* 0x000e640008001104 */
[----:B-1----:R-:W-:Y:S05]  /*4cb0*/  @!P0 BRA `(.L_x_51) ;  /* 0x000000d000288947 */ /* 0x002fea0003800000 */
.L_x_245:
[----:B------:R-:W-:-:S04]  /*4cc0*/  UIADD3 UR5, UPT, UPT, UR5, 0x1, URZ ;  /* 0x0000000105057890 */ /* 0x000fc8000fffe0ff */
[----:B------:R-:W-:-:S04]  /*4cd0*/  UISETP.NE.AND UP0, UPT, UR5, 0x3, UPT ;  /* 0x000000030500788c */ /* 0x000fc8000bf05270 */
[----:B------:R-:W-:Y:S02]  /*4ce0*/  USEL UR4, URZ, 0x1, UP0 ;  /* 0x00000001ff047887 */ /* 0x000fe40008000000 */
[----:B------:R-:W-:-:S04]  /*4cf0*/  USEL UR5, UR5, URZ, UP0 ;  /* 0x000000ff05057287 */ /* 0x000fc80008000000 */
[----:B------:R-:W-:Y:S01]  /*4d00*/  LOP3.LUT R2, R2, UR4, RZ, 0x3c, !PT ;  /* 0x0000000402027c12 */ /* 0x000fe2000f8e3cff */
[----:B------:R-:W-:-:S12]  /*4d10*/  ULEA UR5, UR5, UR20, 0x3 ;  /* 0x0000001405057291 */ /* 0x000fd8000f8e18ff */
.L_x_52:
[----:B-1----:R-:W-:Y:S02]  /*4d20*/  SHF.L.U32 R3, R2, 0x1f, RZ ;  /* 0x0000001f02037819 */ /* 0x002fe400000006ff */
[----:B------:R-:W-:-:S04]  /*4d30*/  MOV R0, UR5 ;  /* 0x0000000500007c02 */ /* 0x000fc80008000f00 */
[----:B------:R1:W2:Y:S03]  /*4d40*/  SYNCS.PHASECHK.TRANS64.TRYWAIT P0, [R0+URZ], R3 ;  /* 0x00000003000075a7 */ /* 0x0002a600080011ff */
[----:B--2---:R-:W-:Y:S05]  /*4d50*/  @!P0 NANOSLEEP.SYNCS 0x989680 ;  /* 0x009896800000895d */ /* 0x004fea0003900000 */
[----:B------:R-:W2:Y:S02]  /*4d60*/  @!P0 SYNCS.PHASECHK.TRANS64 P0, [R0+URZ], R3 ;  /* 0x00000003000085a7 */ /* 0x000ea400080010ff */
[----:B--2---:R-:W-:Y:S05]  /*4d70*/  @P0 EXIT ;  /* 0x000000000000094d */ /* 0x004fea0003800000 */
[----:B------:R-:W-:Y:S05]  /*4d80*/  BRA `(.L_x_52) ;  /* 0xfffffffc00e47947 */ /* 0x000fea000383ffff */
.L_x_25:
[----:B------:R-:W-:-:S04]  /*4d90*/  UISETP.LT.U32.AND UP0, UPT, UR37, 0x9, UPT ;  /* 0x000000092500788c */ /* 0x000fc8000bf01070 */
[----:B------:R-:W-:-:S04]  /*4da0*/  USEL UR4, UR37, 0x9, UP0 ;  /* 0x0000000925047887 */ /* 0x000fc80008000000 */
[----:B------:R-:W-:-:S12]  /*4db0*/  USHF.L.U32 UR4, UR4, 0x2, URZ ;  /* 0x0000000204047899 */ /* 0x000fd800080006ff */
[----:B------:R-:W3:Y:S02]  /*4dc0*/  LDCU UR6, c[0x2][UR4] ;  /* 0x00800000040677ac */ /* 0x000ee40008000800 */
[----:B---3--:R-:W-:-:S10]  /*4dd0*/  USHF.R.S32.HI UR7, URZ, 0x1f, UR6 ;  /* 0x0000001fff077899 */ /* 0x008fd40008011406 */
.L_x_291:
[----:B--2---:R-:W-:Y:S05]  /*4de0*/  BRXU UR6 -0x4df0                                                                                                                                                                                                                                                                                                                                                                                                                                                                                                                                                                                                                                                                                                                                                                                                                                                                                                                                                                                                                                                                                                                                                                                                                                                                                                                                                                                                    (*"BRANCH_TARGETS .L_x_292,.L_x_293,.L_x_300"*) ;  /* 0xffffffb006847958 */ /* 0x004fea000b83ffff */
.L_x_293:
[----:B------:R-:W-:-:S09]  /*4df0*/  UISETP.NE.AND UP0, UPT, UR37, 0x1, UPT ;  /* 0x000000012500788c */ /* 0x000fd2000bf05270 */
[----:B------:R-:W-:Y:S05]  /*4e00*/  BRA.U UP0, `(.L_x_53) ;  /* 0x0000003900487547 */ /* 0x000fea000b800000 */
[----:B------:R-:W-:-:S08]  /*4e10*/  NOP ;  /* 0x0000000000007918 */ /* 0x000fd00000000000 */
[----:B-1--45:R-:W1:-:S00]  /*4e20*/  USETMAXREG.DEALLOC.CTAPOOL 0x88 ;  /* 0x00000088000079c8 */ /* 0x032e4000080e0500 */
[----:B------:R-:W2:Y:S01]  /*4e30*/  LDCU.64 UR14, c[0x0][0xba0] ;  /* 0x00017400ff0e77ac */ /* 0x000ea20008000a00 */
[----:B-1----:R-:W-:Y:S01]  /*4e40*/  HFMA2 R0, -RZ, RZ, 0, 5.9604644775390625e-08 ;  /* 0x00000001ff007431 */ /* 0x002fe200000001ff */
[----:B------:R-:W-:Y:S01]  /*4e50*/  PRMT R9, RZ, 0x7610, R9 ;  /* 0x00007610ff097816 */ /* 0x000fe20000000009 */
[----:B------:R-:W1:Y:S01]  /*4e60*/  LDCU.64 UR12, c[0x0][0xbb8] ;  /* 0x00017700ff0c77ac */ /* 0x000e620008000a00 */
[----:B------:R-:W3:Y:S01]  /*4e70*/  LDCU UR4, c[0x0][0xbdc] ;  /* 0x00017b80ff0477ac */ /* 0x000ee20008000800 */
[----:B------:R-:W4:Y:S01]  /*4e80*/  LDCU UR18, c[0x0][0xb80] ;  /* 0x00017000ff1277ac */ /* 0x000f220008000800 */
[----:B------:R-:W-:Y:S01]  /*4e90*/  UMOV UR5, 0xffffffff ;  /* 0xffffffff00057882 */ /* 0x000fe20000000000 */
[----:B------:R-:W-:Y:S01]  /*4ea0*/  UMOV UR19, URZ ;  /* 0x000000ff00137c82 */ /* 0x000fe20008000000 */
[----:B--2---:R-:W-:-:S04]  /*4eb0*/  UIADD3 UR16, UP0, UPT, UR14, -0x1, URZ ;  /* 0xffffffff0e107890 */ /* 0x004fc8000ff1e0ff */
[----:B------:R-:W-:Y:S02]  /*4ec0*/  UIADD3.X UR15, UPT, UPT, UR15, -0x1, URZ, UP0, !UPT ;  /* 0xffffffff0f0f7890 */ /* 0x000fe400087fe4ff */
[----:B-1----:R-:W-:Y:S02]  /*4ed0*/  UIADD3 UR14, UP0, UPT, UR12, -0x1, URZ ;  /* 0xffffffff0c0e7890 */ /* 0x002fe4000ff1e0ff */
[----:B---3--:R-:W-:Y:S02]  /*4ee0*/  USHF.L.U32 UR4, UR5, UR4, URZ ;  /* 0x0000000405047299 */ /* 0x008fe400080006ff */
[----:B------:R-:W-:Y:S02]  /*4ef0*/  UIADD3.X UR13, UPT, UPT, UR13, -0x1, URZ, UP0, !UPT ;  /* 0xffffffff0d0d7890 */ /* 0x000fe400087fe4ff */
[----:B----4-:R-:W-:Y:S02]  /*4f00*/  UIADD3 UR18, UPT, UPT, UR18, -0x1, URZ ;  /* 0xffffffff12127890 */ /* 0x010fe4000fffe0ff */
[----:B------:R-:W-:-:S12]  /*4f10*/  ULOP3.LUT UR12, URZ, UR4, URZ, 0x33, !UPT ;  /* 0x00000004ff0c7292 */ /* 0x000fd8000f8e33ff */
.L_x_70:
[----:B-1----:R-:W1:Y:S01]  /*4f20*/  LDC.64 R2, c[0x0][0xbd0] ;  /* 0x0002f400ff027b82 */ /* 0x002e620000000a00 */
[----:B------:R-:W-:Y:S01]  /*4f30*/  UIADD3 UR30, UP0, UPT, UR30, UR34, URZ ;  /* 0x000000221e1e7290 */ /* 0x000fe2000ff1e0ff */
[----:B------:R-:W-:Y:S01]  /*4f40*/  ISETP.NE.AND P1, PT, RZ, UR17, PT ;  /* 0x00000011ff007c0c */ /* 0x000fe2000bf25270 */
[----:B------:R-:W-:Y:S01]  /*4f50*/  IMAD.MOV.U32 R18, RZ, RZ, -0x1 ;  /* 0xffffffffff127424 */ /* 0x000fe200078e00ff */
[----:B------:R-:W-:Y:S01]  /*4f60*/  PLOP3.LUT P2, PT, PT, PT, PT, 0x80, 0x8 ;  /* 0x000000000008781c */ /* 0x000fe20003f4f070 */
[----:B------:R-:W-:Y:S01]  /*4f70*/  UIADD3.X UR25, UPT, UPT, UR25, UR31, URZ, UP0, !UPT ;  /* 0x0000001f19197290 */ /* 0x000fe200087fe4ff */
[----:B------:R-:W-:Y:S02]  /*4f80*/  IMAD.MOV.U32 R10, RZ, RZ, -0x1 ;  /* 0xffffffffff0a7424 */ /* 0x000fe400078e00ff */
[----:B------:R-:W-:Y:S02]  /*4f90*/  P2R R11, PR, RZ, 0x4 ;  /* 0x00000004ff0b7803 */ /* 0x000fe40000000000 */
[----:B-1----:R-:W-:Y:S01]  /*4fa0*/  ISETP.LE.U32.AND P0, PT, R2, UR30, PT ;  /* 0x0000001e02007c0c */ /* 0x002fe2000bf03070 */
[----:B------:R-:W-:-:S05]  /*4fb0*/  IMAD.U32 R2, RZ, RZ, UR25 ;  /* 0x00000019ff027e24 */ /* 0x000fca000f8e00ff */
[----:B------:R-:W-:Y:S01]  /*4fc0*/  ISETP.GE.U32.AND.EX P0, PT, R2, R3, PT, P0 ;  /* 0x000000030200720c */ /* 0x000fe20003f06100 */
[----:B------:R-:W-:Y:S02]  /*4fd0*/  IMAD.MOV.U32 R3, RZ, RZ, RZ ;  /* 0x000000ffff037224 */ /* 0x000fe400078e00ff */
[----:B------:R-:W-:-:S10]  /*4fe0*/  IMAD.MOV.U32 R2, RZ, RZ, -0x1 ;  /* 0xffffffffff027424 */ /* 0x000fd400078e00ff */
[----:B----45:R-:W-:Y:S05]  /*4ff0*/  @P0 BRA P1, `(.L_x_54) ;  /* 0x00000018000c0947 */ /* 0x030fea0000800000 */
[----:B------:R-:W-:Y:S01]  /*5000*/  IADD3 R16, P1, PT, R14, UR41, RZ ;  /* 0x000000290e107c10 */ /* 0x000fe2000ff3e0ff */
[----:B------:R-:W-:-:S03]  /*5010*/  IMAD.U32 R10, RZ, RZ, UR25 ;  /* 0x00000019ff0a7e24 */ /* 0x000fc6000f8e00ff */
[----:B------:R-:W-:Y:S02]  /*5020*/  ISETP.LE.U32.AND P0, PT, R16, UR30, PT ;  /* 0x0000001e10007c0c */ /* 0x000fe4000bf03070 */
[----:B------:R-:W-:-:S04]  /*5030*/  IADD3.X R19, PT, PT, R15, UR40, RZ, P1, !PT ;  /* 0x000000280f137c10 */ /* 0x000fc80008ffe4ff */
[----:B------:R-:W-:-:S13]  /*5040*/  ISETP.GE.U32.AND.EX P0, PT, R10, R19, PT, P0 ;  /* 0x000000130a00720c */ /* 0x000fda0003f06100 */
[----:B------:R-:W-:Y:S05]  /*5050*/  @!P0 BRA `(.L_x_55) ;  /* 0x0000001000f08947 */ /* 0x000fea0003800000 */
[----:B------:R-:W1:Y:S01]  /*5060*/  LDCU UR20, c[0x0][0xbe8] ;  /* 0x00017d00ff1477ac */ /* 0x000e620008000800 */
[----:B------:R-:W-:Y:S01]  /*5070*/  IMAD.IADD R23, R8, 0x1, R21 ;  /* 0x0000000108177824 */ /* 0x000fe200078e0215 */
[----:B------:R-:W-:Y:S01]  /*5080*/  MOV R14, R6 ;  /* 0x00000006000e7202 */ /* 0x000fe20000000f00 */
[----:B------:R-:W-:Y:S02]  /*5090*/  IMAD.MOV.U32 R16, RZ, RZ, R7 ;  /* 0x000000ffff107224 */ /* 0x000fe400078e0007 */
[----:B------:R-:W-:-:S05]  /*50a0*/  VIADD R10, R23, 0x20 ;  /* 0x00000020170a7836 */ /* 0x000fca0000000000 */
[----:B-1----:R-:W-:-:S13]  /*50b0*/  ISETP.GE.AND P0, PT, R10, UR20, PT ;  /* 0x000000140a007c0c */ /* 0x002fda000bf06270 */
[----:B------:R-:W1:Y:S01]  /*50c0*/  @!P0 LDC.64 R20, c[0x0][0xbf0] ;  /* 0x0002fc00ff148b82 */ /* 0x000e620000000a00 */
[----:B------:R-:W-:Y:S01]  /*50d0*/  BSSY.RECONVERGENT B0, `(.L_x_56) ;  /* 0x0000062000007945 */ /* 0x000fe20003800200 */
[----:B------:R-:W-:Y:S01]  /*50e0*/  HFMA2 R15, -RZ, RZ, 0, 0 ;  /* 0x00000000ff0f7431 */ /* 0x000fe200000001ff */
[----:B------:R-:W-:Y:S01]  /*50f0*/  MOV R18, 0x7fffffff ;  /* 0x7fffffff00127802 */ /* 0x000fe20000000f00 */
[----:B-1----:R-:W-:-:S05]  /*5100*/  @!P0 IMAD.WIDE R20, R23, 0xc, R20 ;  /* 0x0000000c17148825 */ /* 0x002fca00078e0214 */
[----:B------:R1:W5:Y:S04]  /*5110*/  @!P0 LDG.E R6, desc[UR50][R20.64+0x180] ;  /* 0x0001803214068981 */ /* 0x000368000c1e1900 */
[----:B------:R1:W5:Y:S01]  /*5120*/  @!P0 LDG.E R7, desc[UR50][R20.64+0x184] ;  /* 0x0001843214078981 */ /* 0x000362000c1e1900 */
[----:B------:R-:W-:-:S13]  /*5130*/  ISETP.GE.AND P0, PT, R23, UR20, PT ;  /* 0x0000001417007c0c */ /* 0x000fda000bf06270 */
[----:B------:R-:W-:Y:S05]  /*5140*/  @P0 BRA `(.L_x_57) ;  /* 0x0000000400680947 */ /* 0x000fea0003800000 */
[----:B------:R-:W-:Y:S01]  /*5150*/  IABS R13, R5 ;  /* 0x00000005000d7213 */ /* 0x000fe20000000000 */
[----:B------:R-:W2:Y:S01]  /*5160*/  LDCU.128 UR4, c[0x0][0xbc0] ;  /* 0x00017800ff0477ac */ /* 0x000ea20008000c00 */
[----:B------:R-:W-:Y:S02]  /*5170*/  IABS R12, R4 ;  /* 0x00000004000c7213 */ /* 0x000fe40000000000 */
[----:B------:R-:W3:Y:S01]  /*5180*/  I2F.RP R24, R13 ;  /* 0x0000000d00187306 */ /* 0x000ee20000209400 */
[----:B------:R-:W4:Y:S01]  /*5190*/  LDCU.64 UR8, c[0x0][0xbb0] ;  /* 0x00017600ff0877ac */ /* 0x000f220008000a00 */
[----:B-1----:R-:W-:Y:S02]  /*51a0*/  IADD3 R20, P2, PT, R16, UR14, RZ ;  /* 0x0000000e10147c10 */ /* 0x002fe4000ff5e0ff */
[----:B------:R-:W-:Y:S01]  /*51b0*/  IADD3 R15, P0, PT, R14, UR16, RZ ;  /* 0x000000100e0f7c10 */ /* 0x000fe2000ff1e0ff */
[----:B------:R-:W1:Y:S01]  /*51c0*/  LDCU.64 UR10, c[0x0][0xba8] ;  /* 0x00017500ff0a77ac */ /* 0x000e620008000a00 */
[----:B------:R-:W-:-:S02]  /*51d0*/  LEA.HI.X.SX32 R19, R16, UR13, 0x1, P2 ;  /* 0x0000000d10137c11 */ /* 0x000fc400090f0eff */
[----:B------:R-:W1:Y:S01]  /*51e0*/  I2F.RP R10, R12 ;  /* 0x0000000c000a7306 */ /* 0x000e620000209400 */
[----:B------:R-:W-:Y:S02]  /*51f0*/  LEA.HI.X.SX32 R14, R14, UR15, 0x1, P0 ;  /* 0x0000000f0e0e7c11 */ /* 0x000fe400080f0eff */
[----:B--2---:R-:W-:-:S05]  /*5200*/  IADD3 R22, P1, PT, R20, UR7, RZ ;  /* 0x0000000714167c10 */ /* 0x004fca000ff3e0ff */
[----:B---3--:R-:W2:Y:S01]  /*5210*/  MUFU.RCP R24, R24 ;  /* 0x0000001800187308 */ /* 0x008ea20000001000 */
[----:B----4-:R-:W-:Y:S01]  /*5220*/  IADD3 R18, P0, PT, R15, UR9, RZ ;  /* 0x000000090f127c10 */ /* 0x010fe2000ff1e0ff */
[----:B------:R-:W-:Y:S02]  /*5230*/  IMAD.X R21, RZ, RZ, R19, P1 ;  /* 0x000000ffff157224 */ /* 0x000fe400008e0613 */
[----:B------:R-:W-:-:S04]  /*5240*/  IMAD.WIDE.U32 R36, R22, UR4, RZ ;  /* 0x0000000416247c25 */ /* 0x000fc8000f8e00ff */
[----:B-1----:R-:W1:Y:S01]  /*5250*/  MUFU.RCP R10, R10 ;  /* 0x0000000a000a7308 */ /* 0x002e620000001000 */
[----:B------:R-:W-:Y:S02]  /*5260*/  IMAD.X R16, RZ, RZ, R14, P0 ;  /* 0x000000ffff107224 */ /* 0x000fe400000e060e */
[----:B------:R-:W-:-:S04]  /*5270*/  IMAD.WIDE.U32 R26, R21, UR4, RZ ;  /* 0x00000004151a7c25 */ /* 0x000fc8000f8e00ff */
[----:B------:R-:W-:-:S04]  /*5280*/  IMAD.WIDE.U32 R28, R16, UR10, RZ ;  /* 0x0000000a101c7c25 */ /* 0x000fc8000f8e00ff */
[----:B--2---:R-:W-:Y:S02]  /*5290*/  VIADD R24, R24, 0xffffffe ;  /* 0x0ffffffe18187836 */ /* 0x004fe40000000000 */
[----:B------:R-:W-:Y:S02]  /*52a0*/  IMAD.WIDE.U32 R26, P0, R22, UR5, R26 ;  /* 0x00000005161a7c25 */ /* 0x000fe4000f80001a */
[----:B------:R-:W2:Y:S02]  /*52b0*/  F2I.FTZ.U32.TRUNC.NTZ R25, R24 ;  /* 0x0000001800197305 */ /* 0x000ea4000021f000 */
[----:B------:R-:W-:Y:S01]  /*52c0*/  IMAD.WIDE.U32 R28, P1, R18, UR11, R28 ;  /* 0x0000000b121c7c25 */ /* 0x000fe2000f82001c */
[----:B------:R-:W-:-:S03]  /*52d0*/  IADD3 RZ, P2, PT, R37, R26, RZ ;  /* 0x0000001a25ff7210 */ /* 0x000fc60007f5e0ff */
[----:B------:R-:W-:-:S04]  /*52e0*/  IMAD.WIDE.U32 R34, R18, UR10, RZ ;  /* 0x0000000a12227c25 */ /* 0x000fc8000f8e00ff */
[----:B-1----:R-:W-:Y:S02]  /*52f0*/  VIADD R10, R10, 0xffffffe ;  /* 0x0ffffffe0a0a7836 */ /* 0x002fe40000000000 */
[----:B------:R-:W-:Y:S01]  /*5300*/  IMAD.X R33, RZ, RZ, RZ, P1 ;  /* 0x000000ffff217224 */ /* 0x000fe200008e06ff */
[----:B------:R-:W-:Y:S01]  /*5310*/  IADD3 RZ, P1, PT, R35, R28, RZ ;  /* 0x0000001c23ff7210 */ /* 0x000fe20007f3e0ff */
[----:B------:R-:W-:Y:S02]  /*5320*/  IMAD.MOV.U32 R30, RZ, RZ, R27 ;  /* 0x000000ffff1e7224 */ /* 0x000fe400078e001b */
[----:B------:R-:W1:Y:S01]  /*5330*/  F2I.FTZ.U32.TRUNC.NTZ R27, R10 ;  /* 0x0000000a001b7305 */ /* 0x000e62000021f000 */
[----:B------:R-:W-:Y:S02]  /*5340*/  IMAD.MOV.U32 R32, RZ, RZ, R29 ;  /* 0x000000ffff207224 */ /* 0x000fe400078e001d */
[----:B------:R-:W-:Y:S01]  /*5350*/  IMAD.X R31, RZ, RZ, RZ, P0 ;  /* 0x000000ffff1f7224 */ /* 0x000fe200000e06ff */
[----:B------:R-:W-:Y:S01]  /*5360*/  ISETP.NE.U32.AND P0, PT, RZ, UR10, PT ;  /* 0x0000000aff007c0c */ /* 0x000fe2000bf05070 */
[----:B------:R-:W-:Y:S01]  /*5370*/  IMAD.WIDE.U32.X R32, R16, UR11, R32, P1 ;  /* 0x0000000b10207c25 */ /* 0x000fe200088e0420 */
[----:B------:R-:W-:-:S02]  /*5380*/  ISETP.NE.U32.AND P1, PT, RZ, UR4, PT ;  /* 0x00000004ff007c0c */ /* 0x000fc4000bf25070 */
[----:B------:R-:W-:Y:S01]  /*5390*/  ISETP.NE.AND.EX P0, PT, RZ, UR11, PT, P0 ;  /* 0x0000000bff007c0c */ /* 0x000fe2000bf05300 */
[----:B--2---:R-:W-:Y:S01]  /*53a0*/  IMAD.MOV R18, RZ, RZ, -R25 ;  /* 0x000000ffff127224 */ /* 0x004fe200078e0a19 */
[----:B------:R-:W-:Y:S01]  /*53b0*/  ISETP.NE.AND.EX P1, PT, RZ, UR5, PT, P1 ;  /* 0x00000005ff007c0c */ /* 0x000fe2000bf25310 */
[----:B------:R-:W-:Y:S01]  /*53c0*/  IMAD.WIDE.U32.X R30, R21, UR5, R30, P2 ;  /* 0x00000005151e7c25 */ /* 0x000fe200090e041e */
[----:B------:R-:W-:Y:S02]  /*53d0*/  SEL R15, R15, R32, !P0 ;  /* 0x000000200f0f7207 */ /* 0x000fe40004000000 */
[----:B------:R-:W-:Y:S01]  /*53e0*/  SEL R14, R14, R33, !P0 ;  /* 0x000000210e0e7207 */ /* 0x000fe20004000000 */
[----:B------:R-:W-:Y:S01]  /*53f0*/  IMAD R21, R18, R13, RZ ;  /* 0x0000000d12157224 */ /* 0x000fe200078e02ff */
[----:B------:R-:W-:Y:S01]  /*5400*/  SEL R20, R20, R30, !P1 ;  /* 0x0000001e14147207 */ /* 0x000fe20004800000 */
[----:B------:R-:W-:Y:S01]  /*5410*/  IMAD.MOV.U32 R24, RZ, RZ, RZ ;  /* 0x000000ffff187224 */ /* 0x000fe200078e00ff */
[----:B------:R-:W-:Y:S01]  /*5420*/  SEL R19, R19, R31, !P1 ;  /* 0x0000001f13137207 */ /* 0x000fe20004800000 */
[----:B-1----:R-:W-:Y:S01]  /*5430*/  IMAD.MOV R10, RZ, RZ, -R27 ;  /* 0x000000ffff0a7224 */ /* 0x002fe200078e0a1b */
[----:B------:R-:W-:Y:S01]  /*5440*/  SHF.R.U64 R14, R15, UR8, R14 ;  /* 0x000000080f0e7c19 */ /* 0x000fe2000800120e */
[----:B------:R-:W-:Y:S01]  /*5450*/  IMAD.HI.U32 R21, R25, R21, R24 ;  /* 0x0000001519157227 */ /* 0x000fe200078e0018 */
[----:B------:R-:W-:-:S02]  /*5460*/  SHF.R.U64 R25, R20, UR6, R19 ;  /* 0x0000000614197c19 */ /* 0x000fc40008001213 */
[----:B------:R-:W-:Y:S01]  /*5470*/  IADD3 R20, PT, PT, R5, -0x1, R14 ;  /* 0xffffffff05147810 */ /* 0x000fe20007ffe00e */
[----:B------:R-:W-:Y:S01]  /*5480*/  IMAD.MOV.U32 R19, RZ, RZ, R10 ;  /* 0x000000ffff137224 */ /* 0x000fe200078e000a */
[----:B------:R-:W-:Y:S01]  /*5490*/  IABS R15, R5 ;  /* 0x00000005000f7213 */ /* 0x000fe20000000000 */
[----:B------:R-:W-:Y:S01]  /*54a0*/  IMAD.MOV.U32 R26, RZ, RZ, RZ ;  /* 0x000000ffff1a7224 */ /* 0x000fe200078e00ff */
[----:B------:R-:W-:Y:S01]  /*54b0*/  IADD3 R18, PT, PT, R4, -0x1, R25 ;  /* 0xffffffff04127810 */ /* 0x000fe20007ffe019 */
[----:B------:R-:W-:Y:S01]  /*54c0*/  IMAD R19, R19, R12, RZ ;  /* 0x0000000c13137224 */ /* 0x000fe200078e02ff */
[----:B------:R-:W-:Y:S01]  /*54d0*/  IABS R16, R20 ;  /* 0x0000001400107213 */ /* 0x000fe20000000000 */
[----:B------:R-:W-:Y:S01]  /*54e0*/  IMAD.MOV R15, RZ, RZ, -R15 ;  /* 0x000000ffff0f7224 */ /* 0x000fe200078e0a0f */
[----:B------:R-:W-:Y:S01]  /*54f0*/  IABS R10, R4 ;  /* 0x00000004000a7213 */ /* 0x000fe20000000000 */
[----:B------:R-:W-:Y:S01]  /*5500*/  IMAD.HI.U32 R19, R27, R19, R26 ;  /* 0x000000131b137227 */ /* 0x000fe200078e001a */
[----:B------:R-:W-:-:S02]  /*5510*/  IABS R14, R18 ;  /* 0x00000012000e7213 */ /* 0x000fc40000000000 */
[----:B------:R-:W-:Y:S01]  /*5520*/  ISETP.GE.AND P4, PT, R20, RZ, PT ;  /* 0x000000ff1400720c */ /* 0x000fe20003f86270 */
[----:B------:R-:W-:Y:S01]  /*5530*/  IMAD.HI.U32 R21, R21, R16, RZ ;  /* 0x0000001015157227 */ /* 0x000fe200078e00ff */
[----:B------:R-:W-:-:S03]  /*5540*/  ISETP.GE.AND P2, PT, R18, RZ, PT ;  /* 0x000000ff1200720c */ /* 0x000fc60003f46270 */
[----:B------:R-:W-:Y:S02]  /*5550*/  IMAD.MOV R10, RZ, RZ, -R10 ;  /* 0x000000ffff0a7224 */ /* 0x000fe400078e0a0a */
[----:B------:R-:W-:-:S04]  /*5560*/  IMAD.HI.U32 R19, R19, R14, RZ ;  /* 0x0000000e13137227 */ /* 0x000fc800078e00ff */
[----:B------:R-:W-:Y:S02]  /*5570*/  IMAD R16, R21, R15, R16 ;  /* 0x0000000f15107224 */ /* 0x000fe400078e0210 */
[----:B------:R-:W-:Y:S02]  /*5580*/  IMAD R19, R19, R10, R14 ;  /* 0x0000000a13137224 */ /* 0x000fe400078e020e */
[----:B------:R-:W1:Y:S01]  /*5590*/  LDC R10, c[0x0][0xbe0] ;  /* 0x0002f800ff0a7b82 */ /* 0x000e620000000800 */
[----:B------:R-:W-:Y:S02]  /*55a0*/  ISETP.GT.U32.AND P1, PT, R13, R16, PT ;  /* 0x000000100d00720c */ /* 0x000fe40003f24070 */
[----:B------:R-:W-:-:S11]  /*55b0*/  ISETP.GT.U32.AND P0, PT, R12, R19, PT ;  /* 0x000000130c00720c */ /* 0x000fd60003f04070 */
[----:B------:R-:W-:Y:S01]  /*55c0*/  @!P1 IMAD.IADD R16, R16, 0x1, -R13 ;  /* 0x0000000110109824 */ /* 0x000fe200078e0a0d */
[----:B------:R-:W-:Y:S01]  /*55d0*/  ISETP.NE.AND P1, PT, RZ, UR33, PT ;  /* 0x00000021ff007c0c */ /* 0x000fe2000bf25270 */
[----:B------:R-:W-:-:S03]  /*55e0*/  @!P0 IMAD.IADD R19, R19, 0x1, -R12 ;  /* 0x0000000113138824 */ /* 0x000fc600078e0a0c */
[----:B------:R-:W-:Y:S02]  /*55f0*/  ISETP.GT.U32.AND P0, PT, R13, R16, PT ;  /* 0x000000100d00720c */ /* 0x000fe40003f04070 */
[----:B------:R-:W-:-:S11]  /*5600*/  ISETP.GT.U32.AND P3, PT, R12, R19, PT ;  /* 0x000000130c00720c */ /* 0x000fd60003f64070 */
[----:B------:R-:W-:Y:S01]  /*5610*/  @!P0 IMAD.IADD R16, R16, 0x1, -R13 ;  /* 0x0000000110108824 */ /* 0x000fe200078e0a0d */
[----:B------:R-:W-:Y:S01]  /*5620*/  ISETP.NE.AND P0, PT, RZ, UR32, PT ;  /* 0x00000020ff007c0c */ /* 0x000fe2000bf05270 */
[----:B------:R-:W-:Y:S02]  /*5630*/  @!P3 IMAD.IADD R19, R19, 0x1, -R12 ;  /* 0x000000011313b824 */ /* 0x000fe400078e0a0c */
[----:B------:R-:W-:Y:S01]  /*5640*/  @!P4 IMAD.MOV R16, RZ, RZ, -R16 ;  /* 0x000000ffff10c224 */ /* 0x000fe200078e0a10 */
[----:B------:R-:W-:Y:S01]  /*5650*/  @!P1 LOP3.LUT R16, RZ, UR33, RZ, 0x33, !PT ;  /* 0x00000021ff109c12 */ /* 0x000fe2000f8e33ff */
[----:B------:R-:W-:-:S04]  /*5660*/  @!P2 IMAD.MOV R19, RZ, RZ, -R19 ;  /* 0x000000ffff13a224 */ /* 0x000fc800078e0a13 */
[----:B------:R-:W-:-:S04]  /*5670*/  IMAD.IADD R16, R20, 0x1, -R16 ;  /* 0x0000000114107824 */ /* 0x000fc800078e0a10 */
[----:B------:R-:W-:Y:S02]  /*5680*/  @!P0 LOP3.LUT R19, RZ, UR32, RZ, 0x33, !PT ;  /* 0x00000020ff138c12 */ /* 0x000fe4000f8e33ff */
[----:B-1----:R-:W-:-:S03]  /*5690*/  ISETP.NE.AND P0, PT, R10, 0x1, PT ;  /* 0x000000010a00780c */ /* 0x002fc60003f05270 */
[----:B------:R-:W-:-:S04]  /*56a0*/  IMAD.IADD R19, R18, 0x1, -R19 ;  /* 0x0000000112137824 */ /* 0x000fc800078e0a13 */
[----:B------:R-:W-:Y:S01]  /*56b0*/  IMAD R18, R16, R19, RZ ;  /* 0x0000001310127224 */ /* 0x000fe200078e02ff */
[----:B------:R-:W-:-:S04]  /*56c0*/  SEL R12, R19, R16, !P0 ;  /* 0x00000010130c7207 */ /* 0x000fc80004000000 */
[----:B------:R-:W-:Y:S02]  /*56d0*/  SHF.R.S32.HI R15, RZ, 0x1f, R18 ;  /* 0x0000001fff0f7819 */ /* 0x000fe40000011412 */
[----:B------:R-:W-:Y:S02]  /*56e0*/  SHF.R.S32.HI R13, RZ, 0x1f, R12 ;  /* 0x0000001fff0d7819 */ /* 0x000fe4000001140c */
.L_x_57:
[----:B------:R-:W-:Y:S05]  /*56f0*/  BSYNC.RECONVERGENT B0 ;  /* 0x0000000000007941 */ /* 0x000fea0003800200 */
.L_x_56:
        /* <DEDUP_REMOVED lines=12> */
[----:B------:R-:W1:Y:S01]  /*57c0*/  SHFL.UP PT, R16, R10, 0x2, RZ ;  /* 0x044000000a107989 */ /* 0x000e6200000e00ff */
        /* <DEDUP_REMOVED lines=8> */
[----:B--2---:R-:W-:-:S05]  /*5850*/  SEL R21, R21, RZ, P1 ;  /* 0x000000ff15157207 */ /* 0x004fca0000800000 */
[----:B------:R-:W-:Y:S02]  /*5860*/  IMAD.X R10, R21, 0x1, R16, P0 ;  /* 0x00000001150a7824 */ /* 0x000fe400000e0610 */
[----:B------:R-:W1:Y:S04]  /*5870*/  SHFL.UP PT, R21, R20, 0x8, RZ ;  /* 0x0500000014157989 */ /* 0x000e6800000e00ff */
        /* <DEDUP_REMOVED lines=10> */
[----:B------:R-:W-:Y:S01]  /*5920*/  IMAD.X R16, R21, 0x1, R24, P0 ;  /* 0x0000000115107824 */ /* 0x000fe200000e0618 */
[----:B------:R-:W-:Y:S01]  /*5930*/  IADD3 R10, P0, PT, R19, UR41, RZ ;  /* 0x00000029130a7c10 */ /* 0x000fe2000ff1e0ff */
[----:B------:R-:W-:-:S03]  /*5940*/  IMAD.U32 R21, RZ, RZ, UR25 ;  /* 0x00000019ff157e24 */ /* 0x000fc6000f8e00ff */
[----:B------:R-:W-:Y:S02]  /*5950*/  IADD3.X R14, PT, PT, R16, UR40, RZ, P0, !PT ;  /* 0x00000028100e7c10 */ /* 0x000fe400087fe4ff */
[----:B------:R-:W-:-:S04]  /*5960*/  ISETP.LE.U32.AND P0, PT, R10, UR30, PT ;  /* 0x0000001e0a007c0c */ /* 0x000fc8000bf03070 */
[----:B------:R-:W-:-:S13]  /*5970*/  ISETP.GE.U32.AND.EX P0, PT, R21, R14, PT, P0 ;  /* 0x0000000e1500720c */ /* 0x000fda0003f06100 */
[----:B------:R-:W-:-:S04]  /*5980*/  VOTE.ANY R20, PT, !P0 ;  /* 0x0000000000147806 */ /* 0x000fc800040e0100 */
[----:B------:R-:W-:-:S13]  /*5990*/  ISETP.NE.AND P0, PT, R20, RZ, PT ;  /* 0x000000ff1400720c */ /* 0x000fda0003f05270 */
[----:B------:R-:W-:Y:S05]  /*59a0*/  @P0 BRA `(.L_x_58) ;  /* 0x00000008004c0947 */ /* 0x000fea0003800000 */
[----:B------:R-:W1:Y:S01]  /*59b0*/  LDC R15, c[0x0][0xbe0] ;  /* 0x0002f800ff0f7b82 */ /* 0x000e620000000800 */
[----:B------:R-:W2:Y:S01]  /*59c0*/  LDCU UR20, c[0x0][0xbe8] ;  /* 0x00017d00ff1477ac */ /* 0x000ea20008000800 */
[----:B------:R-:W3:Y:S01]  /*59d0*/  LDCU.64 UR10, c[0x0][0xba8] ;  /* 0x00017500ff0a77ac */ /* 0x000ee20008000a00 */
[----:B------:R-:W4:Y:S01]  /*59e0*/  LDCU.64 UR8, c[0x0][0xbb0] ;  /* 0x00017600ff0877ac */ /* 0x000f220008000a00 */
[----:B------:R-:W1:Y:S02]  /*59f0*/  LDCU.128 UR4, c[0x0][0xbc0] ;  /* 0x00017800ff0477ac */ /* 0x000e640008000c00 */
[----:B-1234-:R-:W-:-:S13]  /*5a00*/  ISETP.NE.AND P6, PT, R15, 0x1, PT ;  /* 0x000000010f00780c */ /* 0x01efda0003fc5270 */
.L_x_61:
[C---:B------:R-:W-:Y:S01]  /*5a10*/  VIADD R15, R23.reuse, 0x40 ;  /* 0x00000040170f7836 */ /* 0x040fe20000000000 */
[----:B-----5:R-:W-:Y:S01]  /*5a20*/  MOV R19, R6 ;  /* 0x0000000600137202 */ /* 0x020fe20000000f00 */
[----:B------:R-:W-:Y:S02]  /*5a30*/  VIADD R23, R23, 0x20 ;  /* 0x0000002017177836 */ /* 0x000fe40000000000 */
[----:B------:R-:W-:Y:S01]  /*5a40*/  IMAD.MOV.U32 R16, RZ, RZ, R7 ;  /* 0x000000ffff107224 */ /* 0x000fe200078e0007 */
[----:B------:R-:W-:-:S13]  /*5a50*/  ISETP.GE.AND P0, PT, R15, UR20, PT ;  /* 0x000000140f007c0c */ /* 0x000fda000bf06270 */
[----:B------:R-:W1:Y:S01]  /*5a60*/  @!P0 LDC.64 R20, c[0x0][0xbf0] ;  /* 0x0002fc00ff148b82 */ /* 0x000e620000000a00 */
[----:B------:R-:W2:Y:S01]  /*5a70*/  SHFL.IDX PT, R14, R14, 0x1f, 0x1f ;  /* 0x03e01f000e0e7f89 */ /* 0x000ea200000e0000 */
[----:B------:R-:W-:Y:S01]  /*5a80*/  BSSY.RECONVERGENT B0, `(.L_x_59) ;  /* 0x000005d000007945 */ /* 0x000fe20003800200 */
[----:B------:R-:W-:Y:S02]  /*5a90*/  HFMA2 R15, -RZ, RZ, 0, 0 ;  /* 0x00000000ff0f7431 */ /* 0x000fe400000001ff */
[----:B------:R-:W3:Y:S01]  /*5aa0*/  SHFL.IDX PT, R10, R10, 0x1f, 0x1f ;  /* 0x03e01f000a0a7f89 */ /* 0x000ee200000e0000 */
[----:B-1----:R-:W-:-:S05]  /*5ab0*/  @!P0 IMAD.WIDE R20, R23, 0xc, R20 ;  /* 0x0000000c17148825 */ /* 0x002fca00078e0214 */
[----:B------:R1:W5:Y:S04]  /*5ac0*/  @!P0 LDG.E R6, desc[UR50][R20.64+0x180] ;  /* 0x0001803214068981 */ /* 0x000368000c1e1900 */
[----:B------:R1:W5:Y:S01]  /*5ad0*/  @!P0 LDG.E R7, desc[UR50][R20.64+0x184] ;  /* 0x0001843214078981 */ /* 0x000362000c1e1900 */
[----:B------:R-:W-:Y:S02]  /*5ae0*/  ISETP.GE.AND P0, PT, R23, UR20, PT ;  /* 0x0000001417007c0c */ /* 0x000fe4000bf06270 */
[----:B------:R-:W-:-:S11]  /*5af0*/  MOV R18, 0x7fffffff ;  /* 0x7fffffff00127802 */ /* 0x000fd60000000f00 */
[----:B--23--:R-:W-:Y:S05]  /*5b00*/  @P0 BRA `(.L_x_60) ;  /* 0x0000000400500947 */ /* 0x00cfea0003800000 */
[----:B------:R-:W-:-:S04]  /*5b10*/  IADD3 R13, P0, PT, R19, UR16, RZ ;  /* 0x00000010130d7c10 */ /* 0x000fc8000ff1e0ff */
[----:B------:R-:W-:Y:S02]  /*5b20*/  LEA.HI.X.SX32 R12, R19, UR15, 0x1, P0 ;  /* 0x0000000f130c7c11 */ /* 0x000fe400080f0eff */
[----:B------:R-:W-:-:S04]  /*5b30*/  IADD3 R19, P0, PT, R16, UR14, RZ ;  /* 0x0000000e10137c10 */ /* 0x000fc8000ff1e0ff */
[----:B------:R-:W-:Y:S02]  /*5b40*/  LEA.HI.X.SX32 R18, R16, UR13, 0x1, P0 ;  /* 0x0000000d10127c11 */ /* 0x000fe400080f0eff */
[----:B------:R-:W-:-:S05]  /*5b50*/  IADD3 R16, P0, PT, R13, UR9, RZ ;  /* 0x000000090d107c10 */ /* 0x000fca000ff1e0ff */
[----:B------:R-:W-:Y:S01]  /*5b60*/  IMAD.X R15, RZ, RZ, R12, P0 ;  /* 0x000000ffff0f7224 */ /* 0x000fe200000e060c */
[----:B-1----:R-:W-:Y:S01]  /*5b70*/  IADD3 R21, P0, PT, R19, UR7, RZ ;  /* 0x0000000713157c10 */ /* 0x002fe2000ff1e0ff */
        /* <DEDUP_REMOVED lines=10> */
[----:B------:R-:W-:-:S04]  /*5c20*/  IMAD.WIDE.U32 R30, R21, UR4, RZ ;  /* 0x00000004151e7c25 */ /* 0x000fc8000f8e00ff */
[----:B------:R-:W-:Y:S01]  /*5c30*/  IMAD.WIDE.U32.X R28, R15, UR11, R28, P0 ;  /* 0x0000000b0f1c7c25 */ /* 0x000fe200080e041c */
[----:B------:R-:W-:-:S03]  /*5c40*/  IADD3 RZ, P0, PT, R31, R26, RZ ;  /* 0x0000001a1fff7210 */ /* 0x000fc60007f1e0ff */
[----:B------:R-:W-:-:S04]  /*5c50*/  IMAD.MOV.U32 R24, RZ, RZ, R27 ;  /* 0x000000ffff187224 */ /* 0x000fc800078e001b */
        /* <DEDUP_REMOVED lines=19> */
[----:B-1----:R-:W-:Y:S01]  /*5d90*/  VIADD R24, R24, 0xffffffe ;  /* 0x0ffffffe18187836 */ /* 0x002fe20000000000 */
[----:B------:R-:W-:-:S05]  /*5da0*/  IABS R16, R4 ;  /* 0x0000000400107213 */ /* 0x000fca0000000000 */
[----:B------:R-:W1:Y:S08]  /*5db0*/  F2I.FTZ.U32.TRUNC.NTZ R25, R24 ;  /* 0x0000001800197305 */ /* 0x000e70000021f000 */
[----:B------:R-:W2:Y:S01]  /*5dc0*/  I2F.RP R26, R16 ;  /* 0x00000010001a7306 */ /* 0x000ea20000209400 */
[----:B-1----:R-:W-:Y:S02]  /*5dd0*/  IMAD.MOV R15, RZ, RZ, -R25 ;  /* 0x000000ffff0f7224 */ /* 0x002fe400078e0a19 */
[----:B------:R-:W-:-:S02]  /*5de0*/  IMAD.MOV.U32 R24, RZ, RZ, RZ ;  /* 0x000000ffff187224 */ /* 0x000fc400078e00ff */
[----:B------:R-:W-:-:S04]  /*5df0*/  IMAD R15, R15, R18, RZ ;  /* 0x000000120f0f7224 */ /* 0x000fc800078e02ff */
[----:B------:R-:W-:Y:S02]  /*5e00*/  IMAD.HI.U32 R15, R25, R15, R24 ;  /* 0x0000000f190f7227 */ /* 0x000fe400078e0018 */
[----:B--2---:R-:W1:Y:S04]  /*5e10*/  MUFU.RCP R24, R26 ;  /* 0x0000001a00187308 */ /* 0x004e680000001000 */
[----:B------:R-:W-:-:S04]  /*5e20*/  IMAD.HI.U32 R15, R15, R13, RZ ;  /* 0x0000000d0f0f7227 */ /* 0x000fc800078e00ff */
[----:B------:R-:W-:Y:S01]  /*5e30*/  IMAD R21, R15, R12, R13 ;  /* 0x0000000c0f157224 */ /* 0x000fe200078e020d */
[----:B------:R-:W-:-:S04]  /*5e40*/  IABS R13, R19 ;  /* 0x00000013000d7213 */ /* 0x000fc80000000000 */
[----:B------:R-:W-:Y:S01]  /*5e50*/  ISETP.GT.U32.AND P0, PT, R18, R21, PT ;  /* 0x000000151200720c */ /* 0x000fe20003f04070 */
[----:B-1----:R-:W-:-:S04]  /*5e60*/  VIADD R24, R24, 0xffffffe ;  /* 0x0ffffffe18187836 */ /* 0x002fc80000000000 */
[----:B------:R-:W1:Y:S08]  /*5e70*/  F2I.FTZ.U32.TRUNC.NTZ R25, R24 ;  /* 0x0000001800197305 */ /* 0x000e70000021f000 */
[----:B------:R-:W-:Y:S02]  /*5e80*/  @!P0 IMAD.IADD R21, R21, 0x1, -R18 ;  /* 0x0000000115158824 */ /* 0x000fe400078e0a12 */
[----:B-1----:R-:W-:-:S02]  /*5e90*/  IMAD.MOV R12, RZ, RZ, -R25 ;  /* 0x000000ffff0c7224 */ /* 0x002fc400078e0a19 */
        /* <DEDUP_REMOVED lines=21> */
[----:B------:R-:W-:-:S05]  /*5ff0*/  @!P0 LOP3.LUT R13, RZ, UR32, RZ, 0x33, !PT ;  /* 0x00000020ff0d8c12 */ /* 0x000fca000f8e33ff */
[----:B------:R-:W-:-:S05]  /*6000*/  IMAD.IADD R13, R19, 0x1, -R13 ;  /* 0x00000001130d7824 */ /* 0x000fca00078e0a0d */
[CC--:B------:R-:W-:Y:S01]  /*6010*/  SEL R12, R13.reuse, R18.reuse, !P6 ;  /* 0x000000120d0c7207 */ /* 0x0c0fe20007000000 */
[----:B------:R-:W-:-:S03]  /*6020*/  IMAD R18, R13, R18, RZ ;  /* 0x000000120d127224 */ /* 0x000fc600078e02ff */
[----:B------:R-:W-:Y:S02]  /*6030*/  SHF.R.S32.HI R13, RZ, 0x1f, R12 ;  /* 0x0000001fff0d7819 */ /* 0x000fe4000001140c */
[----:B------:R-:W-:Y:S02]  /*6040*/  SHF.R.S32.HI R15, RZ, 0x1f, R18 ;  /* 0x0000001fff0f7819 */ /* 0x000fe40000011412 */
.L_x_60:
[----:B------:R-:W-:Y:S05]  /*6050*/  BSYNC.RECONVERGENT B0 ;  /* 0x0000000000007941 */ /* 0x000fea0003800200 */
.L_x_59:
[----:B------:R-:W2:Y:S01]  /*6060*/  SHFL.UP PT, R19, R18, 0x1, RZ ;  /* 0x0420000012137989 */ /* 0x000ea200000e00ff */
[----:B------:R-:W-:Y:S02]  /*6070*/  R2UR UR41, R10 ;  /* 0x000000000a2972ca */ /* 0x000fe400000e0000 */
[----:B------:R-:W-:Y:S01]  /*6080*/  R2UR UR40, R14 ;  /* 0x000000000e2872ca */ /* 0x000fe200000e0000 */
[----:B------:R-:W3:Y:S01]  /*6090*/  SHFL.UP PT, R16, R15, 0x1, RZ ;  /* 0x042000000f107989 */ /* 0x000ee200000e00ff */
[----:B--2---:R-:W-:Y:S02]  /*60a0*/  SEL R19, R19, RZ, P5 ;  /* 0x000000ff13137207 */ /* 0x004fe40002800000 */
[----:B---3--:R-:W-:Y:S02]  /*60b0*/  SEL R16, R16, RZ, P5 ;  /* 0x000000ff10107207 */ /* 0x008fe40002800000 */
[----:B------:R-:W-:-:S05]  /*60c0*/  IADD3 R19, P0, PT, R19, R18, RZ ;  /* 0x0000001213137210 */ /* 0x000fca0007f1e0ff */
[----:B------:R-:W-:Y:S01]  /*60d0*/  IMAD.X R16, R16, 0x1, R15, P0 ;  /* 0x0000000110107824 */ /* 0x000fe200000e060f */
[----:B-1----:R-:W1:Y:S04]  /*60e0*/  SHFL.UP PT, R20, R19, 0x2, RZ ;  /* 0x0440000013147989 */ /* 0x002e6800000e00ff */
        /* <DEDUP_REMOVED lines=16> */
[----:B------:R-:W-:Y:S02]  /*61f0*/  IMAD.X R20, R19, 0x1, R22, P0 ;  /* 0x0000000113147824 */ /* 0x000fe400000e0616 */
[----:B------:R-:W1:Y:S04]  /*6200*/  SHFL.UP PT, R19, R24, 0x10, RZ ;  /* 0x0600000018137989 */ /* 0x000e6800000e00ff */
[----:B------:R-:W2:Y:S01]  /*6210*/  SHFL.UP PT, R21, R20, 0x10, RZ ;  /* 0x0600000014157989 */ /* 0x000ea200000e00ff */
[----:B-1----:R-:W-:Y:S02]  /*6220*/  SEL R19, R19, RZ, P3 ;  /* 0x000000ff13137207 */ /* 0x002fe40001800000 */
[----:B--2---:R-:W-:Y:S02]  /*6230*/  SEL R21, R21, RZ, P3 ;  /* 0x000000ff15157207 */ /* 0x004fe40001800000 */
[----:B------:R-:W-:-:S05]  /*6240*/  IADD3 R19, P0, PT, R19, R24, RZ ;  /* 0x0000001813137210 */ /* 0x000fca0007f1e0ff */
        /* <DEDUP_REMOVED lines=8> */
[----:B------:R-:W-:Y:S05]  /*62d0*/  @!P0 BRA `(.L_x_61) ;  /* 0xfffffff400cc8947 */ /* 0x000fea000383ffff */
.L_x_58:
        /* <DEDUP_REMOVED lines=9> */
[----:B------:R-:W-:-:S03]  /*6370*/  IADD3 R10, P1, P0, R19, UR41, -R18 ;  /* 0x00000029130a7c10 */ /* 0x000fc6000f83e812 */
[----:B------:R-:W-:Y:S01]  /*6380*/  SHFL.IDX PT, R18, R18, R25, 0x1f ;  /* 0x00001f1912127589 */ /* 0x000fe200000e0000 */
[----:B------:R-:W-:-:S03]  /*6390*/  IADD3.X R14, PT, PT, R16, UR40, ~R15, P1, P0 ;  /* 0x00000028100e7c10 */ /* 0x000fc60008fe0c0f */
[----:B------:R-:W2:Y:S04]  /*63a0*/  SHFL.IDX PT, R10, R10, R25, 0x1f ;  /* 0x00001f190a0a7589 */ /* 0x000ea800000e0000 */
[----:B------:R-:W3:Y:S04]  /*63b0*/  SHFL.IDX PT, R14, R14, R25, 0x1f ;  /* 0x00001f190e0e7589 */ /* 0x000ee800000e0000 */
[----:B------:R1:W4:Y:S04]  /*63c0*/  SHFL.IDX PT, R15, R15, R25, 0x1f ;  /* 0x00001f190f0f7589 */ /* 0x00032800000e0000 */
[----:B------:R1:W1:Y:S04]  /*63d0*/  SHFL.IDX PT, R13, R13, R25, 0x1f ;  /* 0x00001f190d0d7589 */ /* 0x00026800000e0000 */
[----:B------:R1:W1:Y:S01]  /*63e0*/  SHFL.IDX PT, R12, R12, R25, 0x1f ;  /* 0x00001f190c0c7589 */ /* 0x00026200000e0000 */
[----:B--2---:R-:W-:-:S02]  /*63f0*/  R2UR UR41, R10 ;  /* 0x000000000a2972ca */ /* 0x004fc400000e0000 */
[----:B---3--:R-:W-:Y:S01]  /*6400*/  R2UR UR40, R14 ;  /* 0x000000000e2872ca */ /* 0x008fe200000e0000 */
[----:B------:R-:W-:-:S14]  /*6410*/  IMAD.MOV.U32 R14, RZ, RZ, R18 ;  /* 0x000000ffff0e7224 */ /* 0x000fdc00078e0012 */
.L_x_55:
[----:B------:R-:W2:Y:S01]  /*6420*/  LDCU UR4, c[0x0][0xbe8] ;  /* 0x00017d00ff0477ac */ /* 0x000ea20008000800 */
[----:B------:R-:W-:Y:S01]  /*6430*/  IMAD.MOV.U32 R18, RZ, RZ, -0x1 ;  /* 0xffffffffff127424 */ /* 0x000fe200078e00ff */
[----:B------:R-:W-:Y:S02]  /*6440*/  MOV R10, 0xffffffff ;  /* 0xffffffff000a7802 */ /* 0x000fe40000000f00 */
[----:B--2---:R-:W-:-:S13]  /*6450*/  ISETP.GE.AND P0, PT, R21, UR4, PT ;  /* 0x0000000415007c0c */ /* 0x004fda000bf06270 */
[----:B------:R-:W-:Y:S05]  /*6460*/  @P0 BRA `(.L_x_54) ;  /* 0x0000000000f00947 */ /* 0x000fea0003800000 */
[----:B------:R-:W2:Y:S01]  /*6470*/  LDCU UR9, c[0x0][0xb98] ;  /* 0x00017300ff0977ac */ /* 0x000ea20008000800 */
[----:B------:R-:W1:Y:S01]  /*6480*/  LDCU UR7, c[0x0][0xb88] ;  /* 0x00017100ff0777ac */ /* 0x000e620008000800 */
[----:B------:R-:W3:Y:S01]  /*6490*/  LDCU UR5, c[0x0][0xbdc] ;  /* 0x00017b80ff0577ac */ /* 0x000ee20008000800 */
[----:B------:R-:W-:-:S04]  /*64a0*/  UIADD3 UR11, UP0, UPT, -UR41, UR30, URZ ;  /* 0x0000001e290b7290 */ /* 0x000fc8000ff1e1ff */
[----:B------:R-:W-:-:S04]  /*64b0*/  UIADD3.X UR10, UPT, UPT, ~UR40, UR25, URZ, UP0, !UPT ;  /* 0x00000019280a7290 */ /* 0x000fc800087fe5ff */
[----:B--2---:R-:W-:Y:S01]  /*64c0*/  USHF.R.U32.HI UR8, URZ, UR9, UR10 ;  /* 0x00000009ff087299 */ /* 0x004fe2000801160a */
[--C-:B-1----:R-:W-:Y:S01]  /*64d0*/  SHF.R.U32.HI R3, RZ, UR7, R13.reuse ;  /* 0x00000007ff037c19 */ /* 0x102fe2000801160d */
[----:B------:R-:W-:Y:S01]  /*64e0*/  USHF.R.U64 UR11, UR11, UR9, UR10 ;  /* 0x000000090b0b7299 */ /* 0x000fe2000800120a */
[----:B------:R-:W-:Y:S01]  /*64f0*/  SHF.R.U64 R16, R12, UR7, R13 ;  /* 0x000000070c107c19 */ /* 0x000fe2000800120d */
[----:B------:R-:W-:Y:S02]  /*6500*/  USHF.R.U32.HI UR6, URZ, UR7, UR8 ;  /* 0x00000007ff067299 */ /* 0x000fe40008011608 */
[----:B------:R-:W-:Y:S02]  /*6510*/  USHF.R.U64 UR8, UR11, UR7, UR8 ;  /* 0x000000070b087299 */ /* 0x000fe40008001208 */
[----:B---3--:R-:W-:Y:S02]  /*6520*/  USHF.R.U32.HI UR4, URZ, UR5, UR6 ;  /* 0x00000005ff047299 */ /* 0x008fe40008011606 */
[----:B------:R-:W-:-:S04]  /*6530*/  USHF.R.U64 UR5, UR8, UR5, UR6 ;  /* 0x0000000508057299 */ /* 0x000fc80008001206 */
[----:B------:R-:W-:-:S04]  /*6540*/  LOP3.LUT R2, R3, UR4, RZ, 0xfc, !PT ;  /* 0x0000000403027c12 */ /* 0x000fc8000f8efcff */
[----:B------:R-:W-:-:S13]  /*6550*/  ISETP.NE.U32.AND P0, PT, R2, RZ, PT ;  /* 0x000000ff0200720c */ /* 0x000fda0003f05070 */
[----:B------:R-:W-:Y:S05]  /*6560*/  @P0 BRA `(.L_x_62) ;  /* 0x0000000000540947 */ /* 0x000fea0003800000 */
[----:B------:R-:W1:Y:S01]  /*6570*/  I2F.U32.RP R18, R16 ;  /* 0x0000001000127306 */ /* 0x000e620000209000 */
[----:B------:R-:W-:-:S07]  /*6580*/  ISETP.NE.U32.AND P1, PT, R16, RZ, PT ;  /* 0x000000ff1000720c */ /* 0x000fce0003f25070 */
[----:B-1----:R-:W1:Y:S02]  /*6590*/  MUFU.RCP R10, R18 ;  /* 0x00000012000a7308 */ /* 0x002e640000001000 */
[----:B-1----:R-:W-:-:S06]  /*65a0*/  IADD3 R10, PT, PT, R10, 0xffffffe, RZ ;  /* 0x0ffffffe0a0a7810 */ /* 0x002fcc0007ffe0ff */
[----:B------:R1:W2:Y:S02]  /*65b0*/  F2I.FTZ.U32.TRUNC.NTZ R11, R10 ;  /* 0x0000000a000b7305 */ /* 0x0002a4000021f000 */
[----:B-1----:R-:W-:Y:S02]  /*65c0*/  HFMA2 R10, -RZ, RZ, 0, 0 ;  /* 0x00000000ff0a7431 */ /* 0x002fe400000001ff */
[----:B--2---:R-:W-:-:S04]  /*65d0*/  IMAD.MOV R2, RZ, RZ, -R11 ;  /* 0x000000ffff027224 */ /* 0x004fc800078e0a0b */
[----:B------:R-:W-:-:S04]  /*65e0*/  IMAD R2, R2, R16, RZ ;  /* 0x0000001002027224 */ /* 0x000fc800078e02ff */
[----:B------:R-:W-:-:S06]  /*65f0*/  IMAD.HI.U32 R2, R11, R2, R10 ;  /* 0x000000020b027227 */ /* 0x000fcc00078e000a */
[----:B------:R-:W-:-:S04]  /*6600*/  IMAD.HI.U32 R20, R2, UR5, RZ ;  /* 0x0000000502147c27 */ /* 0x000fc8000f8e00ff */
[----:B------:R-:W-:-:S04]  /*6610*/  IMAD.MOV R3, RZ, RZ, -R20 ;  /* 0x000000ffff037224 */ /* 0x000fc800078e0a14 */
[----:B------:R-:W-:-:S05]  /*6620*/  IMAD R3, R16, R3, UR5 ;  /* 0x0000000510037e24 */ /* 0x000fca000f8e0203 */
[----:B------:R-:W-:-:S13]  /*6630*/  ISETP.GE.U32.AND P0, PT, R3, R16, PT ;  /* 0x000000100300720c */ /* 0x000fda0003f06070 */
[----:B------:R-:W-:Y:S01]  /*6640*/  @P0 IADD3 R3, PT, PT, R3, -R16, RZ ;  /* 0x8000001003030210 */ /* 0x000fe20007ffe0ff */
[----:B------:R-:W-:-:S03]  /*6650*/  @P0 VIADD R20, R20, 0x1 ;  /* 0x0000000114140836 */ /* 0x000fc60000000000 */
[----:B------:R-:W-:-:S13]  /*6660*/  ISETP.GE.U32.AND P2, PT, R3, R16, PT ;  /* 0x000000100300720c */ /* 0x000fda0003f46070 */
[----:B------:R-:W-:Y:S02]  /*6670*/  @P2 IADD3 R20, PT, PT, R20, 0x1, RZ ;  /* 0x0000000114142810 */ /* 0x000fe40007ffe0ff */
[----:B------:R-:W-:-:S04]  /*6680*/  @!P1 LOP3.LUT R20, RZ, R16, RZ, 0x33, !PT ;  /* 0x00000010ff149212 */ /* 0x000fc800078e33ff */
[----:B------:R-:W-:-:S05]  /*6690*/  IADD3 R19, PT, PT, -R20, RZ, RZ ;  /* 0x000000ff14137210 */ /* 0x000fca0007ffe1ff */
[----:B------:R-:W-:Y:S01]  /*66a0*/  IMAD R19, R16, R19, UR5 ;  /* 0x0000000510137e24 */ /* 0x000fe2000f8e0213 */
[----:B------:R-:W-:Y:S06]  /*66b0*/  BRA `(.L_x_63) ;  /* 0x0000000000187947 */ /* 0x000fec0003800000 */
.L_x_62:
[----:B------:R-:W-:Y:S01]  /*66c0*/  IMAD.U32 R19, RZ, RZ, UR5 ;  /* 0x00000005ff137e24 */ /* 0x000fe2000f8e00ff */
[----:B------:R-:W-:Y:S02]  /*66d0*/  MOV R18, UR4 ;  /* 0x0000000400127c02 */ /* 0x000fe40008000f00 */
[----:B------:R-:W-:Y:S02]  /*66e0*/  MOV R2, 0x6700 ;  /* 0x0000670000027802 */ /* 0x000fe40000000f00 */
[----:B----45:R-:W-:Y:S05]  /*66f0*/  CALL.REL.NOINC `(.L_x_64) ;  /* 0x000000c400c07944 */ /* 0x030fea0003c00000 */
[----:B------:R-:W-:-:S05]  /*6700*/  IADD3 R19, PT, PT, -R20, RZ, RZ ;  /* 0x000000ff14137210 */ /* 0x000fca0007ffe1ff */
[----:B------:R-:W-:-:S07]  /*6710*/  IMAD R19, R16, R19, UR5 ;  /* 0x0000000510137e24 */ /* 0x000fce000f8e0213 */
.L_x_63:
[----:B------:R-:W1:Y:S01]  /*6720*/  LDC R11, c[0x0][0xbdc] ;  /* 0x0002f700ff0b7b82 */ /* 0x000e620000000800 */
[----:B------:R-:W-:Y:S01]  /*6730*/  ULOP3.LUT UR8, UR8, UR12, URZ, 0xc0, !UPT ;  /* 0x0000000c08087292 */ /* 0x000fe2000f8ec0ff */
[----:B------:R-:W-:Y:S01]  /*6740*/  PLOP3.LUT P1, PT, PT, PT, PT, 0x8, 0x80 ;  /* 0x000000000080781c */ /* 0x000fe20003f2e170 */
[----:B------:R-:W-:-:S05]  /*6750*/  ULOP3.LUT UR11, UR18, UR11, URZ, 0xc0, !UPT ;  /* 0x0000000b120b7292 */ /* 0x000fca000f8ec0ff */
[----:B------:R-:W2:Y:S08]  /*6760*/  LDC R2, c[0x0][0xb80] ;  /* 0x0002e000ff027b82 */ /* 0x000eb00000000800 */
[----:B------:R-:W3:Y:S08]  /*6770*/  LDC R3, c[0x0][0xb90] ;  /* 0x0002e400ff037b82 */ /* 0x000ef00000000800 */
[----:B------:R-:W4:Y:S01]  /*6780*/  LDC R10, c[0x0][0xbe0] ;  /* 0x0002f800ff0a7b82 */ /* 0x000f220000000800 */
[----:B-1----:R-:W-:-:S05]  /*6790*/  SHF.L.U32 R11, R20, R11, RZ ;  /* 0x0000000b140b7219 */ /* 0x002fca00000006ff */
[----:B------:R-:W-:Y:S01]  /*67a0*/  VIADD R16, R11, UR8 ;  /* 0x000000080b107c36 */ /* 0x000fe20008000000 */
[----:B------:R-:W-:Y:S01]  /*67b0*/  P2R R11, PR, RZ, 0x2 ;  /* 0x00000002ff0b7803 */ /* 0x000fe20000000000 */
[----:B--2---:R-:W-:Y:S02]  /*67c0*/  IMAD R19, R19, R2, UR11 ;  /* 0x0000000b13137e24 */ /* 0x004fe4000f8e0202 */
[----:B---3--:R-:W-:Y:S02]  /*67d0*/  IMAD R16, R16, R3, UR38 ;  /* 0x0000002610107e24 */ /* 0x008fe4000f8e0203 */
[----:B------:R-:W-:Y:S01]  /*67e0*/  IMAD.MOV.U32 R3, RZ, RZ, 0x1 ;  /* 0x00000001ff037424 */ /* 0x000fe200078e00ff */
[----:B----4-:R-:W-:Y:S01]  /*67f0*/  ISETP.NE.AND P0, PT, R10, 0x1, PT ;  /* 0x000000010a00780c */ /* 0x010fe20003f05270 */
[----:B------:R-:W-:-:S03]  /*6800*/  IMAD.MOV.U32 R10, RZ, RZ, R21 ;  /* 0x000000ffff0a7224 */ /* 0x000fc600078e0015 */
[----:B------:R-:W-:Y:S02]  /*6810*/  SEL R2, R16, R19, !P0 ;  /* 0x0000001310027207 */ /* 0x000fe40004000000 */
[----:B------:R-:W-:Y:S02]  /*6820*/  SEL R18, R19, R16, !P0 ;  /* 0x0000001013127207 */ /* 0x000fe40004000000 */
.L_x_54:
[----:B------:R-:W-:-:S09]  /*6830*/  UISETP.NE.AND UP0, UPT, UR37, 0x1, UPT ;  /* 0x000000012500788c */ /* 0x000fd2000bf05270 */
[----:B------:R-:W-:Y:S05]  /*6840*/  BRA.U !UP0, `(.L_x_65) ;  /* 0x0000000108047547 */ /* 0x000fea000b800000 */
[----:B------:R-:W-:Y:S05]  /*6850*/  BPT.TRAP 0x1 ;  /* 0x000000040000795c */ /* 0x000fea0000300000 */
.L_x_65:
[----:B------:R-:W2:Y:S01]  /*6860*/  S2UR UR4, SR_CgaCtaId ;  /* 0x00000000000479c3 */ /* 0x000ea20000008800 */
[----:B------:R-:W-:Y:S01]  /*6870*/  UMOV UR5, 0x400 ;  /* 0x0000040000057882 */ /* 0x000fe20000000000 */
[----:B------:R-:W-:Y:S01]  /*6880*/  SHF.L.U32 R16, R0, 0x1f, RZ ;  /* 0x0000001f00107819 */ /* 0x000fe200000006ff */
[----:B------:R-:W-:Y:S01]  /*6890*/  VIADD R19, R9, 0x1 ;  /* 0x0000000109137836 */ /* 0x000fe20000000000 */
[----:B------:R-:W-:Y:S01]  /*68a0*/  ISETP.NE.AND P1, PT, R17, R10, PT ;  /* 0x0000000a1100720c */ /* 0x000fe20003f25270 */
[----:B--2---:R-:W-:-:S04]  /*68b0*/  ULEA UR4, UR4, UR5, 0x18 ;  /* 0x0000000504047291 */ /* 0x004fc8000f8ec0ff */
[----:B------:R-:W-:-:S09]  /*68c0*/  ULEA UR4, UR19, UR4, 0x3 ;  /* 0x0000000413047291 */ /* 0x000fd2000f8e18ff */
[----:B------:R-:W2:Y:S02]  /*68d0*/  SYNCS.PHASECHK.TRANS64.TRYWAIT P0, [UR4+0xc0], R16 ;  /* 0x0000c010ff0075a7 */ /* 0x000ea40008001104 */
[----:B--2---:R-:W-:Y:S05]  /*68e0*/  @!P0 BRA `(.L_x_66) ;  /* 0x000000b400348947 */ /* 0x004fea0003800000 */
.L_x_247:
[----:B------:R-:W-:Y:S01]  /*68f0*/  ELECT P0, URZ, PT ;  /* 0x0000000000ff782f */ /* 0x000fe20003800000 */
[----:B------:R-:W-:Y:S01]  /*6900*/  @!P1 IMAD.MOV R19, RZ, RZ, R9 ;  /* 0x000000ffff139224 */ /* 0x000fe200078e0209 */
[----:B------:R-:W-:Y:S01]  /*6910*/  BSSY.RECONVERGENT B0, `(.L_x_67) ;  /* 0x0000017000007945 */ /* 0x000fe20003800200 */
[----:B------:R-:W-:-:S03]  /*6920*/  ISETP.NE.AND P2, PT, R11, RZ, PT ;  /* 0x000000ff0b00720c */ /* 0x000fc60003f45270 */
[----:B------:R-:W-:-:S07]  /*6930*/  PRMT R9, R19, 0x7610, R9 ;  /* 0x0000761013097816 */ /* 0x000fce0000000009 */
[----:B------:R-:W-:Y:S05]  /*6940*/  @!P0 BRA `(.L_x_68) ;  /* 0x00000000004c8947 */ /* 0x000fea0003800000 */
[----:B------:R-:W-:Y:S01]  /*6950*/  PLOP3.LUT P0, PT, P1, P2, PT, 0x20, 0x2 ;  /* 0x000000000002781c */ /* 0x000fe20000f04470 */
[----:B------:R-:W-:Y:S01]  /*6960*/  UIMAD UR5, UR19, 0x14, UR36 ;  /* 0x00000014130578a4 */ /* 0x000fe2000f8e0224 */
[----:B------:R-:W-:Y:S02]  /*6970*/  SEL R11, R9, RZ, !P2 ;  /* 0x000000ff090b7207 */ /* 0x000fe40005000000 */
[----:B--2---:R-:W-:-:S04]  /*6980*/  SEL R16, RZ, 0x1, !P0 ;  /* 0x00000001ff107807 */ /* 0x004fc80004000000 */
[----:B------:R-:W-:Y:S02]  /*6990*/  PRMT R11, R16, 0x5410, R11 ;  /* 0x00005410100b7816 */ /* 0x000fe4000000000b */
[----:B------:R2:W-:Y:S04]  /*69a0*/  STS [UR5], R2 ;  /* 0x00000002ff007988 */ /* 0x0005e80008000805 */
[----:B------:R2:W-:Y:S04]  /*69b0*/  STS [UR5+0x4], R18 ;  /* 0x00000412ff007988 */ /* 0x0005e80008000805 */
[----:B------:R2:W-:Y:S04]  /*69c0*/  STS [UR5+0xc], R3 ;  /* 0x00000c03ff007988 */ /* 0x0005e80008000805 */
[----:B------:R2:W-:Y:S04]  /*69d0*/  STS [UR5+0x10], R11 ;  /* 0x0000100bff007988 */ /* 0x0005e80008000805 */
[----:B------:R2:W-:Y:S01]  /*69e0*/  STS [UR5+0x8], R10 ;  /* 0x0000080aff007988 */ /* 0x0005e20008000805 */
[----:B------:R-:W-:Y:S01]  /*69f0*/  @!PT LDS RZ, [RZ] ;  /* 0x00000000fffff984 */ /* 0x000fe20000000800 */
[----:B------:R-:W-:Y:S01]  /*6a00*/  @!PT LDS RZ, [RZ] ;  /* 0x00000000fffff984 */ /* 0x000fe20000000800 */
[----:B------:R-:W-:Y:S01]  /*6a10*/  @!PT LDS RZ, [RZ] ;  /* 0x00000000fffff984 */ /* 0x000fe20000000800 */
[----:B------:R-:W-:Y:S01]  /*6a20*/  @!PT LDS RZ, [RZ] ;  /* 0x00000000fffff984 */ /* 0x000fe20000000800 */
[----:B------:R3:W-:Y:S06]  /*6a30*/  MEMBAR.ALL.CTA ;  /* 0x0000000000007992 */ /* 0x0007ec0000008000 */
[----:B---3--:R-:W3:Y:S01]  /*6a40*/  FENCE.VIEW.ASYNC.S ;  /* 0x00000000000073c6 */ /* 0x008ee20000000000 */
[----:B------:R-:W-:Y:S05]  /*6a50*/  BRA.U !UP0, `(.L_x_69) ;  /* 0x0000000108047547 */ /* 0x000fea000b800000 */
[----:B------:R-:W-:Y:S05]  /*6a60*/  BPT.TRAP 0x1 ;  /* 0x000000040000795c */ /* 0x000fea0000300000 */
.L_x_69:
[----:B---3--:R-:W-:Y:S01]  /*6a70*/  SYNCS.ARRIVE.TRANS64.A1T0 RZ, [UR4+0x80], RZ ;  /* 0x000080ffffff79a7 */ /* 0x008fe20008100004 */
.L_x_68:
[----:B------:R-:W-:Y:S05]  /*6a80*/  BSYNC.RECONVERGENT B0 ;  /* 0x0000000000007941 */ /* 0x000fea0003800200 */
.L_x_67:
[----:B------:R-:W-:Y:S01]  /*6a90*/  UIADD3 UR19, UPT, UPT, UR19, 0x1, URZ ;  /* 0x0000000113137890 */ /* 0x000fe2000fffe0ff */
[----:B--2---:R-:W-:-:S03]  /*6aa0*/  MOV R17, R10 ;  /* 0x0000000a00117202 */ /* 0x004fc60000000f00 */
[----:B------:R-:W-:-:S04]  /*6ab0*/  UISETP.NE.AND UP0, UPT, UR19, 0x8, UPT ;  /* 0x000000081300788c */ /* 0x000fc8000bf05270 */
[----:B------:R-:W-:Y:S02]  /*6ac0*/  USEL UR4, URZ, 0x1, UP0 ;  /* 0x00000001ff047887 */ /* 0x000fe40008000000 */
[----:B------:R-:W-:-:S04]  /*6ad0*/  USEL UR19, UR19, URZ, UP0 ;  /* 0x000000ff13137287 */ /* 0x000fc80008000000 */
[----:B------:R-:W-:Y:S01]  /*6ae0*/  LOP3.LUT R0, R0, UR4, RZ, 0x3c, !PT ;  /* 0x0000000400007c12 */ /* 0x000fe2000f8e3cff */
[----:B------:R-:W-:Y:S07]  /*6af0*/  @!P2 BRA `(.L_x_70) ;  /* 0xffffffe40008a947 */ /* 0x000fee000383ffff */
[----:B------:R-:W-:Y:S01]  /*6b00*/  HFMA2 R9, -RZ, RZ, 0, 0 ;  /* 0x00000000ff097431 */ /* 0x000fe200000001ff */
[----:B------:R-:W-:Y:S02]  /*6b10*/  PRMT R11, RZ, 0x7610, R11 ;  /* 0x00007610ff0b7816 */ /* 0x000fe4000000000b */
.L_x_86:
[----:B--2---:R-:W2:Y:S01]  /*6b20*/  LDC.64 R2, c[0x0][0xbd0] ;  /* 0x0002f400ff027b82 */ /* 0x004ea20000000a00 */
[----:B------:R-:W-:Y:S01]  /*6b30*/  UIADD3 UR30, UP0, UPT, UR30, UR34, URZ ;  /* 0x000000221e1e7290 */ /* 0x000fe2000ff1e0ff */
[----:B------:R-:W-:Y:S01]  /*6b40*/  ISETP.NE.AND P1, PT, RZ, UR17, PT ;  /* 0x00000011ff007c0c */ /* 0x000fe2000bf25270 */
[----:B------:R-:W-:Y:S01]  /*6b50*/  IMAD.MOV.U32 R23, RZ, RZ, RZ ;  /* 0x000000ffff177224 */ /* 0x000fe200078e00ff */
[----:B------:R-:W-:Y:S01]  /*6b60*/  PLOP3.LUT P2, PT, PT, PT, PT, 0x80, 0x8 ;  /* 0x000000000008781c */ /* 0x000fe20003f4f070 */
[----:B------:R-:W-:Y:S01]  /*6b70*/  UIADD3.X UR25, UPT, UPT, UR25, UR31, URZ, UP0, !UPT ;  /* 0x0000001f19197290 */ /* 0x000fe200087fe4ff */
[----:B------:R-:W-:Y:S02]  /*6b80*/  IMAD.MOV.U32 R22, RZ, RZ, -0x1 ;  /* 0xffffffffff167424 */ /* 0x000fe400078e00ff */
[----:B------:R-:W-:Y:S01]  /*6b90*/  P2R R24, PR, RZ, 0x4 ;  /* 0x00000004ff187803 */ /* 0x000fe20000000000 */
[----:B------:R-:W-:Y:S01]  /*6ba0*/  IMAD.MOV.U32 R16, RZ, RZ, -0x1 ;  /* 0xffffffffff107424 */ /* 0x000fe200078e00ff */
[----:B--2---:R-:W-:Y:S01]  /*6bb0*/  ISETP.LE.U32.AND P0, PT, R2, UR30, PT ;  /* 0x0000001e02007c0c */ /* 0x004fe2000bf03070 */
[----:B------:R-:W-:-:S05]  /*6bc0*/  IMAD.U32 R2, RZ, RZ, UR25 ;  /* 0x00000019ff027e24 */ /* 0x000fca000f8e00ff */
[----:B------:R-:W-:Y:S01]  /*6bd0*/  ISETP.GE.U32.AND.EX P0, PT, R2, R3, PT, P0 ;  /* 0x000000030200720c */ /* 0x000fe20003f06100 */
[----:B------:R-:W-:-:S12]  /*6be0*/  IMAD.MOV.U32 R3, RZ, RZ, -0x1 ;  /* 0xffffffffff037424 */ /* 0x000fd800078e00ff */
[----:B------:R-:W-:Y:S05]  /*6bf0*/  @P0 BRA P1, `(.L_x_71) ;  /* 0x0000001800080947 */ /* 0x000fea0000800000 */
[----:B------:R-:W-:Y:S01]  /*6c00*/  IADD3 R3, P1, PT, R14, UR41, RZ ;  /* 0x000000290e037c10 */ /* 0x000fe2000ff3e0ff */
[----:B------:R-:W-:-:S03]  /*6c10*/  IMAD.U32 R2, RZ, RZ, UR25 ;  /* 0x00000019ff027e24 */ /* 0x000fc6000f8e00ff */
[----:B------:R-:W-:Y:S02]  /*6c20*/  ISETP.LE.U32.AND P0, PT, R3, UR30, PT ;  /* 0x0000001e03007c0c */ /* 0x000fe4000bf03070 */
[----:B----4-:R-:W-:-:S04]  /*6c30*/  IADD3.X R3, PT, PT, R15, UR40, RZ, P1, !PT ;  /* 0x000000280f037c10 */ /* 0x010fc80008ffe4ff */
[----:B------:R-:W-:-:S13]  /*6c40*/  ISETP.GE.U32.AND.EX P0, PT, R2, R3, PT, P0 ;  /* 0x000000030200720c */ /* 0x000fda0003f06100 */
[----:B------:R-:W-:Y:S05]  /*6c50*/  @!P0 BRA `(.L_x_72) ;  /* 0x0000001000e88947 */ /* 0x000fea0003800000 */
[----:B------:R-:W2:Y:S01]  /*6c60*/  LDCU UR20, c[0x0][0xbe8] ;  /* 0x00017d00ff1477ac */ /* 0x000ea20008000800 */
[----:B------:R-:W-:Y:S01]  /*6c70*/  IMAD.IADD R21, R8, 0x1, R21 ;  /* 0x0000000108157824 */ /* 0x000fe200078e0215 */
[----:B-----5:R-:W-:Y:S01]  /*6c80*/  MOV R16, R6 ;  /* 0x0000000600107202 */ /* 0x020fe20000000f00 */
[----:B------:R-:W-:Y:S02]  /*6c90*/  IMAD.MOV.U32 R15, RZ, RZ, R7 ;  /* 0x000000ffff0f7224 */ /* 0x000fe400078e0007 */
[----:B------:R-:W-:-:S05]  /*6ca0*/  VIADD R2, R21, 0x20 ;  /* 0x0000002015027836 */ /* 0x000fca0000000000 */
[----:B--2---:R-:W-:-:S13]  /*6cb0*/  ISETP.GE.AND P0, PT, R2, UR20, PT ;  /* 0x0000001402007c0c */ /* 0x004fda000bf06270 */
[----:B------:R-:W2:Y:S01]  /*6cc0*/  @!P0 LDC.64 R2, c[0x0][0xbf0] ;  /* 0x0002fc00ff028b82 */ /* 0x000ea20000000a00 */
[----:B------:R-:W-:Y:S01]  /*6cd0*/  BSSY.RECONVERGENT B0, `(.L_x_73) ;  /* 0x0000061000007945 */ /* 0x000fe20003800200 */
[----:B------:R-:W-:Y:S01]  /*6ce0*/  HFMA2 R14, -RZ, RZ, 0, 0 ;  /* 0x00000000ff0e7431 */ /* 0x000fe200000001ff */
[----:B------:R-:W-:Y:S01]  /*6cf0*/  MOV R17, 0x7fffffff ;  /* 0x7fffffff00117802 */ /* 0x000fe20000000f00 */
[----:B--2---:R-:W-:-:S05]  /*6d00*/  @!P0 IMAD.WIDE R2, R21, 0xc, R2 ;  /* 0x0000000c15028825 */ /* 0x004fca00078e0202 */
[----:B------:R2:W5:Y:S04]  /*6d10*/  @!P0 LDG.E R6, desc[UR50][R2.64+0x180] ;  /* 0x0001803202068981 */ /* 0x000568000c1e1900 */
[----:B------:R2:W5:Y:S01]  /*6d20*/  @!P0 LDG.E R7, desc[UR50][R2.64+0x184] ;  /* 0x0001843202078981 */ /* 0x000562000c1e1900 */
[----:B------:R-:W-:-:S13]  /*6d30*/  ISETP.GE.AND P0, PT, R21, UR20, PT ;  /* 0x0000001415007c0c */ /* 0x000fda000bf06270 */
[----:B------:R-:W-:Y:S05]  /*6d40*/  @P0 BRA `(.L_x_74) ;  /* 0x0000000400640947 */ /* 0x000fea0003800000 */
[----:B-1----:R-:W-:Y:S01]  /*6d50*/  IABS R12, R5 ;  /* 0x00000005000c7213 */ /* 0x002fe20000000000 */
[----:B------:R-:W1:Y:S01]  /*6d60*/  LDCU.64 UR8, c[0x0][0xbb0] ;  /* 0x00017600ff0877ac */ /* 0x000e620008000a00 */
[----:B--2---:R-:W-:Y:S02]  /*6d70*/  IABS R3, R4 ;  /* 0x0000000400037213 */ /* 0x004fe40000000000 */
[----:B------:R-:W2:Y:S01]  /*6d80*/  I2F.RP R26, R12 ;  /* 0x0000000c001a7306 */ /* 0x000ea20000209400 */
[----:B------:R-:W3:Y:S01]  /*6d90*/  LDCU.128 UR4, c[0x0][0xbc0] ;  /* 0x00017800ff0477ac */ /* 0x000ee20008000c00 */
[C---:B------:R-:W-:Y:S02]  /*6da0*/  IADD3 R14, P0, PT, R16.reuse, UR16, RZ ;  /* 0x00000010100e7c10 */ /* 0x040fe4000ff1e0ff */
[----:B------:R-:W-:Y:S01]  /*6db0*/  IADD3 R18, P2, PT, R15, UR14, RZ ;  /* 0x0000000e0f127c10 */ /* 0x000fe2000ff5e0ff */
[----:B------:R-:W4:Y:S01]  /*6dc0*/  LDCU.64 UR10, c[0x0][0xba8] ;  /* 0x00017500ff0a77ac */ /* 0x000f220008000a00 */
[----:B------:R-:W-:-:S02]  /*6dd0*/  LEA.HI.X.SX32 R13, R16, UR15, 0x1, P0 ;  /* 0x0000000f100d7c11 */ /* 0x000fc400080f0eff */
[----:B------:R-:W4:Y:S01]  /*6de0*/  I2F.RP R2, R3 ;  /* 0x0000000300027306 */ /* 0x000f220000209400 */
[----:B------:R-:W-:Y:S02]  /*6df0*/  LEA.HI.X.SX32 R17, R15, UR13, 0x1, P2 ;  /* 0x0000000d0f117c11 */ /* 0x000fe400090f0eff */
[----:B-1----:R-:W-:-:S05]  /*6e00*/  IADD3 R16, P0, PT, R14, UR9, RZ ;  /* 0x000000090e107c10 */ /* 0x002fca000ff1e0ff */
[----:B--2---:R-:W1:Y:S01]  /*6e10*/  MUFU.RCP R26, R26 ;  /* 0x0000001a001a7308 */ /* 0x004e620000001000 */
[----:B---3--:R-:W-:Y:S01]  /*6e20*/  IADD3 R20, P1, PT, R18, UR7, RZ ;  /* 0x0000000712147c10 */ /* 0x008fe2000ff3e0ff */
[----:B------:R-:W-:Y:S02]  /*6e30*/  IMAD.X R15, RZ, RZ, R13, P0 ;  /* 0x000000ffff0f7224 */ /* 0x000fe400000e060d */
[----:B----4-:R-:W-:-:S04]  /*6e40*/  IMAD.WIDE.U32 R36, R16, UR10, RZ ;  /* 0x0000000a10247c25 */ /* 0x010fc8000f8e00ff */
[----:B------:R-:W2:Y:S01]  /*6e50*/  MUFU.RCP R2, R2 ;  /* 0x0000000200027308 */ /* 0x000ea20000001000 */
[----:B------:R-:W-:Y:S02]  /*6e60*/  IMAD.X R19, RZ, RZ, R17, P1 ;  /* 0x000000ffff137224 */ /* 0x000fe400008e0611 */
[----:B------:R-:W-:-:S04]  /*6e70*/  IMAD.WIDE.U32 R30, R15, UR10, RZ ;  /* 0x0000000a0f1e7c25 */ /* 0x000fc8000f8e00ff */
[----:B------:R-:W-:-:S04]  /*6e80*/  IMAD.WIDE.U32 R28, R19, UR4, RZ ;  /* 0x00000004131c7c25 */ /* 0x000fc8000f8e00ff */
[----:B------:R-:W-:-:S04]  /*6e90*/  IMAD.WIDE.U32 R30, P1, R16, UR11, R30 ;  /* 0x0000000b101e7c25 */ /* 0x000fc8000f82001e */
[----:B-1----:R-:W-:Y:S02]  /*6ea0*/  VIADD R26, R26, 0xffffffe ;  /* 0x0ffffffe1a1a7836 */ /* 0x002fe40000000000 */
[C---:B------:R-:W-:Y:S02]  /*6eb0*/  IMAD.WIDE.U32 R28, P0, R20.reuse, UR5, R28 ;  /* 0x00000005141c7c25 */ /* 0x040fe4000f80001c */
[----:B------:R-:W1:Y:S02]  /*6ec0*/  F2I.FTZ.U32.TRUNC.NTZ R27, R26 ;  /* 0x0000001a001b7305 */ /* 0x000e64000021f000 */
[----:B------:R-:W-:-:S04]  /*6ed0*/  IMAD.WIDE.U32 R38, R20, UR4, RZ ;  /* 0x0000000414267c25 */ /* 0x000fc8000f8e00ff */
[----:B------:R-:W-:Y:S01]  /*6ee0*/  IMAD.X R35, RZ, RZ, RZ, P1 ;  /* 0x000000ffff237224 */ /* 0x000fe200008e06ff */
[----:B------:R-:W-:Y:S01]  /*6ef0*/  IADD3 RZ, P1, PT, R37, R30, RZ ;  /* 0x0000001e25ff7210 */ /* 0x000fe20007f3e0ff */
[----:B--2---:R-:W-:Y:S01]  /*6f00*/  VIADD R2, R2, 0xffffffe ;  /* 0x0ffffffe02027836 */ /* 0x004fe20000000000 */
[----:B------:R-:W-:Y:S01]  /*6f10*/  IADD3 RZ, P2, PT, R39, R28, RZ ;  /* 0x0000001c27ff7210 */ /* 0x000fe20007f5e0ff */
[----:B------:R-:W-:Y:S02]  /*6f20*/  IMAD.MOV.U32 R34, RZ, RZ, R31 ;  /* 0x000000ffff227224 */ /* 0x000fe400078e001f */
[----:B------:R-:W-:Y:S01]  /*6f30*/  IMAD.X R33, RZ, RZ, RZ, P0 ;  /* 0x000000ffff217224 */ /* 0x000fe200000e06ff */
[----:B------:R-:W-:Y:S01]  /*6f40*/  ISETP.NE.U32.AND P0, PT, RZ, UR10, PT ;  /* 0x0000000aff007c0c */ /* 0x000fe2000bf05070 */
[----:B------:R-:W-:Y:S02]  /*6f50*/  IMAD.MOV.U32 R32, RZ, RZ, R29 ;  /* 0x000000ffff207224 */ /* 0x000fe400078e001d */
[----:B------:R-:W2:Y:S01]  /*6f60*/  F2I.FTZ.U32.TRUNC.NTZ R29, R2 ;  /* 0x00000002001d7305 */ /* 0x000ea2000021f000 */
[----:B------:R-:W-:Y:S01]  /*6f70*/  IMAD.WIDE.U32.X R34, R15, UR11, R34, P1 ;  /* 0x0000000b0f227c25 */ /* 0x000fe200088e0422 */
[----:B------:R-:W-:-:S02]  /*6f80*/  ISETP.NE.U32.AND P1, PT, RZ, UR4, PT ;  /* 0x00000004ff007c0c */ /* 0x000fc4000bf25070 */
[----:B------:R-:W-:Y:S01]  /*6f90*/  ISETP.NE.AND.EX P0, PT, RZ, UR11, PT, P0 ;  /* 0x0000000bff007c0c */ /* 0x000fe2000bf05300 */
[----:B------:R-:W-:Y:S01]  /*6fa0*/  IMAD.WIDE.U32.X R32, R19, UR5, R32, P2 ;  /* 0x0000000513207c25 */ /* 0x000fe200090e0420 */
[----:B------:R-:W-:Y:S02]  /*6fb0*/  ISETP.NE.AND.EX P1, PT, RZ, UR5, PT, P1 ;  /* 0x00000005ff007c0c */ /* 0x000fe4000bf25310 */
[----:B------:R-:W-:Y:S01]  /*6fc0*/  SEL R14, R14, R34, !P0 ;  /* 0x000000220e0e7207 */ /* 0x000fe20004000000 */
[----:B-1----:R-:W-:Y:S01]  /*6fd0*/  IMAD.MOV R16, RZ, RZ, -R27 ;  /* 0x000000ffff107224 */ /* 0x002fe200078e0a1b */
[----:B------:R-:W-:Y:S01]  /*6fe0*/  SEL R13, R13, R35, !P0 ;  /* 0x000000230d0d7207 */ /* 0x000fe20004000000 */
[----:B------:R-:W-:Y:S01]  /*6ff0*/  IMAD.MOV.U32 R26, RZ, RZ, RZ ;  /* 0x000000ffff1a7224 */ /* 0x000fe200078e00ff */
[----:B------:R-:W-:Y:S01]  /*7000*/  SEL R18, R18, R32, !P1 ;  /* 0x0000002012127207 */ /* 0x000fe20004800000 */
[----:B------:R-:W-:Y:S01]  /*7010*/  IMAD R15, R16, R12, RZ ;  /* 0x0000000c100f7224 */ /* 0x000fe200078e02ff */
[----:B------:R-:W-:Y:S01]  /*7020*/  SEL R17, R17, R33, !P1 ;  /* 0x0000002111117207 */ /* 0x000fe20004800000 */
[----:B--2---:R-:W-:Y:S01]  /*7030*/  IMAD.MOV R20, RZ, RZ, -R29 ;  /* 0x000000ffff147224 */ /* 0x004fe200078e0a1d */
[----:B------:R-:W-:Y:S01]  /*7040*/  SHF.R.U64 R2, R14, UR8, R13 ;  /* 0x000000080e027c19 */ /* 0x000fe2000800120d */
[----:B------:R-:W-:Y:S01]  /*7050*/  IMAD.HI.U32 R15, R27, R15, R26 ;  /* 0x0000000f1b0f7227 */ /* 0x000fe200078e001a */
[----:B------:R-:W-:-:S02]  /*7060*/  SHF.R.U64 R17, R18, UR6, R17 ;  /* 0x0000000612117c19 */ /* 0x000fc40008001211 */
[----:B------:R-:W-:Y:S01]  /*7070*/  IADD3 R19, PT, PT, R5, -0x1, R2 ;  /* 0xffffffff05137810 */ /* 0x000fe20007ffe002 */
[----:B------:R-:W-:Y:S01]  /*7080*/  IMAD.MOV.U32 R28, RZ, RZ, RZ ;  /* 0x000000ffff1c7224 */ /* 0x000fe200078e00ff */
[----:B------:R-:W-:Y:S01]  /*7090*/  IADD3 R18, PT, PT, R4, -0x1, R17 ;  /* 0xffffffff04127810 */ /* 0x000fe20007ffe011 */
[----:B------:R-:W-:Y:S01]  /*70a0*/  IMAD R17, R20, R3, RZ ;  /* 0x0000000314117224 */ /* 0x000fe200078e02ff */
[----:B------:R-:W-:Y:S02]  /*70b0*/  IABS R14, R5 ;  /* 0x00000005000e7213 */ /* 0x000fe40000000000 */
[----:B------:R-:W-:Y:S01]  /*70c0*/  IABS R16, R19 ;  /* 0x0000001300107213 */ /* 0x000fe20000000000 */
[----:B------:R-:W-:Y:S01]  /*70d0*/  IMAD.HI.U32 R17, R29, R17, R28 ;  /* 0x000000111d117227 */ /* 0x000fe200078e001c */
[----:B------:R-:W-:Y:S02]  /*70e0*/  IABS R2, R4 ;  /* 0x0000000400027213 */ /* 0x000fe40000000000 */
[----:B------:R-:W-:Y:S01]  /*70f0*/  IABS R13, R18 ;  /* 0x00000012000d7213 */ /* 0x000fe20000000000 */
[----:B------:R-:W-:Y:S01]  /*7100*/  IMAD.MOV R14, RZ, RZ, -R14 ;  /* 0x000000ffff0e7224 */ /* 0x000fe200078e0a0e */
        /* <DEDUP_REMOVED lines=29> */
.L_x_74:
[----:B------:R-:W-:Y:S05]  /*72e0*/  BSYNC.RECONVERGENT B0 ;  /* 0x0000000000007941 */ /* 0x000fea0003800200 */
.L_x_73:
[----:B--2---:R-:W2:Y:S01]  /*72f0*/  SHFL.UP PT, R2, R17, 0x1, RZ ;  /* 0x0420000011027989 */ /* 0x004ea200000e00ff */
        /* <DEDUP_REMOVED lines=14> */
[----:B---3--:R-:W-:-:S03]  /*73e0*/  SEL R15, R15, RZ, P4 ;  /* 0x000000ff0f0f7207 */ /* 0x008fc60002000000 */
[----:B------:R-:W2:Y:S02]  /*73f0*/  SHFL.UP PT, R19, R16, 0x4, RZ ;  /* 0x0480000010137989 */ /* 0x000ea400000e00ff */
[----:B------:R-:W-:-:S05]  /*7400*/  IMAD.X R15, R15, 0x1, R2, P0 ;  /* 0x000000010f0f7824 */ /* 0x000fca00000e0602 */
        /* <DEDUP_REMOVED lines=8> */
[----:B------:R-:W-:Y:S01]  /*7490*/  IADD3 R20, P0, PT, R18, R19, RZ ;  /* 0x0000001312147210 */ /* 0x000fe20007f1e0ff */
[----:B------:R-:W-:Y:S01]  /*74a0*/  IMAD.U32 R18, RZ, RZ, UR25 ;  /* 0x00000019ff127e24 */ /* 0x000fe2000f8e00ff */
[----:B---3--:R-:W-:-:S03]  /*74b0*/  SEL R3, R3, RZ, P2 ;  /* 0x000000ff03037207 */ /* 0x008fc60001000000 */
[----:B------:R-:W2:Y:S02]  /*74c0*/  SHFL.UP PT, R15, R20, 0x10, RZ ;  /* 0x06000000140f7989 */ /* 0x000ea400000e00ff */
[----:B-1----:R-:W-:-:S05]  /*74d0*/  IMAD.X R25, R3, 0x1, R2, P0 ;  /* 0x0000000103197824 */ /* 0x002fca00000e0602 */
[----:B------:R-:W1:Y:S01]  /*74e0*/  SHFL.UP PT, R3, R25, 0x10, RZ ;  /* 0x0600000019037989 */ /* 0x000e6200000e00ff */
[----:B--2---:R-:W-:-:S04]  /*74f0*/  SEL R15, R15, RZ, P3 ;  /* 0x000000ff0f0f7207 */ /* 0x004fc80001800000 */
[----:B------:R-:W-:Y:S02]  /*7500*/  IADD3 R16, P0, PT, R15, R20, RZ ;  /* 0x000000140f107210 */ /* 0x000fe40007f1e0ff */
[----:B-1----:R-:W-:-:S05]  /*7510*/  SEL R2, R3, RZ, P3 ;  /* 0x000000ff03027207 */ /* 0x002fca0001800000 */
[----:B------:R-:W-:Y:S01]  /*7520*/  IMAD.X R15, R2, 0x1, R25, P0 ;  /* 0x00000001020f7824 */ /* 0x000fe200000e0619 */
[----:B------:R-:W-:-:S04]  /*7530*/  IADD3 R2, P0, PT, R16, UR41, RZ ;  /* 0x0000002910027c10 */ /* 0x000fc8000ff1e0ff */
        /* <DEDUP_REMOVED lines=12> */
.L_x_78:
        /* <DEDUP_REMOVED lines=100> */
.L_x_77:
[----:B------:R-:W-:Y:S05]  /*7c40*/  BSYNC.RECONVERGENT B0 ;  /* 0x0000000000007941 */ /* 0x000fea0003800200 */
.L_x_76:
        /* <DEDUP_REMOVED lines=40> */
.L_x_75:
        /* <DEDUP_REMOVED lines=12> */
[----:B------:R-:W1:Y:S04]  /*7f90*/  SHFL.IDX PT, R16, R16, R3, 0x1f ;  /* 0x00001f0310107589 */ /* 0x000e6800000e0000 */
[----:B------:R-:W3:Y:S04]  /*7fa0*/  SHFL.IDX PT, R2, R2, R3, 0x1f ;  /* 0x00001f0302027589 */ /* 0x000ee800000e0000 */
[----:B------:R2:W4:Y:S04]  /*7fb0*/  SHFL.IDX PT, R15, R14, R3, 0x1f ;  /* 0x00001f030e0f7589 */ /* 0x00052800000e0000 */
[----:B------:R2:W2:Y:S04]  /*7fc0*/  SHFL.IDX PT, R14, R17, R3, 0x1f ;  /* 0x00001f03110e7589 */ /* 0x0004a800000e0000 */
[----:B------:R2:W2:Y:S01]  /*7fd0*/  SHFL.IDX PT, R12, R12, R3, 0x1f ;  /* 0x00001f030c0c7589 */ /* 0x0004a200000e0000 */
[----:B-1----:R-:W-:-:S02]  /*7fe0*/  R2UR UR41, R16 ;  /* 0x00000000102972ca */ /* 0x002fc400000e0000 */
[----:B---3--:R-:W-:-:S15]  /*7ff0*/  R2UR UR40, R2 ;  /* 0x00000000022872ca */ /* 0x008fde00000e0000 */
.L_x_72:
[----:B------:R-:W3:Y:S01]  /*8000*/  LDCU UR4, c[0x0][0xbe8] ;  /* 0x00017d00ff0477ac */ /* 0x000ee20008000800 */
[----:B------:R-:W-:Y:S01]  /*8010*/  IMAD.MOV.U32 R16, RZ, RZ, -0x1 ;  /* 0xffffffffff107424 */ /* 0x000fe200078e00ff */
[----:B--2---:R-:W-:Y:S02]  /*8020*/  MOV R3, 0xffffffff ;  /* 0xffffffff00037802 */ /* 0x004fe40000000f00 */
[----:B---3--:R-:W-:-:S13]  /*8030*/  ISETP.GE.AND P0, PT, R21, UR4, PT ;  /* 0x0000000415007c0c */ /* 0x008fda000bf06270 */
        /* <DEDUP_REMOVED lines=38> */
.L_x_79:
[----:B------:R-:W-:Y:S01]  /*82a0*/  IMAD.U32 R19, RZ, RZ, UR5 ;  /* 0x00000005ff137e24 */ /* 0x000fe2000f8e00ff */
[----:B------:R-:W-:Y:S02]  /*82b0*/  MOV R18, UR4 ;  /* 0x0000000400127c02 */ /* 0x000fe40008000f00 */
[----:B------:R-:W-:Y:S02]  /*82c0*/  MOV R2, 0x82e0 ;  /* 0x000082e000027802 */ /* 0x000fe40000000f00 */
[----:B----45:R-:W-:Y:S05]  /*82d0*/  CALL.REL.NOINC `(.L_x_64) ;  /* 0x000000a800c87944 */ /* 0x030fea0003c00000 */
[----:B------:R-:W-:Y:S02]  /*82e0*/  IADD3 R3, PT, PT, -R20, RZ, RZ ;  /* 0x000000ff14037210 */ /* 0x000fe40007ffe1ff */
[----:B------:R-:W-:-:S03]  /*82f0*/  MOV R2, R20 ;  /* 0x0000001400027202 */ /* 0x000fc60000000f00 */
[----:B------:R-:W-:-:S07]  /*8300*/  IMAD R20, R16, R3, UR5 ;  /* 0x0000000510147e24 */ /* 0x000fce000f8e0203 */
.L_x_80:
[----:B------:R-:W1:Y:S01]  /*8310*/  LDC R17, c[0x0][0xbdc] ;  /* 0x0002f700ff117b82 */ /* 0x000e620000000800 */
[----:B------:R-:W-:Y:S01]  /*8320*/  ULOP3.LUT UR8, UR8, UR12, URZ, 0xc0, !UPT ;  /* 0x0000000c08087292 */ /* 0x000fe2000f8ec0ff */
[----:B------:R-:W-:Y:S01]  /*8330*/  PLOP3.LUT P1, PT, PT, PT, PT, 0x8, 0x80 ;  /* 0x000000000080781c */ /* 0x000fe20003f2e170 */
[----:B------:R-:W-:Y:S01]  /*8340*/  ULOP3.LUT UR11, UR18, UR11, URZ, 0xc0, !UPT ;  /* 0x0000000b120b7292 */ /* 0x000fe2000f8ec0ff */
[----:B------:R-:W-:Y:S02]  /*8350*/  IMAD.MOV.U32 R23, RZ, RZ, 0x1 ;  /* 0x00000001ff177424 */ /* 0x000fe400078e00ff */
[----:B------:R-:W-:Y:S02]  /*8360*/  P2R R24, PR, RZ, 0x2 ;  /* 0x00000002ff187803 */ /* 0x000fe40000000000 */
[----:B------:R-:W2:Y:S08]  /*8370*/  LDC R3, c[0x0][0xb80] ;  /* 0x0002e000ff037b82 */ /* 0x000eb00000000800 */
[----:B------:R-:W3:Y:S08]  /*8380*/  LDC R16, c[0x0][0xb90] ;  /* 0x0002e400ff107b82 */ /* 0x000ef00000000800 */
[----:B------:R-:W4:Y:S01]  /*8390*/  LDC R18, c[0x0][0xbe0] ;  /* 0x0002f800ff127b82 */ /* 0x000f220000000800 */
[----:B-1----:R-:W-:-:S05]  /*83a0*/  SHF.L.U32 R2, R2, R17, RZ ;  /* 0x0000001102027219 */ /* 0x002fca00000006ff */
[----:B------:R-:W-:Y:S02]  /*83b0*/  VIADD R17, R2, UR8 ;  /* 0x0000000802117c36 */ /* 0x000fe40008000000 */
[----:B--2---:R-:W-:Y:S02]  /*83c0*/  IMAD R3, R20, R3, UR11 ;  /* 0x0000000b14037e24 */ /* 0x004fe4000f8e0203 */
[----:B---3--:R-:W-:Y:S01]  /*83d0*/  IMAD R16, R17, R16, UR38 ;  /* 0x0000002611107e24 */ /* 0x008fe2000f8e0210 */
[----:B----4-:R-:W-:-:S04]  /*83e0*/  ISETP.NE.AND P0, PT, R18, 0x1, PT ;  /* 0x000000011200780c */ /* 0x010fc80003f05270 */
[----:B------:R-:W-:Y:S02]  /*83f0*/  SEL R22, R16, R3, !P0 ;  /* 0x0000000310167207 */ /* 0x000fe40004000000 */
[----:B------:R-:W-:Y:S01]  /*8400*/  SEL R16, R3, R16, !P0 ;  /* 0x0000001003107207 */ /* 0x000fe20004000000 */
[----:B------:R-:W-:Y:S02]  /*8410*/  IMAD.MOV.U32 R3, RZ, RZ, R21 ;  /* 0x000000ffff037224 */ /* 0x000fe400078e0015 */
.L_x_71:
[----:B------:R-:W-:-:S09]  /*8420*/  UISETP.NE.AND UP0, UPT, UR37, 0x1, UPT ;  /* 0x000000012500788c */ /* 0x000fd2000bf05270 */
[----:B------:R-:W-:Y:S05]  /*8430*/  BRA.U !UP0, `(.L_x_81) ;  /* 0x0000000108047547 */ /* 0x000fea000b800000 */
[----:B------:R-:W-:Y:S05]  /*8440*/  BPT.TRAP 0x1 ;  /* 0x000000040000795c */ /* 0x000fea0000300000 */
.L_x_81:
[----:B------:R-:W2:Y:S01]  /*8450*/  S2UR UR4, SR_CgaCtaId ;  /* 0x00000000000479c3 */ /* 0x000ea20000008800 */
[----:B------:R-:W-:Y:S01]  /*8460*/  UMOV UR5, 0x400 ;  /* 0x0000040000057882 */ /* 0x000fe20000000000 */
[----:B------:R-:W-:Y:S02]  /*8470*/  SHF.L.U32 R2, R0, 0x1f, RZ ;  /* 0x0000001f00027819 */ /* 0x000fe400000006ff */
[----:B------:R-:W-:Y:S02]  /*8480*/  ISETP.NE.AND P1, PT, R10, R3, PT ;  /* 0x000000030a00720c */ /* 0x000fe40003f25270 */
[----:B------:R-:W-:-:S04]  /*8490*/  ISETP.NE.AND P2, PT, R24, RZ, PT ;  /* 0x000000ff1800720c */ /* 0x000fc80003f45270 */
[----:B------:R-:W-:Y:S01]  /*84a0*/  ISETP.NE.AND P2, PT, R10, R3, !P2 ;  /* 0x000000030a00720c */ /* 0x000fe20005745270 */
[----:B------:R-:W-:-:S06]  /*84b0*/  VIADD R10, R11, 0x1 ;  /* 0x000000010b0a7836 */ /* 0x000fcc0000000000 */
[----:B------:R-:W-:Y:S01]  /*84c0*/  @!P1 IMAD.MOV R10, RZ, RZ, R11 ;  /* 0x000000ffff0a9224 */ /* 0x000fe200078e020b */
[----:B--2---:R-:W-:-:S04]  /*84d0*/  ULEA UR4, UR4, UR5, 0x18 ;  /* 0x0000000504047291 */ /* 0x004fc8000f8ec0ff */
[----:B------:R-:W-:-:S09]  /*84e0*/  ULEA UR4, UR19, UR4, 0x3 ;  /* 0x0000000413047291 */ /* 0x000fd2000f8e18ff */
[----:B------:R-:W2:Y:S02]  /*84f0*/  SYNCS.PHASECHK.TRANS64.TRYWAIT P0, [UR4+0xc0], R2 ;  /* 0x0000c002ff0075a7 */ /* 0x000ea40008001104 */
[----:B--2---:R-:W-:Y:S05]  /*8500*/  @!P0 BRA `(.L_x_82) ;  /* 0x0000009800448947 */ /* 0x004fea0003800000 */
.L_x_249:
[----:B------:R-:W-:Y:S02]  /*8510*/  ELECT P0, URZ, PT ;  /* 0x0000000000ff782f */ /* 0x000fe40003800000 */
[----:B------:R-:W-:Y:S01]  /*8520*/  ISETP.NE.AND P1, PT, R24, RZ, PT ;  /* 0x000000ff1800720c */ /* 0x000fe20003f25270 */
[----:B------:R-:W-:Y:S03]  /*8530*/  BSSY.RECONVERGENT B0, `(.L_x_83) ;  /* 0x0000015000007945 */ /* 0x000fe60003800200 */
[----:B------:R-:W-:-:S04]  /*8540*/  SEL R10, R10, RZ, !P1 ;  /* 0x000000ff0a0a7207 */ /* 0x000fc80004800000 */
[----:B--2---:R-:W-:-:S03]  /*8550*/  PRMT R11, R10, 0x7610, R11 ;  /* 0x000076100a0b7816 */ /* 0x004fc6000000000b */
[----:B------:R-:W-:Y:S05]  /*8560*/  @!P0 BRA `(.L_x_84) ;  /* 0x0000000000448947 */ /* 0x000fea0003800000 */
[----:B------:R-:W-:Y:S01]  /*8570*/  UIMAD UR5, UR19, 0x14, UR36 ;  /* 0x00000014130578a4 */ /* 0x000fe2000f8e0224 */
[----:B------:R-:W-:-:S04]  /*8580*/  SEL R2, RZ, 0x1, !P2 ;  /* 0x00000001ff027807 */ /* 0x000fc80005000000 */
[----:B------:R-:W-:-:S04]  /*8590*/  PRMT R2, R2, 0x5410, R11 ;  /* 0x0000541002027816 */ /* 0x000fc8000000000b */
        /* <DEDUP_REMOVED lines=13> */
.L_x_85:
[----:B---3--:R-:W-:Y:S01]  /*8670*/  SYNCS.ARRIVE.TRANS64.A1T0 RZ, [UR4+0x80], RZ ;  /* 0x000080ffffff79a7 */ /* 0x008fe20008100004 */
.L_x_84:
[----:B------:R-:W-:Y:S05]  /*8680*/  BSYNC.RECONVERGENT B0 ;  /* 0x0000000000007941 */ /* 0x000fea0003800200 */
.L_x_83:
[----:B------:R-:W-:Y:S01]  /*8690*/  UIADD3 UR19, UPT, UPT, UR19, 0x1, URZ ;  /* 0x0000000113137890 */ /* 0x000fe2000fffe0ff */
[----:B------:R-:W-:Y:S02]  /*86a0*/  VIADD R9, R9, 0x1 ;  /* 0x0000000109097836 */ /* 0x000fe40000000000 */
[----:B------:R-:W-:Y:S01]  /*86b0*/  IMAD.MOV.U32 R10, RZ, RZ, R3 ;  /* 0x000000ffff0a7224 */ /* 0x000fe200078e0003 */
[----:B------:R-:W-:Y:S02]  /*86c0*/  UISETP.NE.AND UP0, UPT, UR19, 0x8, UPT ;  /* 0x000000081300788c */ /* 0x000fe4000bf05270 */
[----:B------:R-:W-:Y:S02]  /*86d0*/  ISETP.NE.AND P0, PT, R9, 0x4, PT ;  /* 0x000000040900780c */ /* 0x000fe40003f05270 */
[----:B------:R-:W-:Y:S02]  /*86e0*/  USEL UR4, URZ, 0x1, UP0 ;  /* 0x00000001ff047887 */ /* 0x000fe40008000000 */
[----:B------:R-:W-:-:S04]  /*86f0*/  USEL UR19, UR19, URZ, UP0 ;  /* 0x000000ff13137287 */ /* 0x000fc80008000000 */
[----:B------:R-:W-:-:S05]  /*8700*/  LOP3.LUT R0, R0, UR4, RZ, 0x3c, !PT ;  /* 0x0000000400007c12 */ /* 0x000fca000f8e3cff */
[----:B------:R-:W-:Y:S05]  /*8710*/  @!P0 EXIT ;  /* 0x000000000000894d */ /* 0x000fea0003800000 */
[----:B------:R-:W-:Y:S05]  /*8720*/  BRA `(.L_x_86) ;  /* 0xffffffe000fc7947 */ /* 0x000fea000383ffff */
.L_x_53:
[----:B------:R-:W-:-:S09]  /*8730*/  UISETP.NE.AND UP0, UPT, UR37, 0x3, UPT ;  /* 0x000000032500788c */ /* 0x000fd2000bf05270 */
[----:B------:R-:W-:Y:S05]  /*8740*/  BRA.U UP0, `(.L_x_87) ;  /* 0x0000001100cc7547 */ /* 0x000fea000b800000 */
[----:B------:R-:W-:-:S08]  /*8750*/  NOP ;  /* 0x0000000000007918 */ /* 0x000fd00000000000 */
[----:B-1--45:R-:W1:-:S00]  /*8760*/  USETMAXREG.DEALLOC.CTAPOOL 0x88 ;  /* 0x00000088000079c8 */ /* 0x032e4000080e0500 */
[----:B-1----:R-:W1:Y:S01]  /*8770*/  LDC.64 R20, c[0x0][0x390] ;  /* 0x0000e400ff147b82 */ /* 0x002e620000000a00 */
[----:B------:R-:W-:Y:S02]  /*8780*/  HFMA2 R18, -RZ, RZ, 0, 0 ;  /* 0x00000000ff127431 */ /* 0x000fe400000001ff */
[----:B------:R-:W-:Y:S01]  /*8790*/  IMAD.MOV.U32 R19, RZ, RZ, 0x1 ;  /* 0x00000001ff137424 */ /* 0x000fe200078e00ff */
[----:B------:R-:W-:Y:S01]  /*87a0*/  PRMT R4, RZ, 0x7610, R4 ;  /* 0x00007610ff047816 */ /* 0x000fe20000000004 */
[----:B------:R-:W2:Y:S03]  /*87b0*/  LDCU UR26, c[0x0][0x880] ;  /* 0x00011000ff1a77ac */ /* 0x000ea60008000800 */
[----:B------:R-:W3:Y:S01]  /*87c0*/  LDC.64 R10, c[0x0][0xb08] ;  /* 0x0002c200ff0a7b82 */ /* 0x000ee20000000a00 */
[----:B------:R-:W4:Y:S01]  /*87d0*/  LDCU.64 UR6, c[0x0][0x888] ;  /* 0x00011100ff0677ac */ /* 0x000f220008000a00 */
[----:B------:R-:W-:Y:S01]  /*87e0*/  UPLOP3.LUT UP1, UPT, UPT, UPT, UPT, 0x40, 0x4 ;  /* 0x000000000004789c */ /* 0x000fe20003f2e870 */
[----:B------:R-:W-:-:S05]  /*87f0*/  UMOV UR5, URZ ;  /* 0x000000ff00057c82 */ /* 0x000fca0008000000 */
[----:B------:R-:W1:Y:S08]  /*8800*/  LDC.64 R8, c[0x0][0xb10] ;  /* 0x0002c400ff087b82 */ /* 0x000e700000000a00 */
[----:B--2---:R-:W1:Y:S02]  /*8810*/  LDC.64 R2, c[0x0][0x890] ;  /* 0x00022400ff027b82 */ /* 0x004e640000000a00 */
.L_x_121:
[----:B------:R-:W-:Y:S04]  /*8820*/  LOP3.LUT R0, R4, 0xffff, RZ, 0xc0, !PT ;  /* 0x0000ffff04007812 */ /* 0x000fe800078ec0ff */
[----:B------:R-:W-:Y:S04]  /*8830*/  SHF.R.U32.HI R0, RZ, 0x1, R0 ;  /* 0x00000001ff007819 */ /* 0x000fe80000011600 */
[----:B------:R-:W-:Y:S05]  /*8840*/  LOP3.LUT R0, R0, 0xffff, RZ, 0xc0, !PT ;  /* 0x0000ffff00007812 */ /* 0x000fea00078ec0ff */
[----:B------:R-:W-:Y:S05]  /*8850*/  IMAD R0, R0, 0x4925, RZ ;  /* 0x0000492500007824 */ /* 0x000fea00078e02ff */
[----:B------:R-:W-:Y:S04]  /*8860*/  SHF.R.U32.HI R0, RZ, 0x11, R0 ;  /* 0x00000011ff007819 */ /* 0x000fe80000011600 */
[----:B------:R-:W-:Y:S05]  /*8870*/  PRMT R0, R0, 0x9910, RZ ;  /* 0x0000991000007816 */ /* 0x000fea00000000ff */
[----:B------:R-:W-:Y:S04]  /*8880*/  IMAD R0, R0, 0xe, RZ ;  /* 0x0000000e00007824 */ /* 0x000fe800078e02ff */
[----:B------:R-:W-:Y:S05]  /*8890*/  IMAD.MOV R0, RZ, RZ, -R0 ;  /* 0x000000ffff007224 */ /* 0x000fea00078e0a00 */
[----:B------:R-:W-:Y:S05]  /*88a0*/  PRMT R5, R0, 0x7710, RZ ;  /* 0x0000771000057816 */ /* 0x000fea00000000ff */
[----:B------:R-:W-:Y:S05]  /*88b0*/  IMAD.IADD R5, R5, 0x1, R4 ;  /* 0x0000000105057824 */ /* 0x000fea00078e0204 */
[----:B------:R-:W-:Y:S11]  /*88c0*/  R2UR UR4, R5 ;  /* 0x00000000050472ca */ /* 0x000ff600000e0000 */
[----:B------:R-:W-:Y:S02]  /*88d0*/  @!UPT UIADD3 URZ, UPT, UPT, URZ, URZ, URZ ;  /* 0x000000fffffff290 */ /* 0x000fe4000fffe0ff */
[----:B------:R-:W-:Y:S06]  /*88e0*/  ULOP3.LUT UR4, UR4, 0xffff, URZ, 0xc0, !UPT ;  /* 0x0000ffff04047892 */ /* 0x000fec000f8ec0ff */
[----:B------:R-:W-:Y:S02]  /*88f0*/  IMAD.U32 R4, RZ, RZ, UR4 ;  /* 0x00000004ff047e24 */ /* 0x000fe4000f8e00ff */
[----:B------:R-:W-:Y:S03]  /*8900*/  IMAD.U32 R0, RZ, RZ, UR4 ;  /* 0x00000004ff007e24 */ /* 0x000fe6000f8e00ff */
[----:B------:R-:W-:Y:S04]  /*8910*/  LEA R4, P0, R4, UR22, 0x7 ;  /* 0x0000001604047c11 */ /* 0x000fe8000f8038ff */
[----:B------:R-:W-:Y:S02]  /*8920*/  LEA.HI.X R5, R0, UR23, RZ, 0x7, P0 ;  /* 0x0000001700057c11 */ /* 0x000fe400080f3cff */
[----:B------:R-:W-:Y:S02]  /*8930*/  R2UR UR28, R4 ;  /* 0x00000000041c72ca */ /* 0x000fe400000e0000 */
[----:B------:R-:W-:Y:S01]  /*8940*/  R2UR UR29, R5 ;  /* 0x00000000051d72ca */ /* 0x000fe200000e0000 */
[----:B------:R-:W-:Y:S03]  /*8950*/  @!UPT UIADD3 URZ, UPT, UPT, URZ, URZ, URZ ;  /* 0x000000fffffff290 */ /* 0x000fe6000fffe0ff */
[----:B------:R-:W-:Y:S11]  /*8960*/  BRA.U UP1, `(.L_x_88) ;  /* 0x0000000501107547 */ /* 0x000ff6000b800000 */
[----:B------:R-:W2:Y:S01]  /*8970*/  S2R R0, SR_LANEID ;  /* 0x0000000000007919 */ /* 0x000ea20000000000 */
[----:B------:R-:W-:Y:S02]  /*8980*/  MOV R4, 0x400 ;  /* 0x0000040000047802 */ /* 0x000fe40000000f00 */
[----:B------:R-:W-:Y:S01]  /*8990*/  ELECT P0, URZ, PT ;  /* 0x0000000000ff782f */ /* 0x000fe20003800000 */
[----:B------:R-:W-:Y:S01]  /*89a0*/  BSSY.RECONVERGENT B0, `(.L_x_89) ;  /* 0x0000037000007945 */ /* 0x000fe20003800200 */
[----:B------:R-:W5:Y:S02]  /*89b0*/  S2R R15, SR_CgaCtaId ;  /* 0x00000000000f7919 */ /* 0x000f640000008800 */
[----:B-----5:R-:W-:Y:S01]  /*89c0*/  LEA R15, R15, R4, 0x18 ;  /* 0x000000040f0f7211 */ /* 0x020fe200078ec0ff */
[----:B--2---:R-:W-:Y:S05]  /*89d0*/  IMAD.SHL.U32 R0, R0, 0x4, RZ ;  /* 0x0000000400007824 */ /* 0x004fea00078e00ff */
[----:B------:R-:W-:Y:S03]  /*89e0*/  IADD3 R16, PT, PT, R0, 0x380, R15 ;  /* 0x0000038000107810 */ /* 0x000fe60007ffe00f */
[----:B------:R-:W-:Y:S05]  /*89f0*/  @!P0 BRA `(.L_x_90) ;  /* 0x0000000000c48947 */ /* 0x000fea0003800000 */
[----:B-1----:R-:W-:Y:S01]  /*8a00*/  ISETP.NE.U32.AND P0, PT, R8, RZ, PT ;  /* 0x000000ff0800720c */ /* 0x002fe20003f05070 */
[----:B------:R-:W-:Y:S01]  /*8a10*/  IMAD.WIDE R12, R17, 0xc, R20 ;  /* 0x0000000c110c7825 */ /* 0x000fe200078e0214 */
[----:B---3--:R-:W-:Y:S01]  /*8a20*/  ISETP.NE.U32.AND P1, PT, R10, RZ, PT ;  /* 0x000000ff0a00720c */ /* 0x008fe20003f25070 */
[----:B------:R-:W1:Y:S01]  /*8a30*/  S2UR UR4, SR_CgaCtaId ;  /* 0x00000000000479c3 */ /* 0x000e620000008800 */
[----:B------:R-:W-:Y:S01]  /*8a40*/  ISETP.NE.AND.EX P0, PT, R9, RZ, PT, P0 ;  /* 0x000000ff0900720c */ /* 0x000fe20003f05300 */
[----:B------:R-:W-:Y:S01]  /*8a50*/  UMOV UR8, 0x400 ;  /* 0x0000040000087882 */ /* 0x000fe20000000000 */
[----:B------:R-:W2:Y:S01]  /*8a60*/  LDG.E R26, desc[UR50][R12.64] ;  /* 0x000000320c1a7981 */ /* 0x000ea2000c1e1900 */
[----:B------:R-:W-:Y:S10]  /*8a70*/  ISETP.NE.AND.EX P1, PT, R11, RZ, PT, P1 ;  /* 0x000000ff0b00720c */ /* 0x000ff40003f25310 */
[----:B------:R-:W3:Y:S08]  /*8a80*/  @P0 LDC.64 R4, c[0x0][0xb10] ;  /* 0x0002c400ff040b82 */ /* 0x000ef00000000a00 */
[----:B------:R-:W5:Y:S01]  /*8a90*/  @P1 LDC.64 R6, c[0x0][0xb08] ;  /* 0x0002c200ff061b82 */ /* 0x000f620000000a00 */
[----:B--2---:R-:W-:Y:S01]  /*8aa0*/  SHF.R.S32.HI R27, RZ, 0x1f, R26 ;  /* 0x0000001fff1b7819 */ /* 0x004fe2000001141a */
[C---:B---3--:R-:W-:Y:S01]  /*8ab0*/  @P0 IMAD.WIDE R4, R17.reuse, 0x8, R4 ;  /* 0x0000000811040825 */ /* 0x048fe200078e0204 */
[----:B-1----:R-:W-:Y:S03]  /*8ac0*/  ULEA UR4, UR4, UR8, 0x18 ;  /* 0x0000000804047291 */ /* 0x002fe6000f8ec0ff */
[----:B-----5:R-:W-:Y:S01]  /*8ad0*/  @P1 IMAD.WIDE R6, R17, 0x8, R6 ;  /* 0x0000000811061825 */ /* 0x020fe200078e0206 */
[----:B------:R-:W2:Y:S01]  /*8ae0*/  @P0 LDG.E.64 R28, desc[UR50][R4.64] ;  /* 0x00000032041c0981 */ /* 0x000ea2000c1e1b00 */
[----:B------:R-:W-:Y:S03]  /*8af0*/  UIADD3 UR8, UPT, UPT, UR4, 0x380, URZ ;  /* 0x0000038004087890 */ /* 0x000fe6000fffe0ff */
[----:B------:R1:W3:Y:S04]  /*8b00*/  @P1 LDG.E.64 R24, desc[UR50][R6.64] ;  /* 0x0000003206181981 */ /* 0x0002e8000c1e1b00 */
[----:B------:R-:W-:Y:S04]  /*8b10*/  STS [UR4+0x3b0], RZ ;  /* 0x0003b0ffff007988 */ /* 0x000fe80008000804 */
[----:B------:R5:W4:Y:S04]  /*8b20*/  LDG.E R5, desc[UR50][R12.64+0x4] ;  /* 0x000004320c057981 */ /* 0x000b28000c1e1900 */
[----:B-1----:R-:W1:Y:S01]  /*8b30*/  LDS R7, [UR4+0x39c] ;  /* 0x00039c04ff077984 */ /* 0x002e620008000800 */
[----:B------:R-:W-:Y:S05]  /*8b40*/  IMAD.U32 R6, RZ, RZ, UR8 ;  /* 0x00000008ff067e24 */ /* 0x000fea000f8e00ff */
[----:B-----5:R-:W-:Y:S05]  /*8b50*/  SHF.R.U64 R12, R6, 0x4, RZ ;  /* 0x00000004060c7819 */ /* 0x020fea00000012ff */
[----:B------:R-:W-:Y:S04]  /*8b60*/  STS [UR4+0x390], R12 ;  /* 0x0003900cff007988 */ /* 0x000fe80008000804 */
[----:B------:R-:W-:Y:S01]  /*8b70*/  STS [UR4+0x394], R12 ;  /* 0x0003940cff007988 */ /* 0x000fe20008000804 */
[----:B------:R-:W-:Y:S02]  /*8b80*/  @!P0 IMAD.MOV.U32 R28, RZ, RZ, R26 ;  /* 0x000000ffff1c8224 */ /* 0x000fe400078e001a */
[----:B------:R-:W-:Y:S01]  /*8b90*/  @!P0 IMAD.MOV.U32 R29, RZ, RZ, R27 ;  /* 0x000000ffff1d8224 */ /* 0x000fe200078e001b */
[----:B---3--:R-:W-:Y:S04]  /*8ba0*/  @P1 STS.64 [UR4+0x380], R24 ;  /* 0x00038018ff001988 */ /* 0x008fe80008000a04 */
[----:B--2---:R-:W-:Y:S04]  /*8bb0*/  SHF.L.U64.HI R14, R28, 0x1, R29 ;  /* 0x000000011c0e7819 */ /* 0x004fe8000001021d */
[----:B------:R-:W-:Y:S04]  /*8bc0*/  LOP3.LUT R14, R14, 0x1fffffff, RZ, 0xc0, !PT ;  /* 0x1fffffff0e0e7812 */ /* 0x000fe800078ec0ff */
[----:B------:R-:W-:Y:S04]  /*8bd0*/  SHF.R.U32.HI R4, RZ, 0x4, R14 ;  /* 0x00000004ff047819 */ /* 0x000fe8000001160e */
[----:B-1----:R-:W-:Y:S02]  /*8be0*/  LOP3.LUT R23, R7, 0xf, R4, 0xb8, !PT ;  /* 0x0000000f07177812 */ /* 0x002fe400078eb804 */
[----:B------:R-:W-:Y:S03]  /*8bf0*/  CS2R R6, SRZ ;  /* 0x0000000000067805 */ /* 0x000fe6000001ff00 */
[----:B------:R1:W-:Y:S01]  /*8c00*/  STS [UR4+0x39c], R23 ;  /* 0x00039c17ff007988 */ /* 0x0003e20008000804 */
[----:B----4-:R-:W-:Y:S03]  /*8c10*/  VIADD R5, R5, 0xffffffff ;  /* 0xffffffff05057836 */ /* 0x010fe60000000000 */
[----:B------:R-:W2:Y:S01]  /*8c20*/  LDS R4, [UR4+0x39c] ;  /* 0x00039c04ff047984 */ /* 0x000ea20008000800 */
[----:B-1----:R-:W-:Y:S05]  /*8c30*/  IMAD.SHL.U32 R23, R28, 0x2, RZ ;  /* 0x000000021c177824 */ /* 0x002fea00078e00ff */
[----:B------:R-:W-:Y:S04]  /*8c40*/  LOP3.LUT R23, R23, 0xfffffffe, RZ, 0xc0, !PT ;  /* 0xfffffffe17177812 */ /* 0x000fe800078ec0ff */
[----:B------:R-:W-:Y:S05]  /*8c50*/  SHF.R.U64 R14, R23, 0x4, R14 ;  /* 0x00000004170e7819 */ /* 0x000fea000000120e */
[----:B------:R-:W-:Y:S01]  /*8c60*/  STS [UR4+0x38c], R14 ;  /* 0x00038c0eff007988 */ /* 0x000fe20008000804 */
[----:B--2---:R-:W-:Y:S05]  /*8c70*/  LOP3.LUT R30, R4, 0xf0, RZ, 0xb8, !PT ;  /* 0x000000f0041e7812 */ /* 0x004fea00078eb8ff */
[----:B------:R-:W-:Y:S04]  /*8c80*/  STS [UR4+0x39c], R30 ;  /* 0x00039c1eff007988 */ /* 0x000fe80008000804 */
[----:B------:R-:W1:Y:S02]  /*8c90*/  LDS R4, [UR4+0x39c] ;  /* 0x00039c04ff047984 */ /* 0x000e640008000800 */
[----:B-1----:R-:W-:Y:S01]  /*8ca0*/  LOP3.LUT R13, R4, 0xf00, RZ, 0xb8, !PT ;  /* 0x00000f00040d7812 */ /* 0x002fe200078eb8ff */
[----:B------:R-:W-:Y:S04]  /*8cb0*/  VIADD R4, R26, 0xffffffff ;  /* 0xffffffff1a047836 */ /* 0x000fe80000000000 */
[----:B------:R-:W-:Y:S04]  /*8cc0*/  STS.64 [UR4+0x398], R12 ;  /* 0x0003980cff007988 */ /* 0x000fe80008000a04 */
[----:B------:R-:W1:Y:S04]  /*8cd0*/  LDS R22, [UR4+0x39c] ;  /* 0x00039c04ff167984 */ /* 0x000e680008000800 */
[----:B------:R2:W-:Y:S01]  /*8ce0*/  STS.128 [UR4+0x3a0], R4 ;  /* 0x0003a004ff007988 */ /* 0x0005e20008000c04 */
[----:B-1----:R-:W-:Y:S05]  /*8cf0*/  LOP3.LUT R22, R22, 0xf000, RZ, 0xb8, !PT ;  /* 0x0000f00016167812 */ /* 0x002fea00078eb8ff */
[----:B------:R2:W-:Y:S02]  /*8d00*/  STS [UR4+0x39c], R22 ;  /* 0x00039c16ff007988 */ /* 0x0005e40008000804 */
.L_x_90:
[----:B----4-:R-:W-:Y:S05]  /*8d10*/  BSYNC.RECONVERGENT B0 ;  /* 0x0000000000007941 */ /* 0x010fea0003800200 */
.L_x_89:
[----:B------:R-:W-:Y:S01]  /*8d20*/  NOP ;  /* 0x0000000000007918 */ /* 0x000fe20000000000 */
[----:B------:R-:W4:Y:S01]  /*8d30*/  LDS R16, [R16] ;  /* 0x0000000010107984 */ /* 0x000f220000000800 */
[----:B--2---:R-:W-:Y:S01]  /*8d40*/  IADD3 R4, P0, PT, R0, UR28, RZ ;  /* 0x0000001c00047c10 */ /* 0x004fe2000ff1e0ff */
[----:B------:R-:W-:Y:S04]  /*8d50*/  IMAD.U32 R0, RZ, RZ, UR20 ;  /* 0x00000014ff007e24 */ /* 0x000fe8000f8e00ff */
[----:B------:R-:W-:Y:S01]  /*8d60*/  IMAD.X R5, RZ, RZ, UR29, P0 ;  /* 0x0000001dff057e24 */ /* 0x000fe200080e06ff */
[----:B------:R-:W-:Y:S04]  /*8d70*/  SHF.L.U32 R6, R0, 0x1f, RZ ;  /* 0x0000001f00067819 */ /* 0x000fe800000006ff */
[----:B----4-:R2:W4:Y:S02]  /*8d80*/  ATOMG.E.EXCH.STRONG.GPU PT, RZ, [R4], R16 ;  /* 0x0000001004ff73a8 */ /* 0x01052400041ee100 */
[----:B----4-:R-:W4:Y:S02]  /*8d90*/  SYNCS.PHASECHK.TRANS64.TRYWAIT P0, [R15+URZ+0x78], R6 ;  /* 0x000078060f0075a7 */ /* 0x010f2400080011ff */
[----:B--2-4-:R-:W-:Y:S05]  /*8da0*/  @!P0 BRA `(.L_x_91) ;  /* 0x0000009000348947 */ /* 0x014fea0003800000 */
.L_x_88:
[----:B-1----:R-:W-:Y:S04]  /*8db0*/  ISETP.NE.U32.AND P0, PT, R2, RZ, PT ;  /* 0x000000ff0200720c */ /* 0x002fe80003f05070 */
[----:B------:R-:W-:Y:S11]  /*8dc0*/  ISETP.NE.AND.EX P0, PT, R3, RZ, PT, P0 ;  /* 0x000000ff0300720c */ /* 0x000ff60003f05300 */
[----:B------:R-:W-:Y:S02]  /*8dd0*/  @!UPT UIADD3 URZ, UPT, UPT, URZ, URZ, URZ ;  /* 0x000000fffffff290 */ /* 0x000fe4000fffe0ff */
[----:B------:R-:W1:Y:S02]  /*8de0*/  @P0 LDC.64 R4, c[0x0][0x890] ;  /* 0x00022400ff040b82 */ /* 0x000e640000000a00 */
[----:B-1----:R-:W-:Y:S01]  /*8df0*/  @P0 IMAD.WIDE R4, R17, 0x8, R4 ;  /* 0x0000000811040825 */ /* 0x002fe200078e0204 */
[----:B------:R-:W-:Y:S06]  /*8e00*/  BRA.U UP1, `(.L_x_92) ;  /* 0x0000000101107547 */ /* 0x000fec000b800000 */
[----:B------:R-:W-:Y:S04]  /*8e10*/  DEPBAR {5,4,3,2,1,0} ;  /* 0x0000003f0000791a */ /* 0x000fe80000000000 */
[----:B------:R-:W1:Y:S02]  /*8e20*/  CCTL.E.C.LDCU.IV.DEEP [UR28] ;  /* 0x000000001c007540 */ /* 0x000e640009c08000 */
[----:B-1----:R1:W-:Y:S01]  /*8e30*/  UTMACCTL.IV [UR28] ;  /* 0x000000001c0079b9 */ /* 0x0023e20008000000 */
[----:B------:R-:W-:Y:S01]  /*8e40*/  NOP ;  /* 0x0000000000007918 */ /* 0x000fe20000000000 */
.L_x_92:
[----:B------:R-:W5:Y:S01]  /*8e50*/  @P0 LDG.E.64 R4, desc[UR50][R4.64] ;  /* 0x0000003204040981 */ /* 0x000f62000c1e1b00 */
[----:B------:R-:W-:Y:S02]  /*8e60*/  USHF.L.U32 UR18, UR18, 0x6, URZ ;  /* 0x0000000612127899 */ /* 0x000fe400080006ff */
[----:B------:R-:W-:Y:S01]  /*8e70*/  USHF.L.U32 UR19, UR19, 0x8, URZ ;  /* 0x0000000813137899 */ /* 0x000fe200080006ff */
[----:B-----5:R-:W5:Y:S02]  /*8e80*/  @P0 LD.E R0, desc[UR50][R4.64] ;  /* 0x0000003204000980 */ /* 0x020f64000c101900 */
[----:B-----5:R-:W-:Y:S01]  /*8e90*/  @P0 FSETP.NEU.AND P1, PT, R0, RZ, PT ;  /* 0x000000ff0000020b */ /* 0x020fe20003f2d000 */
[----:B------:R-:W-:Y:S01]  /*8ea0*/  @!UPT UIADD3 URZ, UPT, UPT, URZ, URZ, URZ ;  /* 0x000000fffffff290 */ /* 0x000fe2000fffe0ff */
[----:B------:R-:W-:Y:S11]  /*8eb0*/  @P0 BRA `(.L_x_93) ;  /* 0x00000000002c0947 */ /* 0x000ff60003800000 */
[----:B----4-:R-:W-:Y:S02]  /*8ec0*/  ISETP.NE.U32.AND P0, PT, RZ, UR6, PT ;  /* 0x00000006ff007c0c */ /* 0x010fe4000bf05070 */
[----:B------:R-:W-:Y:S02]  /*8ed0*/  FSETP.NEU.AND P1, PT, RZ, UR26, PT ;  /* 0x0000001aff007c0b */ /* 0x000fe4000bf2d000 */
[----:B------:R-:W-:Y:S11]  /*8ee0*/  ISETP.NE.AND.EX P0, PT, RZ, UR7, PT, P0 ;  /* 0x00000007ff007c0c */ /* 0x000ff6000bf05300 */
[----:B------:R-:W-:Y:S02]  /*8ef0*/  @!UPT UIADD3 URZ, UPT, UPT, URZ, URZ, URZ ;  /* 0x000000fffffff290 */ /* 0x000fe4000fffe0ff */
[----:B------:R-:W4:Y:S08]  /*8f00*/  @P0 LDC R0, c[0x0][0x898] ;  /* 0x00022600ff000b82 */ /* 0x000f300000000800 */
[----:B------:R-:W5:Y:S01]  /*8f10*/  @P0 LDC.64 R4, c[0x0][0x888] ;  /* 0x00022200ff040b82 */ /* 0x000f620000000a00 */
[----:B----4-:R-:W-:Y:S04]  /*8f20*/  @P0 IMAD R17, R17, R0, RZ ;  /* 0x0000000011110224 */ /* 0x010fe800078e02ff */
[----:B-----5:R-:W-:Y:S06]  /*8f30*/  @P0 IMAD.WIDE R4, R17, 0x4, R4 ;  /* 0x0000000411040825 */ /* 0x020fec00078e0204 */
[----:B------:R-:W4:Y:S02]  /*8f40*/  @P0 LDG.E R4, desc[UR50][R4.64] ;  /* 0x0000003204040981 */ /* 0x000f24000c1e1900 */
[----:B----4-:R-:W-:Y:S11]  /*8f50*/  @P0 FSETP.NEU.AND P1, PT, R4, RZ, PT ;  /* 0x000000ff0400020b */ /* 0x010ff60003f2d000 */
[----:B------:R-:W-:Y:S02]  /*8f60*/  @!UPT UIADD3 URZ, UPT, UPT, URZ, URZ, URZ ;  /* 0x000000fffffff290 */ /* 0x000fe4000fffe0ff */
.L_x_93:
[----:B------:R-:W-:Y:S01]  /*8f70*/  UISETP.NE.AND UP0, UPT, UR21, 0x4, UPT ;  /* 0x000000041500788c */ /* 0x000fe2000bf05270 */
[----:B------:R-:W-:Y:S04]  /*8f80*/  ELECT P0, URZ, PT ;  /* 0x0000000000ff782f */ /* 0x000fe80003800000 */
[----:B------:R-:W-:Y:S04]  /*8f90*/  PLOP3.LUT P1, PT, P1, P0, PT, 0x80, 0x8 ;  /* 0x000000000008781c */ /* 0x000fe80000f21070 */
[----:B------:R-:W-:Y:S09]  /*8fa0*/  BRA.U UP0, `(.L_x_94) ;  /* 0x0000000100047547 */ /* 0x000ff2000b800000 */
[----:B-1--4-:R-:W-:Y:S05]  /*8fb0*/  BPT.TRAP 0x1 ;  /* 0x000000040000795c */ /* 0x012fea0000300000 */
.L_x_94:
[----:B------:R-:W5:Y:S01]  /*8fc0*/  S2UR UR25, SR_CgaCtaId ;  /* 0x00000000001979c3 */ /* 0x000f620000008800 */
[----:B------:R-:W-:Y:S01]  /*8fd0*/  UMOV UR24, 0x400 ;  /* 0x0000040000187882 */ /* 0x000fe20000000000 */
[----:B------:R-:W-:Y:S01]  /*8fe0*/  SHF.L.U32 R5, R19, 0x1f, RZ ;  /* 0x0000001f13057819 */ /* 0x000fe200000006ff */
[----:B-----5:R-:W-:Y:S09]  /*8ff0*/  ULEA UR24, UR25, UR24, 0x18 ;  /* 0x0000001819187291 */ /* 0x020ff2000f8ec0ff */
[----:B------:R-:W5:Y:S02]  /*9000*/  SYNCS.PHASECHK.TRANS64.TRYWAIT P0, [UR24+0x50], R5 ;  /* 0x00005005ff0075a7 */ /* 0x000f640008001118 */
[----:B-----5:R-:W-:Y:S05]  /*9010*/  @!P0 BRA `(.L_x_95) ;  /* 0x0000008c00ac8947 */ /* 0x020fea0003800000 */
.L_x_251:
[----:B------:R-:W-:Y:S04]  /*9020*/  BSSY.RECONVERGENT B0, `(.L_x_96) ;  /* 0x0000011000007945 */ /* 0x000fe80003800200 */
[----:B------:R-:W-:Y:S05]  /*9030*/  @!P1 BRA `(.L_x_97) ;  /* 0x00000000003c9947 */ /* 0x000fea0003800000 */
[----:B------:R-:W-:Y:S02]  /*9040*/  UIADD3 UR17, UPT, UPT, UR24, 0x30, URZ ;  /* 0x0000003018117890 */ /* 0x000fe4000fffe0ff */
[----:B------:R-:W-:Y:S01]  /*9050*/  UIADD3 UR16, UPT, UPT, UR24, 0x1000, URZ ;  /* 0x0000100018107890 */ /* 0x000fe2000fffe0ff */
[----:B------:R-:W-:Y:S01]  /*9060*/  UMOV UR12, 0x0 ;  /* 0x00000000000c7882 */ /* 0x000fe20000000000 */
[----:B------:R-:W-:Y:S01]  /*9070*/  UMOV UR13, 0x10000000 ;  /* 0x10000000000d7882 */ /* 0x000fe20000000000 */
[----:B------:R-:W-:Y:S02]  /*9080*/  UIADD3 UR11, UPT, UPT, UR19, 0x80, URZ ;  /* 0x00000080130b7890 */ /* 0x000fe4000fffe0ff */
[----:B------:R-:W-:Y:S01]  /*9090*/  UIADD3 UR8, UPT, UPT, UR24, 0x2000, URZ ;  /* 0x0000200018087890 */ /* 0x000fe2000fffe0ff */
[----:B------:R-:W-:Y:S03]  /*90a0*/  UMOV UR10, UR18 ;  /* 0x00000012000a7c82 */ /* 0x000fe60008000000 */
[----:B------:R1:W-:Y:S01]  /*90b0*/  UTMALDG.2D [UR16], [UR28], desc[UR12] ;  /* 0x00000c101c0075b4 */ /* 0x0003e20008009000 */
[----:B------:R-:W-:Y:S01]  /*90c0*/  UMOV UR9, UR17 ;  /* 0x0000001100097c82 */ /* 0x000fe20008000000 */
[----:B------:R-:W-:Y:S03]  /*90d0*/  UISETP.NE.AND UP0, UPT, UR21, 0x4, UPT ;  /* 0x000000041500788c */ /* 0x000fe6000bf05270 */
[----:B------:R1:W-:Y:S06]  /*90e0*/  UTMALDG.2D [UR8], [UR28], desc[UR12] ;  /* 0x00000c081c0075b4 */ /* 0x0003ec0008009000 */
[----:B-1----:R-:W-:Y:S05]  /*90f0*/  BRA.U UP0, `(.L_x_98) ;  /* 0x0000000100047547 */ /* 0x002fea000b800000 */
[----:B----4-:R-:W-:Y:S05]  /*9100*/  BPT.TRAP 0x1 ;  /* 0x000000040000795c */ /* 0x010fea0000300000 */
.L_x_98:
[----:B------:R-:W-:Y:S04]  /*9110*/  HFMA2 R0, -RZ, RZ, 0, 0.0078125 ;  /* 0x00002000ff007431 */ /* 0x000fe800000001ff */
[----:B------:R1:W-:Y:S03]  /*9120*/  SYNCS.ARRIVE.TRANS64.RED.A0TR RZ, [UR24+0x30], R0 ;  /* 0x00003000ffff79a7 */ /* 0x0003e60008300418 */
.L_x_97:
[----:B-1--4-:R-:W-:Y:S05]  /*9130*/  BSYNC.RECONVERGENT B0 ;  /* 0x0000000000007941 */ /* 0x012fea0003800200 */
.L_x_96:
[----:B------:R-:W-:Y:S09]  /*9140*/  UISETP.NE.AND UP0, UPT, UR21, 0x4, UPT ;  /* 0x000000041500788c */ /* 0x000ff2000bf05270 */
[----:B------:R-:W-:Y:S05]  /*9150*/  BRA.U UP0, `(.L_x_99) ;  /* 0x0000000100047547 */ /* 0x000fea000b800000 */
[----:B------:R-:W-:Y:S05]  /*9160*/  BPT.TRAP 0x1 ;  /* 0x000000040000795c */ /* 0x000fea0000300000 */
.L_x_99:
[----:B------:R-:W-:Y:S04]  /*9170*/  UIADD3 UR4, UPT, UPT, UR24, 0x30, URZ ;  /* 0x0000003018047890 */ /* 0x000fe8000fffe0ff */
[----:B------:R-:W-:Y:S09]  /*9180*/  UPRMT UR4, UR25, 0x654, UR4 ;  /* 0x0000065419047896 */ /* 0x000ff20008000004 */
[----:B------:R-:W-:Y:S01]  /*9190*/  SYNCS.ARRIVE.TRANS64.RED.A1T0 RZ, [UR4], RZ ;  /* 0x000000ffffff79a7 */ /* 0x000fe20008100404 */
[----:B------:R-:W-:Y:S05]  /*91a0*/  BRA.U UP0, `(.L_x_100) ;  /* 0x0000000100047547 */ /* 0x000fea000b800000 */
[----:B------:R-:W-:Y:S05]  /*91b0*/  BPT.TRAP 0x1 ;  /* 0x000000040000795c */ /* 0x000fea0000300000 */
.L_x_100:
[----:B------:R-:W1:Y:S02]  /*91c0*/  SYNCS.PHASECHK.TRANS64.TRYWAIT P0, [UR24+0x58], R5 ;  /* 0x00005805ff0075a7 */ /* 0x000e640008001118 */
[----:B-1----:R-:W-:Y:S05]  /*91d0*/  @!P0 BRA `(.L_x_101) ;  /* 0x0000008c00548947 */ /* 0x002fea0003800000 */
.L_x_253:
[----:B------:R-:W-:Y:S04]  /*91e0*/  BSSY.RECONVERGENT B0, `(.L_x_102) ;  /* 0x0000012000007945 */ /* 0x000fe80003800200 */
[----:B------:R-:W-:Y:S05]  /*91f0*/  @!P1 BRA `(.L_x_103) ;  /* 0x0000000000409947 */ /* 0x000fea0003800000 */
[----:B------:R-:W-:Y:S02]  /*9200*/  UIADD3 UR13, UPT, UPT, UR24, 0x38, URZ ;  /* 0x00000038180d7890 */ /* 0x000fe4000fffe0ff */
[----:B------:R-:W-:Y:S02]  /*9210*/  UIADD3 UR15, UPT, UPT, UR19, 0x20, URZ ;  /* 0x00000020130f7890 */ /* 0x000fe4000fffe0ff */
[----:B------:R-:W-:Y:S01]  /*9220*/  UIADD3 UR12, UPT, UPT, UR24, 0x3000, URZ ;  /* 0x00003000180c7890 */ /* 0x000fe2000fffe0ff */
[----:B------:R-:W-:Y:S01]  /*9230*/  UMOV UR16, 0x0 ;  /* 0x0000000000107882 */ /* 0x000fe20000000000 */
[----:B------:R-:W-:Y:S01]  /*9240*/  UMOV UR17, 0x10000000 ;  /* 0x1000000000117882 */ /* 0x000fe20000000000 */
[----:B------:R-:W-:Y:S01]  /*9250*/  UMOV UR14, UR18 ;  /* 0x00000012000e7c82 */ /* 0x000fe20008000000 */
[----:B------:R-:W-:Y:S02]  /*9260*/  UIADD3 UR11, UPT, UPT, UR19, 0xa0, URZ ;  /* 0x000000a0130b7890 */ /* 0x000fe4000fffe0ff */
[----:B------:R-:W-:Y:S03]  /*9270*/  UIADD3 UR8, UPT, UPT, UR24, 0x4000, URZ ;  /* 0x0000400018087890 */ /* 0x000fe6000fffe0ff */
[----:B------:R4:W-:Y:S01]  /*9280*/  UTMALDG.2D [UR12], [UR28], desc[UR16] ;  /* 0x0000100c1c0075b4 */ /* 0x0009e20008009000 */
[----:B------:R-:W-:Y:S01]  /*9290*/  UMOV UR10, UR18 ;  /* 0x00000012000a7c82 */ /* 0x000fe20008000000 */
[----:B------:R-:W-:Y:S04]  /*92a0*/  UMOV UR9, UR13 ;  /* 0x0000000d00097c82 */ /* 0x000fe80008000000 */
[----:B------:R4:W-:Y:S02]  /*92b0*/  UTMALDG.2D [UR8], [UR28], desc[UR16] ;  /* 0x000010081c0075b4 */ /* 0x0009e40008009000 */
[----:B----4-:R-:W-:Y:S05]  /*92c0*/  BRA.U UP0, `(.L_x_104) ;  /* 0x0000000100047547 */ /* 0x010fea000b800000 */
[----:B------:R-:W-:Y:S05]  /*92d0*/  BPT.TRAP 0x1 ;  /* 0x000000040000795c */ /* 0x000fea0000300000 */
.L_x_104:
[----:B-1----:R-:W-:Y:S04]  /*92e0*/  HFMA2 R0, -RZ, RZ, 0, 0.0078125 ;  /* 0x00002000ff007431 */ /* 0x002fe800000001ff */
[----:B------:R4:W-:Y:S03]  /*92f0*/  SYNCS.ARRIVE.TRANS64.RED.A0TR RZ, [UR24+0x38], R0 ;  /* 0x00003800ffff79a7 */ /* 0x0009e60008300418 */
.L_x_103:
[----:B------:R-:W-:Y:S05]  /*9300*/  BSYNC.RECONVERGENT B0 ;  /* 0x0000000000007941 */ /* 0x000fea0003800200 */
.L_x_102:
[----:B------:R-:W-:Y:S05]  /*9310*/  BRA.U UP0, `(.L_x_105) ;  /* 0x0000000100047547 */ /* 0x000fea000b800000 */
[----:B------:R-:W-:Y:S05]  /*9320*/  BPT.TRAP 0x1 ;  /* 0x000000040000795c */ /* 0x000fea0000300000 */
.L_x_105:
[----:B------:R-:W-:Y:S04]  /*9330*/  UIADD3 UR4, UPT, UPT, UR24, 0x38, URZ ;  /* 0x0000003818047890 */ /* 0x000fe8000fffe0ff */
[----:B------:R-:W-:Y:S09]  /*9340*/  UPRMT UR4, UR25, 0x654, UR4 ;  /* 0x0000065419047896 */ /* 0x000ff20008000004 */
[----:B------:R-:W-:Y:S01]  /*9350*/  SYNCS.ARRIVE.TRANS64.RED.A1T0 RZ, [UR4], RZ ;  /* 0x000000ffffff79a7 */ /* 0x000fe20008100404 */
[----:B------:R-:W-:Y:S05]  /*9360*/  BRA.U UP0, `(.L_x_106) ;  /* 0x0000000100047547 */ /* 0x000fea000b800000 */
[----:B------:R-:W-:Y:S05]  /*9370*/  BPT.TRAP 0x1 ;  /* 0x000000040000795c */ /* 0x000fea0000300000 */
.L_x_106:
[----:B------:R-:W5:Y:S02]  /*9380*/  SYNCS.PHASECHK.TRANS64.TRYWAIT P0, [UR24+0x60], R5 ;  /* 0x00006005ff0075a7 */ /* 0x000f640008001118 */
[----:B-----5:R-:W-:Y:S05]  /*9390*/  @!P0 BRA `(.L_x_107) ;  /* 0x0000008800fc8947 */ /* 0x020fea0003800000 */
.L_x_255:
        /* <DEDUP_REMOVED lines=14> */
[----:B-1----:R-:W-:Y:S05]  /*9480*/  BRA.U UP0, `(.L_x_110) ;  /* 0x0000000100047547 */ /* 0x002fea000b800000 */
[----:B------:R-:W-:Y:S05]  /*9490*/  BPT.TRAP 0x1 ;  /* 0x000000040000795c */ /* 0x000fea0000300000 */
.L_x_110:
[----:B----4-:R-:W-:Y:S04]  /*94a0*/  HFMA2 R0, -RZ, RZ, 0, 0.0078125 ;  /* 0x00002000ff007431 */ /* 0x010fe800000001ff */
[----:B------:R1:W-:Y:S03]  /*94b0*/  SYNCS.ARRIVE.TRANS64.RED.A0TR RZ, [UR24+0x40], R0 ;  /* 0x00004000ffff79a7 */ /* 0x0003e60008300418 */
.L_x_109:
[----:B------:R-:W-:Y:S05]  /*94c0*/  BSYNC.RECONVERGENT B0 ;  /* 0x0000000000007941 */ /* 0x000fea0003800200 */
.L_x_108:
[----:B------:R-:W-:Y:S05]  /*94d0*/  BRA.U UP0, `(.L_x_111) ;  /* 0x0000000100047547 */ /* 0x000fea000b800000 */
[----:B------:R-:W-:Y:S05]  /*94e0*/  BPT.TRAP 0x1 ;  /* 0x000000040000795c */ /* 0x000fea0000300000 */
.L_x_111:
[----:B------:R-:W-:Y:S04]  /*94f0*/  UIADD3 UR4, UPT, UPT, UR24, 0x40, URZ ;  /* 0x0000004018047890 */ /* 0x000fe8000fffe0ff */
[----:B------:R-:W-:Y:S09]  /*9500*/  UPRMT UR4, UR25, 0x654, UR4 ;  /* 0x0000065419047896 */ /* 0x000ff20008000004 */
[----:B------:R-:W-:Y:S01]  /*9510*/  SYNCS.ARRIVE.TRANS64.RED.A1T0 RZ, [UR4], RZ ;  /* 0x000000ffffff79a7 */ /* 0x000fe20008100404 */
[----:B------:R-:W-:Y:S05]  /*9520*/  BRA.U UP0, `(.L_x_112) ;  /* 0x0000000100047547 */ /* 0x000fea000b800000 */
[----:B------:R-:W-:Y:S05]  /*9530*/  BPT.TRAP 0x1 ;  /* 0x000000040000795c */ /* 0x000fea0000300000 */
.L_x_112:
[----:B------:R-:W5:Y:S02]  /*9540*/  SYNCS.PHASECHK.TRANS64.TRYWAIT P0, [UR24+0x68], R5 ;  /* 0x00006805ff0075a7 */ /* 0x000f640008001118 */
[----:B-----5:R-:W-:Y:S05]  /*9550*/  @!P0 BRA `(.L_x_113) ;  /* 0x0000008800a48947 */ /* 0x020fea0003800000 */
.L_x_257:
        /* <DEDUP_REMOVED lines=16> */
.L_x_116:
[----:B----4-:R-:W-:Y:S04]  /*9660*/  HFMA2 R0, -RZ, RZ, 0, 0.0078125 ;  /* 0x00002000ff007431 */ /* 0x010fe800000001ff */
[----:B------:R1:W-:Y:S03]  /*9670*/  SYNCS.ARRIVE.TRANS64.RED.A0TR RZ, [UR24+0x48], R0 ;  /* 0x00004800ffff79a7 */ /* 0x0003e60008300418 */
.L_x_115:
[----:B------:R-:W-:Y:S05]  /*9680*/  BSYNC.RECONVERGENT B0 ;  /* 0x0000000000007941 */ /* 0x000fea0003800200 */
.L_x_114:
[----:B------:R-:W-:Y:S05]  /*9690*/  BRA.U UP0, `(.L_x_117) ;  /* 0x0000000100047547 */ /* 0x000fea000b800000 */
[----:B------:R-:W-:Y:S05]  /*96a0*/  BPT.TRAP 0x1 ;  /* 0x000000040000795c */ /* 0x000fea0000300000 */
.L_x_117:
[----:B------:R-:W-:Y:S01]  /*96b0*/  UIADD3 UR4, UPT, UPT, UR24, 0x48, URZ ;  /* 0x0000004818047890 */ /* 0x000fe2000fffe0ff */
[----:B------:R-:W-:Y:S01]  /*96c0*/  LOP3.LUT R19, R19, 0x1, RZ, 0x3c, !PT ;  /* 0x0000000113137812 */ /* 0x000fe200078e3cff */
[----:B------:R-:W-:Y:S02]  /*96d0*/  UISETP.NE.AND UP1, UPT, UR37, 0x8, UPT ;  /* 0x000000082500788c */ /* 0x000fe4000bf25270 */
[----:B------:R-:W-:Y:S09]  /*96e0*/  UPRMT UR4, UR25, 0x654, UR4 ;  /* 0x0000065419047896 */ /* 0x000ff20008000004 */
[----:B------:R-:W-:Y:S01]  /*96f0*/  SYNCS.ARRIVE.TRANS64.RED.A1T0 RZ, [UR4], RZ ;  /* 0x000000ffffff79a7 */ /* 0x000fe20008100404 */
[----:B------:R-:W-:Y:S05]  /*9700*/  BRA.U UP1, `(.L_x_118) ;  /* 0x0000000101047547 */ /* 0x000fea000b800000 */
[----:B------:R-:W-:Y:S05]  /*9710*/  BPT.TRAP 0x1 ;  /* 0x000000040000795c */ /* 0x000fea0000300000 */
.L_x_118:
[----:B------:R-:W-:Y:S01]  /*9720*/  ULEA UR8, UR5, UR24, 0x3 ;  /* 0x0000001805087291 */ /* 0x000fe2000f8e18ff */
[----:B-1----:R-:W-:Y:S08]  /*9730*/  SHF.L.U32 R5, R18, 0x1f, RZ ;  /* 0x0000001f12057819 */ /* 0x002ff000000006ff */
[----:B------:R-:W1:Y:S02]  /*9740*/  SYNCS.PHASECHK.TRANS64.TRYWAIT P0, [UR8+0x160], R5 ;  /* 0x00016005ff0075a7 */ /* 0x000e640008001108 */
[----:B-1----:R-:W-:Y:S05]  /*9750*/  @!P0 BRA `(.L_x_119) ;  /* 0x00000088003c8947 */ /* 0x002fea0003800000 */
.L_x_259:
[----:B------:R-:W-:Y:S09]  /*9760*/  UIMAD UR4, UR5, 0x14, UR36 ;  /* 0x00000014050478a4 */ /* 0x000ff2000f8e0224 */
[----:B--2---:R-:W2:Y:S04]  /*9770*/  LDS R6, [UR4] ;  /* 0x00000004ff067984 */ /* 0x004ea80008000800 */
[----:B-1----:R-:W1:Y:S04]  /*9780*/  LDS R5, [UR4+0x4] ;  /* 0x00000404ff057984 */ /* 0x002e680008000800 */
[----:B------:R-:W3:Y:S04]  /*9790*/  LDS.U16 R4, [UR4+0x12] ;  /* 0x00001204ff047984 */ /* 0x000ee80008000400 */
[----:B------:R-:W3:Y:S04]  /*97a0*/  LDS R17, [UR4+0x8] ;  /* 0x00000804ff117984 */ /* 0x000ee80008000800 */
[----:B----4-:R-:W4:Y:S01]  /*97b0*/  LDS R0, [UR4+0xc] ;  /* 0x00000c04ff007984 */ /* 0x010f220008000800 */
[----:B------:R-:W-:Y:S01]  /*97c0*/  @!PT LDS RZ, [RZ] ;  /* 0x00000000fffff984 */ /* 0x000fe20000000800 */
[----:B------:R-:W-:Y:S01]  /*97d0*/  @!PT LDS RZ, [RZ] ;  /* 0x00000000fffff984 */ /* 0x000fe20000000800 */
[----:B------:R-:W-:Y:S01]  /*97e0*/  @!PT LDS RZ, [RZ] ;  /* 0x00000000fffff984 */ /* 0x000fe20000000800 */
[----:B------:R-:W-:Y:S01]  /*97f0*/  @!PT LDS RZ, [RZ] ;  /* 0x00000000fffff984 */ /* 0x000fe20000000800 */
[----:B------:R5:W-:Y:S06]  /*9800*/  MEMBAR.ALL.CTA ;  /* 0x0000000000007992 */ /* 0x000bec0000008000 */
[----:B-----5:R-:W3:Y:S01]  /*9810*/  FENCE.VIEW.ASYNC.S ;  /* 0x00000000000073c6 */ /* 0x020ee20000000000 */
[----:B--2---:R-:W-:Y:S02]  /*9820*/  R2UR UR18, R6 ;  /* 0x00000000061272ca */ /* 0x004fe400000e0000 */
[----:B-1----:R-:W-:Y:S01]  /*9830*/  R2UR UR19, R5 ;  /* 0x00000000051372ca */ /* 0x002fe200000e0000 */
[----:B------:R-:W-:Y:S03]  /*9840*/  @!UPT UIADD3 URZ, UPT, UPT, URZ, URZ, URZ ;  /* 0x000000fffffff290 */ /* 0x000fe6000fffe0ff */
[----:B------:R-:W-:Y:S11]  /*9850*/  BRA.U UP1, `(.L_x_120) ;  /* 0x0000000101047547 */ /* 0x000ff6000b800000 */
[----:B------:R-:W-:Y:S05]  /*9860*/  BPT.TRAP 0x1 ;  /* 0x000000040000795c */ /* 0x000fea0000300000 */
.L_x_120:
[----:B------:R-:W-:Y:S01]  /*9870*/  UIADD3 UR8, UPT, UPT, UR8, 0x1a0, URZ ;  /* 0x000001a008087890 */ /* 0x000fe2000fffe0ff */
[----:B----4-:R-:W-:Y:S03]  /*9880*/  ISETP.NE.AND P0, PT, R0, RZ, PT ;  /* 0x000000ff0000720c */ /* 0x010fe60003f05270 */
[----:B------:R-:W-:Y:S09]  /*9890*/  UPRMT UR8, UR25, 0x654, UR8 ;  /* 0x0000065419087896 */ /* 0x000ff20008000008 */
[----:B---3--:R-:W-:Y:S01]  /*98a0*/  SYNCS.ARRIVE.TRANS64.RED.A1T0 RZ, [UR8], RZ ;  /* 0x000000ffffff79a7 */ /* 0x008fe20008100408 */
[----:B------:R-:W-:Y:S04]  /*98b0*/  UIADD3 UR8, UPT, UPT, UR5, 0x1, URZ ;  /* 0x0000000105087890 */ /* 0x000fe8000fffe0ff */
[----:B------:R-:W-:Y:S04]  /*98c0*/  UISETP.NE.AND UP1, UPT, UR8, 0x8, UPT ;  /* 0x000000080800788c */ /* 0x000fe8000bf25270 */
[----:B------:R-:W-:Y:S02]  /*98d0*/  USEL UR4, URZ, 0x1, UP1 ;  /* 0x00000001ff047887 */ /* 0x000fe40008800000 */
[----:B------:R-:W-:Y:S02]  /*98e0*/  USEL UR5, UR8, URZ, UP1 ;  /* 0x000000ff08057287 */ /* 0x000fe40008800000 */
[----:B------:R-:W-:Y:S02]  /*98f0*/  UPLOP3.LUT UP1, UPT, UPT, UPT, UPT, 0x80, 0x8 ;  /* 0x000000000008789c */ /* 0x000fe40003f2f070 */
[----:B------:R-:W-:Y:S01]  /*9900*/  LOP3.LUT R18, R18, UR4, RZ, 0x3c, !PT ;  /* 0x0000000412127c12 */ /* 0x000fe2000f8e3cff */
[----:B------:R-:W-:Y:S08]  /*9910*/  @P0 BRA `(.L_x_121) ;  /* 0xffffffec00c00947 */ /* 0x000ff0000383ffff */
[----:B------:R-:W-:Y:S05]  /*9920*/  BRA.U UP0, `(.L_x_122) ;  /* 0x0000000100047547 */ /* 0x000fea000b800000 */
[----:B------:R-:W-:Y:S05]  /*9930*/  BPT.TRAP 0x1 ;  /* 0x000000040000795c */ /* 0x000fea0000300000 */
.L_x_122:
[----:B------:R-:W-:-:S04]  /*9940*/  SHF.L.U32 R3, R19, 0x1f, RZ ;  /* 0x0000001f13037819 */ /* 0x000fc800000006ff */
[----:B------:R-:W1:Y:S02]  /*9950*/  SYNCS.PHASECHK.TRANS64.TRYWAIT P0, [UR24+0x50], R3 ;  /* 0x00005003ff0075a7 */ /* 0x000e640008001118 */
[----:B-1----:R-:W-:Y:S05]  /*9960*/  @!P0 BRA `(.L_x_123) ;  /* 0x0000008400d08947 */ /* 0x002fea0003800000 */
.L_x_261:
[----:B------:R-:W-:Y:S05]  /*9970*/  BRA.U UP0, `(.L_x_124) ;  /* 0x0000000100047547 */ /* 0x000fea000b800000 */
[----:B------:R-:W-:Y:S05]  /*9980*/  BPT.TRAP 0x1 ;  /* 0x000000040000795c */ /* 0x000fea0000300000 */
.L_x_124:
[----:B------:R-:W2:Y:S02]  /*9990*/  SYNCS.PHASECHK.TRANS64.TRYWAIT P0, [UR24+0x58], R3 ;  /* 0x00005803ff0075a7 */ /* 0x000ea40008001118 */
[----:B--2---:R-:W-:Y:S05]  /*99a0*/  @!P0 BRA `(.L_x_125) ;  /* 0x0000008400d88947 */ /* 0x004fea0003800000 */
.L_x_263:
[----:B------:R-:W-:Y:S05]  /*99b0*/  BRA.U UP0, `(.L_x_126) ;  /* 0x0000000100047547 */ /* 0x000fea000b800000 */
[----:B------:R-:W-:Y:S05]  /*99c0*/  BPT.TRAP 0x1 ;  /* 0x000000040000795c */ /* 0x000fea0000300000 */
.L_x_126:
[----:B------:R-:W2:Y:S02]  /*99d0*/  SYNCS.PHASECHK.TRANS64.TRYWAIT P0, [UR24+0x60], R3 ;  /* 0x00006003ff0075a7 */ /* 0x000ea40008001118 */
[----:B--2---:R-:W-:Y:S05]  /*99e0*/  @!P0 BRA `(.L_x_127) ;  /* 0x0000008400e08947 */ /* 0x004fea0003800000 */
.L_x_265:
[----:B------:R-:W-:Y:S05]  /*99f0*/  BRA.U UP0, `(.L_x_128) ;  /* 0x0000000100047547 */ /* 0x000fea000b800000 */
[----:B------:R-:W-:Y:S05]  /*9a00*/  BPT.TRAP 0x1 ;  /* 0x000000040000795c */ /* 0x000fea0000300000 */
.L_x_128:
[----:B-1----:R-:W-:Y:S02]  /*9a10*/  SHF.L.U32 R3, R19, 0x1f, RZ ;  /* 0x0000001f13037819 */ /* 0x002fe400000006ff */
[----:B------:R-:W-:-:S04]  /*9a20*/  MOV R0, UR24 ;  /* 0x0000001800007c02 */ /* 0x000fc80008000f00 */
[----:B------:R1:W2:Y:S03]  /*9a30*/  SYNCS.PHASECHK.TRANS64.TRYWAIT P0, [R0+URZ+0x68], R3 ;  /* 0x00006803000075a7 */ /* 0x0002a600080011ff */
[----:B--2---:R-:W-:Y:S05]  /*9a40*/  @!P0 NANOSLEEP.SYNCS 0x989680 ;  /* 0x009896800000895d */ /* 0x004fea0003900000 */
[----:B------:R-:W2:Y:S02]  /*9a50*/  @!P0 SYNCS.PHASECHK.TRANS64 P0, [R0+URZ+0x68], R3 ;  /* 0x00006803000085a7 */ /* 0x000ea400080010ff */
[----:B--2---:R-:W-:Y:S05]  /*9a60*/  @P0 EXIT ;  /* 0x000000000000094d */ /* 0x004fea0003800000 */
[----:B------:R-:W-:Y:S05]  /*9a70*/  BRA `(.L_x_128) ;  /* 0xfffffffc00e47947 */ /* 0x000fea000383ffff */
.L_x_87:
[----:B------:R-:W-:-:S09]  /*9a80*/  UISETP.NE.AND UP0, UPT, UR21, 0x4, UPT ;  /* 0x000000041500788c */ /* 0x000fd2000bf05270 */
[----:B------:R-:W-:Y:S05]  /*9a90*/  BRA.U UP0, `(.L_x_129) ;  /* 0x0000004d00547547 */ /* 0x000fea000b800000 */
.L_x_130:
[----:B------:R-:W-:-:S08]  /*9aa0*/  NOP ;  /* 0x0000000000007918 */ /* 0x000fd00000000000 */
[----:B------:R-:W2:Y:S02]  /*9ab0*/  USETMAXREG.TRY_ALLOC.CTAPOOL UP0, 0xe8 ;  /* 0x000000e8000079c8 */ /* 0x000ea40008000600 */
[----:B--2---:R-:W-:Y:S05]  /*9ac0*/  BRA.U !UP0, `(.L_x_130) ;  /* 0xfffffffd08f47547 */ /* 0x004fea000b83ffff */
[----:B------:R-:W2:Y:S08]  /*9ad0*/  S2UR UR52, SR_CgaCtaId ;  /* 0x00000000003479c3 */ /* 0x000eb00000008800 */
[----:B------:R-:W-:Y:S01]  /*9ae0*/  BAR.SYNC.DEFER_BLOCKING 0x6, 0xa0 ;  /* 0x0182800000007b1d */ /* 0x000fe20000010000 */
[C---:B------:R-:W-:Y:S01]  /*9af0*/  IMAD.SHL.U32 R3, R0.reuse, 0x40, RZ ;  /* 0x0000004000037824 */ /* 0x040fe200078e00ff */
[----:B------:R-:W-:Y:S01]  /*9b00*/  LOP3.LUT P1, RZ, R0, 0x2, RZ, 0xc0, !PT ;  /* 0x0000000200ff7812 */ /* 0x000fe2000782c0ff */
[----:B------:R-:W-:Y:S01]  /*9b10*/  IMAD.SHL.U32 R4, R80, 0x200000, RZ ;  /* 0x0020000050047824 */ /* 0x000fe200078e00ff */
[C---:B------:R-:W-:Y:S01]  /*9b20*/  LOP3.LUT R94, R0.reuse, 0x60, RZ, 0xc0, !PT ;  /* 0x00000060005e7812 */ /* 0x040fe200078ec0ff */
[----:B------:R-:W-:Y:S01]  /*9b30*/  IMAD.SHL.U32 R92, R0, 0x8, RZ ;  /* 0x00000008005c7824 */ /* 0x000fe200078e00ff */
[----:B------:R-:W-:-:S02]  /*9b40*/  UMOV UR43, 0x400 ;  /* 0x00000400002b7882 */ /* 0x000fc40000000000 */
[----:B------:R-:W3:Y:S01]  /*9b50*/  LDC.64 R98, c[0x0][0x390] ;  /* 0x0000e400ff627b82 */ /* 0x000ee20000000a00 */
[----:B------:R-:W1:Y:S01]  /*9b60*/  SHFL.IDX PT, R96, R80, RZ, 0x1f ;  /* 0x00001fff50607589 */ /* 0x000e6200000e0000 */
[----:B------:R-:W-:Y:S01]  /*9b70*/  LOP3.LUT R3, R3, 0x1c0, RZ, 0xc0, !PT ;  /* 0x000001c003037812 */ /* 0x000fe200078ec0ff */
[----:B------:R-:W-:Y:S01]  /*9b80*/  IMAD.U32 R93, R0, 0x10000, RZ ;  /* 0x00010000005d7824 */ /* 0x000fe200078e00ff */
[----:B------:R-:W-:Y:S01]  /*9b90*/  LOP3.LUT R4, R4, 0x200000, RZ, 0xc0, !PT ;  /* 0x0020000004047812 */ /* 0x000fe200078ec0ff */
[----:B------:R-:W-:Y:S01]  /*9ba0*/  IMAD.MOV.U32 R95, RZ, RZ, 0x10 ;  /* 0x00000010ff5f7424 */ /* 0x000fe200078e00ff */
[----:B------:R-:W-:Y:S01]  /*9bb0*/  LOP3.LUT R3, R3, 0x28, R0, 0xf8, !PT ;  /* 0x0000002803037812 */ /* 0x000fe200078ef800 */
[----:B------:R-:W-:Y:S01]  /*9bc0*/  UMOV UR58, URZ ;  /* 0x000000ff003a7c82 */ /* 0x000fe20008000000 */
[----:B------:R-:W3:Y:S01]  /*9bd0*/  LDC.64 R76, c[0x0][0x890] ;  /* 0x00022400ff4c7b82 */ /* 0x000ee20000000a00 */
[----:B------:R-:W-:Y:S01]  /*9be0*/  LOP3.LUT R93, R4, 0x400000, R93, 0xf8, !PT ;  /* 0x00400000045d7812 */ /* 0x000fe200078ef85d */
[----:B------:R-:W-:Y:S01]  /*9bf0*/  UMOV UR59, URZ ;  /* 0x000000ff003b7c82 */ /* 0x000fe20008000000 */
[----:B------:R-:W-:Y:S01]  /*9c00*/  LOP3.LUT R92, R3, 0x38, R92, 0x78, !PT ;  /* 0x00000038035c7812 */ /* 0x000fe200078e785c */
[----:B------:R-:W-:Y:S01]  /*9c10*/  IMAD.SHL.U32 R3, R0, 0x20, RZ ;  /* 0x0000002000037824 */ /* 0x000fe200078e00ff */
[----:B------:R-:W3:Y:S01]  /*9c20*/  LDCU.64 UR38, c[0x0][0x888] ;  /* 0x00011100ff2677ac */ /* 0x000ee20008000a00 */
[----:B------:R-:W-:Y:S01]  /*9c30*/  PLOP3.LUT P2, PT, PT, PT, PT, 0x80, 0x8 ;  /* 0x000000000008781c */ /* 0x000fe20003f4f070 */
[----:B------:R-:W-:Y:S01]  /*9c40*/  IMAD.MOV.U32 R91, RZ, RZ, 0x1 ;  /* 0x00000001ff5b7424 */ /* 0x000fe200078e00ff */
[----:B------:R-:W3:Y:S01]  /*9c50*/  LDC.64 R78, c[0x0][0x8b8] ;  /* 0x00022e00ff4e7b82 */ /* 0x000ee20000000a00 */
[----:B--2---:R-:W-:Y:S01]  /*9c60*/  ULEA UR43, UR52, UR43, 0x18 ;  /* 0x0000002b342b7291 */ /* 0x004fe2000f8ec0ff */
[----:B------:R-:W-:Y:S01]  /*9c70*/  LOP3.LUT R92, R92, 0xa00, R3, 0xf8, !PT ;  /* 0x00000a005c5c7812 */ /* 0x000fe200078ef803 */
[----:B------:R-:W2:Y:S01]  /*9c80*/  LDCU.64 UR48, c[0x0][0xb18] ;  /* 0x00016300ff3077ac */ /* 0x000ea20008000a00 */
[----:B------:R-:W-:Y:S01]  /*9c90*/  IMAD.MOV.U32 R90, RZ, RZ, RZ ;  /* 0x000000ffff5a7224 */ /* 0x000fe200078e00ff */
[----:B------:R-:W-:Y:S01]  /*9ca0*/  PRMT R89, RZ, 0x7610, R89 ;  /* 0x00007610ff597816 */ /* 0x000fe20000000059 */
[----:B------:R-:W-:Y:S01]  /*9cb0*/  IMAD.MOV.U32 R88, RZ, RZ, RZ ;  /* 0x000000ffff587224 */ /* 0x000fe200078e00ff */
[----:B------:R-:W2:Y:S01]  /*9cc0*/  LDCU.64 UR46, c[0x0][0xb20] ;  /* 0x00016400ff2e77ac */ /* 0x000ea20008000a00 */
[----:B------:R-:W-:Y:S01]  /*9cd0*/  IMAD.MOV.U32 R87, RZ, RZ, RZ ;  /* 0x000000ffff577224 */ /* 0x000fe200078e00ff */
[----:B-1----:R-:W-:Y:S01]  /*9ce0*/  ISETP.NE.AND P0, PT, R96, 0x4, PT ;  /* 0x000000046000780c */ /* 0x002fe20003f05270 */
[----:B------:R-:W1:Y:S01]  /*9cf0*/  LDS R2, [UR43+0x320] ;  /* 0x0003202bff027984 */ /* 0x000e620008000800 */
[----:B------:R-:W1:Y:S01]  /*9d00*/  LDCU.64 UR44, c[0x0][0x8b0] ;  /* 0x00011600ff2c77ac */ /* 0x000e620008000a00 */
[----:B------:R-:W-:Y:S01]  /*9d10*/  SEL R95, R95, 0xfffffff0, !P1 ;  /* 0xfffffff05f5f7807 */ /* 0x000fe20004800000 */
[----:B------:R-:W-:Y:S01]  /*9d20*/  UIADD3 UR4, UPT, UPT, UR43, 0x1000, URZ ;  /* 0x000010002b047890 */ /* 0x000fe2000fffe0ff */
[----:B------:R-:W-:Y:S01]  /*9d30*/  UMOV UR5, URZ ;  /* 0x000000ff00057c82 */ /* 0x000fe20008000000 */
[----:B-1----:R-:W-:-:S07]  /*9d40*/  IMAD.IADD R93, R2, 0x1, R93 ;  /* 0x00000001025d7824 */ /* 0x002fce00078e025d */
[----:B--23--:R-:W-:Y:S05]  /*9d50*/  @P0 BRA `(.L_x_131) ;  /* 0x00000000007c0947 */ /* 0x00cfea0003800000 */
[----:B------:R-:W1:Y:S01]  /*9d60*/  LDC.64 R36, c[0x0][0xa00] ;  /* 0x00028000ff247b82 */ /* 0x000e620000000a00 */
[----:B------:R-:W2:Y:S01]  /*9d70*/  LDCU UR6, c[0x0][0xc1c] ;  /* 0x00018380ff0677ac */ /* 0x000ea20008000800 */
[----:B------:R-:W3:Y:S06]  /*9d80*/  LDCU.64 UR58, c[0x0][0xb00] ;  /* 0x00016000ff3a77ac */ /* 0x000eec0008000a00 */
[----:B------:R-:W1:Y:S01]  /*9d90*/  LDC.64 R38, c[0x0][0xa08] ;  /* 0x00028200ff267b82 */ /* 0x000e620000000a00 */
[----:B------:R-:W-:-:S07]  /*9da0*/  ELECT P0, URZ, PT ;  /* 0x0000000000ff782f */ /* 0x000fce0003800000 */
[----:B------:R-:W4:Y:S01]  /*9db0*/  LDC.64 R32, c[0x0][0xa10] ;  /* 0x00028400ff207b82 */ /* 0x000f220000000a00 */
[----:B--2---:R-:W-:-:S04]  /*9dc0*/  UIADD3 UR6, UPT, UPT, UR16, UR6, URZ ;  /* 0x0000000610067290 */ /* 0x004fc8000fffe0ff */
[----:B------:R-:W-:-:S03]  /*9dd0*/  UIMAD UR6, UR6, 0xe, URZ ;  /* 0x0000000e060678a4 */ /* 0x000fc6000f8e02ff */
[----:B------:R-:W4:Y:S01]  /*9de0*/  LDC.64 R34, c[0x0][0xa18] ;  /* 0x00028600ff227b82 */ /* 0x000f220000000a00 */
[----:B---3--:R-:W-:-:S07]  /*9df0*/  UIMAD.WIDE.U32 UR58, UR6, 0x80, UR58 ;  /* 0x00000080063a78a5 */ /* 0x008fce000f8e003a */
[----:B------:R-:W2:Y:S01]  /*9e00*/  LDC.64 R28, c[0x0][0xa20] ;  /* 0x00028800ff1c7b82 */ /* 0x000ea20000000a00 */
[----:B-1----:R1:W-:Y:S07]  /*9e10*/  @P0 STS.128 [UR43+0x400], R36 ;  /* 0x00040024ff000988 */ /* 0x0023ee0008000c2b */
[----:B------:R-:W2:Y:S08]  /*9e20*/  LDC.64 R30, c[0x0][0xa28] ;  /* 0x00028a00ff1e7b82 */ /* 0x000eb00000000a00 */
[----:B------:R-:W3:Y:S01]  /*9e30*/  LDC.64 R24, c[0x0][0xa30] ;  /* 0x00028c00ff187b82 */ /* 0x000ee20000000a00 */
[----:B----4-:R1:W-:Y:S07]  /*9e40*/  @P0 STS.128 [UR43+0x410], R32 ;  /* 0x00041020ff000988 */ /* 0x0103ee0008000c2b */
[----:B------:R-:W3:Y:S08]  /*9e50*/  LDC.64 R26, c[0x0][0xa38] ;  /* 0x00028e00ff1a7b82 */ /* 0x000ef00000000a00 */
[----:B------:R-:W4:Y:S01]  /*9e60*/  LDC.64 R20, c[0x0][0xa40] ;  /* 0x00029000ff147b82 */ /* 0x000f220000000a00 */
[----:B--2---:R1:W-:Y:S07]  /*9e70*/  @P0 STS.128 [UR43+0x420], R28 ;  /* 0x0004201cff000988 */ /* 0x0043ee0008000c2b */
[----:B------:R-:W4:Y:S08]  /*9e80*/  LDC.64 R22, c[0x0][0xa48] ;  /* 0x00029200ff167b82 */ /* 0x000f300000000a00 */
[----:B------:R-:W2:Y:S01]  /*9e90*/  LDC.64 R12, c[0x0][0xa50] ;  /* 0x00029400ff0c7b82 */ /* 0x000ea20000000a00 */
[----:B---3--:R1:W-:Y:S07]  /*9ea0*/  @P0 STS.128 [UR43+0x430], R24 ;  /* 0x00043018ff000988 */ /* 0x0083ee0008000c2b */
[----:B------:R-:W2:Y:S08]  /*9eb0*/  LDC.64 R14, c[0x0][0xa58] ;  /* 0x00029600ff0e7b82 */ /* 0x000eb00000000a00 */
[----:B------:R-:W3:Y:S01]  /*9ec0*/  LDC.64 R8, c[0x0][0xa60] ;  /* 0x00029800ff087b82 */ /* 0x000ee20000000a00 */
[----:B----4-:R1:W-:Y:S07]  /*9ed0*/  @P0 STS.128 [UR43+0x440], R20 ;  /* 0x00044014ff000988 */ /* 0x0103ee0008000c2b */
[----:B------:R-:W3:Y:S08]  /*9ee0*/  LDC.64 R10, c[0x0][0xa68] ;  /* 0x00029a00ff0a7b82 */ /* 0x000ef00000000a00 */
[----:B------:R-:W4:Y:S01]  /*9ef0*/  LDC.64 R4, c[0x0][0xa70] ;  /* 0x00029c00ff047b82 */ /* 0x000f220000000a00 */
[----:B--2---:R1:W-:Y:S07]  /*9f00*/  @P0 STS.128 [UR43+0x450], R12 ;  /* 0x0004500cff000988 */ /* 0x0043ee0008000c2b */
[----:B-----5:R-:W4:Y:S01]  /*9f10*/  LDC.64 R6, c[0x0][0xa78] ;  /* 0x00029e00ff067b82 */ /* 0x020f220000000a00 */
[----:B---3--:R1:W-:Y:S04]  /*9f20*/  @P0 STS.128 [UR43+0x460], R8 ;  /* 0x00046008ff000988 */ /* 0x0083e80008000c2b */
[----:B----4-:R1:W-:Y:S01]  /*9f30*/  @P0 STS.128 [UR43+0x470], R4 ;  /* 0x00047004ff000988 */ /* 0x0103e20008000c2b */
[----:B------:R-:W-:Y:S01]  /*9f40*/  NOP ;  /* 0x0000000000007918 */ /* 0x000fe20000000000 */
.L_x_131:
[----:B------:R-:W-:Y:S01]  /*9f50*/  MOV R81, UR4 ;  /* 0x0000000400517c02 */ /* 0x000fe20008000f00 */
[----:B------:R-:W-:Y:S01]  /*9f60*/  UMOV UR54, URZ ;  /* 0x000000ff00367c82 */ /* 0x000fe20008000000 */
[----:B------:R-:W-:Y:S01]  /*9f70*/  SHF.L.U32 R92, R92, 0x1, RZ ;  /* 0x000000015c5c7819 */ /* 0x000fe200000006ff */
[----:B------:R-:W-:-:S06]  /*9f80*/  UMOV UR53, URZ ;  /* 0x000000ff00357c82 */ /* 0x000fcc0008000000 */
.L_x_185:
        /* <DEDUP_REMOVED lines=17> */
[----:B------:R-:W-:Y:S02]  /*a0a0*/  ISETP.NE.OR P0, PT, R96, 0x4, !P2 ;  /* 0x000000046000780c */ /* 0x000fe40005705670 */
[----:B------:R-:W-:Y:S02]  /*a0b0*/  R2UR UR56, R2 ;  /* 0x00000000023872ca */ /* 0x000fe400000e0000 */
[----:B------:R-:W-:Y:S09]  /*a0c0*/  R2UR UR57, R3 ;  /* 0x00000000033972ca */ /* 0x000ff200000e0000 */
[----:B--234-:R-:W-:Y:S06]  /*a0d0*/  @P0 BRA `(.L_x_132) ;  /* 0x0000000000ec0947 */ /* 0x01cfec0003800000 */
[----:B-1----:R-:W-:Y:S01]  /*a0e0*/  IMAD.U32 R9, RZ, RZ, UR43 ;  /* 0x0000002bff097e24 */ /* 0x002fe2000f8e00ff */
[----:B------:R-:W1:Y:S01]  /*a0f0*/  S2R R0, SR_LANEID ;  /* 0x0000000000007919 */ /* 0x000e620000000000 */
[----:B------:R-:W-:Y:S01]  /*a100*/  ELECT P0, URZ, PT ;  /* 0x0000000000ff782f */ /* 0x000fe20003800000 */
[----:B------:R-:W-:Y:S01]  /*a110*/  BSSY.RECONVERGENT B0, `(.L_x_133) ;  /* 0x0000032000007945 */ /* 0x000fe20003800200 */
[----:B-1----:R-:W-:Y:S05]  /*a120*/  IMAD.SHL.U32 R0, R0, 0x4, RZ ;  /* 0x0000000400007824 */ /* 0x002fea00078e00ff */
[----:B------:R-:W-:Y:S06]  /*a130*/  IADD3 R9, PT, PT, R0, 0x400, R9 ;  /* 0x0000040000097810 */ /* 0x000fec0007ffe009 */
[----:B------:R-:W-:Y:S05]  /*a140*/  @!P0 BRA `(.L_x_134) ;  /* 0x0000000000b88947 */ /* 0x000fea0003800000 */
[----:B------:R-:W-:Y:S01]  /*a150*/  STS [UR43+0x430], RZ ;  /* 0x000430ffff007988 */ /* 0x000fe2000800082b */
[----:B------:R-:W-:Y:S01]  /*a160*/  ISETP.NE.U32.AND P0, PT, RZ, UR46, PT ;  /* 0x0000002eff007c0c */ /* 0x000fe2000bf05070 */
[C---:B-----5:R-:W-:Y:S01]  /*a170*/  IMAD.WIDE R6, R17.reuse, 0xc, R98 ;  /* 0x0000000c11067825 */ /* 0x060fe200078e0262 */
[----:B------:R-:W-:Y:S02]  /*a180*/  UIADD3 UR4, UPT, UPT, UR43, 0x400, URZ ;  /* 0x000004002b047890 */ /* 0x000fe4000fffe0ff */
[----:B------:R-:W-:Y:S02]  /*a190*/  ISETP.NE.AND.EX P1, PT, RZ, UR47, PT, P0 ;  /* 0x0000002fff007c0c */ /* 0x000fe4000bf25300 */
[----:B----4-:R-:W2:Y:S01]  /*a1a0*/  LDG.E R14, desc[UR50][R6.64] ;  /* 0x00000032060e7981 */ /* 0x010ea2000c1e1900 */
[C---:B------:R-:W-:Y:S03]  /*a1b0*/  LEA R2, P0, R17.reuse, RZ, 0x3 ;  /* 0x000000ff11027211 */ /* 0x040fe600078018ff */
[----:B------:R1:W3:Y:S01]  /*a1c0*/  LDG.E R5, desc[UR50][R6.64+0x4] ;  /* 0x0000043206057981 */ /* 0x0002e2000c1e1900 */
[----:B------:R-:W-:Y:S06]  /*a1d0*/  LEA.HI.X.SX32 R3, R17, RZ, 0x3, P0 ;  /* 0x000000ff11037211 */ /* 0x000fec00000f1eff */
[C---:B------:R-:W-:Y:S04]  /*a1e0*/  @P1 IADD3 R10, P0, PT, R2.reuse, UR46, RZ ;  /* 0x0000002e020a1c10 */ /* 0x040fe8000ff1e0ff */
[C---:B------:R-:W-:Y:S02]  /*a1f0*/  @P1 IADD3.X R11, PT, PT, R3.reuse, UR47, RZ, P0, !PT ;  /* 0x0000002f030b1c10 */ /* 0x040fe400087fe4ff */
[----:B------:R-:W-:Y:S03]  /*a200*/  IADD3 R12, P0, PT, R2, UR48, RZ ;  /* 0x00000030020c7c10 */ /* 0x000fe6000ff1e0ff */
[----:B------:R-:W4:Y:S01]  /*a210*/  @P1 LDG.E.64 R18, desc[UR50][R10.64] ;  /* 0x000000320a121981 */ /* 0x000f22000c1e1b00 */
[----:B------:R-:W-:Y:S03]  /*a220*/  IADD3.X R13, PT, PT, R3, UR49, RZ, P0, !PT ;  /* 0x00000031030d7c10 */ /* 0x000fe600087fe4ff */
[----:B------:R-:W4:Y:S04]  /*a230*/  LDS R3, [UR43+0x41c] ;  /* 0x00041c2bff037984 */ /* 0x000f280008000800 */
[----:B------:R-:W2:Y:S01]  /*a240*/  LDG.E.64 R12, desc[UR50][R12.64] ;  /* 0x000000320c0c7981 */ /* 0x000ea2000c1e1b00 */
[----:B-1----:R-:W-:Y:S03]  /*a250*/  IMAD.U32 R6, RZ, RZ, UR4 ;  /* 0x00000004ff067e24 */ /* 0x002fe6000f8e00ff */
[----:B--2---:R-:W-:Y:S01]  /*a260*/  STS.64 [UR43+0x400], R12 ;  /* 0x0004000cff007988 */ /* 0x004fe20008000a2b */
[--C-:B------:R-:W-:Y:S01]  /*a270*/  SHF.R.S32.HI R15, RZ, 0x1f, R14.reuse ;  /* 0x0000001fff0f7819 */ /* 0x100fe2000001140e */
[----:B------:R-:W-:Y:S02]  /*a280*/  @!P1 IMAD.MOV.U32 R18, RZ, RZ, R14 ;  /* 0x000000ffff129224 */ /* 0x000fe400078e000e */
[----:B---3--:R-:W-:Y:S02]  /*a290*/  VIADD R5, R5, 0xffffffff ;  /* 0xffffffff05057836 */ /* 0x008fe40000000000 */
[----:B------:R-:W-:Y:S05]  /*a2a0*/  @!P1 IMAD.MOV.U32 R19, RZ, RZ, R15 ;  /* 0x000000ffff139224 */ /* 0x000fea00078e000f */
[----:B----4-:R-:W-:Y:S04]  /*a2b0*/  SHF.L.U64.HI R8, R18, 0x1, R19 ;  /* 0x0000000112087819 */ /* 0x010fe80000010213 */
[----:B------:R-:W-:Y:S04]  /*a2c0*/  LOP3.LUT R8, R8, 0x1fffffff, RZ, 0xc0, !PT ;  /* 0x1fffffff08087812 */ /* 0x000fe800078ec0ff */
[----:B------:R-:W-:Y:S04]  /*a2d0*/  SHF.R.U32.HI R2, RZ, 0x4, R8 ;  /* 0x00000004ff027819 */ /* 0x000fe80000011608 */
[----:B------:R-:W-:Y:S02]  /*a2e0*/  LOP3.LUT R11, R3, 0xf, R2, 0xb8, !PT ;  /* 0x0000000f030b7812 */ /* 0x000fe400078eb802 */
[----:B------:R-:W-:Y:S03]  /*a2f0*/  SHF.R.U64 R2, R6, 0x4, RZ ;  /* 0x0000000406027819 */ /* 0x000fe600000012ff */
[----:B------:R1:W-:Y:S04]  /*a300*/  STS [UR43+0x41c], R11 ;  /* 0x00041c0bff007988 */ /* 0x0003e8000800082b */
[----:B------:R-:W2:Y:S04]  /*a310*/  LDS R4, [UR43+0x41c] ;  /* 0x00041c2bff047984 */ /* 0x000ea80008000800 */
[----:B------:R-:W-:Y:S04]  /*a320*/  STS [UR43+0x410], R2 ;  /* 0x00041002ff007988 */ /* 0x000fe8000800082b */
[----:B------:R-:W-:Y:S01]  /*a330*/  STS [UR43+0x414], R2 ;  /* 0x00041402ff007988 */ /* 0x000fe2000800082b */
[----:B-1----:R-:W-:Y:S05]  /*a340*/  IMAD.SHL.U32 R11, R18, 0x2, RZ ;  /* 0x00000002120b7824 */ /* 0x002fea00078e00ff */
[----:B------:R-:W-:Y:S04]  /*a350*/  LOP3.LUT R11, R11, 0xfffffffe, RZ, 0xc0, !PT ;  /* 0xfffffffe0b0b7812 */ /* 0x000fe800078ec0ff */
[----:B------:R-:W-:Y:S05]  /*a360*/  SHF.R.U64 R8, R11, 0x4, R8 ;  /* 0x000000040b087819 */ /* 0x000fea0000001208 */
[----:B------:R-:W-:Y:S01]  /*a370*/  STS [UR43+0x40c], R8 ;  /* 0x00040c08ff007988 */ /* 0x000fe2000800082b */
[----:B--2---:R-:W-:Y:S05]  /*a380*/  LOP3.LUT R7, R4, 0xf0, RZ, 0xb8, !PT ;  /* 0x000000f004077812 */ /* 0x004fea00078eb8ff */
[----:B------:R1:W-:Y:S04]  /*a390*/  STS [UR43+0x41c], R7 ;  /* 0x00041c07ff007988 */ /* 0x0003e8000800082b */
[----:B------:R-:W2:Y:S01]  /*a3a0*/  LDS R4, [UR43+0x41c] ;  /* 0x00041c2bff047984 */ /* 0x000ea20008000800 */
[----:B-1----:R-:W-:Y:S02]  /*a3b0*/  CS2R R6, SRZ ;  /* 0x0000000000067805 */ /* 0x002fe4000001ff00 */
[----:B--2---:R-:W-:Y:S01]  /*a3c0*/  LOP3.LUT R3, R4, 0xf00, RZ, 0xb8, !PT ;  /* 0x00000f0004037812 */ /* 0x004fe200078eb8ff */
[----:B------:R-:W-:Y:S04]  /*a3d0*/  VIADD R4, R14, 0xffffffff ;  /* 0xffffffff0e047836 */ /* 0x000fe80000000000 */
[----:B------:R-:W-:Y:S04]  /*a3e0*/  STS.64 [UR43+0x418], R2 ;  /* 0x00041802ff007988 */ /* 0x000fe80008000a2b */
[----:B------:R-:W1:Y:S04]  /*a3f0*/  LDS R10, [UR43+0x41c] ;  /* 0x00041c2bff0a7984 */ /* 0x000e680008000800 */
[----:B------:R2:W-:Y:S01]  /*a400*/  STS.128 [UR43+0x420], R4 ;  /* 0x00042004ff007988 */ /* 0x0005e20008000c2b */
[----:B-1----:R-:W-:Y:S05]  /*a410*/  LOP3.LUT R10, R10, 0xf000, RZ, 0xb8, !PT ;  /* 0x0000f0000a0a7812 */ /* 0x002fea00078eb8ff */
[----:B------:R2:W-:Y:S02]  /*a420*/  STS [UR43+0x41c], R10 ;  /* 0x00041c0aff007988 */ /* 0x0005e4000800082b */
.L_x_134:
[----:B------:R-:W-:Y:S05]  /*a430*/  BSYNC.RECONVERGENT B0 ;  /* 0x0000000000007941 */ /* 0x000fea0003800200 */
.L_x_133:
[----:B------:R-:W-:Y:S01]  /*a440*/  NOP ;  /* 0x0000000000007918 */ /* 0x000fe20000000000 */
[----:B------:R-:W1:Y:S01]  /*a450*/  LDS R9, [R9] ;  /* 0x0000000009097984 */ /* 0x000e620000000800 */
[----:B------:R-:W-:Y:S04]  /*a460*/  IADD3 R2, P0, PT, R0, UR56, RZ ;  /* 0x0000003800027c10 */ /* 0x000fe8000ff1e0ff */
[----:B------:R-:W-:Y:S05]  /*a470*/  IADD3.X R3, PT, PT, RZ, UR57, RZ, P0, !PT ;  /* 0x00000039ff037c10 */ /* 0x000fea00087fe4ff */
[----:B-1----:R3:W5:Y:S04]  /*a480*/  ATOMG.E.EXCH.STRONG.GPU PT, RZ, [R2], R9 ;  /* 0x0000000902ff73a8 */ /* 0x00276800041ee100 */
.L_x_132:
[----:B------:R-:W-:Y:S09]  /*a490*/  UISETP.NE.AND UP0, UPT, UR37, 0x8, UPT ;  /* 0x000000082500788c */ /* 0x000ff2000bf05270 */
[----:B------:R-:W-:Y:S05]  /*a4a0*/  BRA.U UP0, `(.L_x_135) ;  /* 0x0000000100047547 */ /* 0x000fea000b800000 */
[----:B------:R-:W-:Y:S05]  /*a4b0*/  BPT.TRAP 0x1 ;  /* 0x000000040000795c */ /* 0x000fea0000300000 */
.L_x_135:
[----:B------:R-:W-:Y:S01]  /*a4c0*/  ULEA UR6, UR5, UR43, 0x3 ;  /* 0x0000002b05067291 */ /* 0x000fe2000f8e18ff */
[----:B---3--:R-:W-:Y:S08]  /*a4d0*/  SHF.L.U32 R3, R87, 0x1f, RZ ;  /* 0x0000001f57037819 */ /* 0x008ff000000006ff */
[----:B-----5:R-:W3:Y:S02]  /*a4e0*/  SYNCS.PHASECHK.TRANS64.TRYWAIT P0, [UR6+0x160], R3 ;  /* 0x00016003ff0075a7 */ /* 0x020ee40008001106 */
[----:B---3--:R-:W-:Y:S05]  /*a4f0*/  @!P0 BRA `(.L_x_136) ;  /* 0x0000007c00348947 */ /* 0x008fea0003800000 */
.L_x_267:
[----:B------:R-:W-:Y:S09]  /*a500*/  UIMAD UR4, UR5, 0x14, UR36 ;  /* 0x00000014050478a4 */ /* 0x000ff2000f8e0224 */
[----:B------:R-:W1:Y:S04]  /*a510*/  LDS.U16 R89, [UR4+0x12] ;  /* 0x00001204ff597984 */ /* 0x000e680008000400 */
[----:B------:R-:W1:Y:S04]  /*a520*/  LDS R85, [UR4] ;  /* 0x00000004ff557984 */ /* 0x000e680008000800 */
[----:B------:R-:W1:Y:S04]  /*a530*/  LDS R84, [UR4+0x4] ;  /* 0x00000404ff547984 */ /* 0x000e680008000800 */
[----:B------:R-:W1:Y:S04]  /*a540*/  LDS R83, [UR4+0x8] ;  /* 0x00000804ff537984 */ /* 0x000e680008000800 */
[----:B------:R-:W1:Y:S01]  /*a550*/  LDS R82, [UR4+0xc] ;  /* 0x00000c04ff527984 */ /* 0x000e620008000800 */
[----:B------:R-:W-:Y:S01]  /*a560*/  @!PT LDS RZ, [RZ] ;  /* 0x00000000fffff984 */ /* 0x000fe20000000800 */
[----:B------:R-:W-:Y:S01]  /*a570*/  @!PT LDS RZ, [RZ] ;  /* 0x00000000fffff984 */ /* 0x000fe20000000800 */
[----:B------:R-:W-:Y:S01]  /*a580*/  @!PT LDS RZ, [RZ] ;  /* 0x00000000fffff984 */ /* 0x000fe20000000800 */
[----:B------:R-:W-:Y:S01]  /*a590*/  @!PT LDS RZ, [RZ] ;  /* 0x00000000fffff984 */ /* 0x000fe20000000800 */
[----:B------:R5:W-:Y:S06]  /*a5a0*/  MEMBAR.ALL.CTA ;  /* 0x0000000000007992 */ /* 0x000bec0000008000 */
[----:B-----5:R-:W1:Y:S01]  /*a5b0*/  FENCE.VIEW.ASYNC.S ;  /* 0x00000000000073c6 */ /* 0x020e620000000000 */
[----:B------:R-:W-:Y:S05]  /*a5c0*/  BRA.U UP0, `(.L_x_137) ;  /* 0x0000000100047547 */ /* 0x000fea000b800000 */
[----:B------:R-:W-:Y:S05]  /*a5d0*/  BPT.TRAP 0x1 ;  /* 0x000000040000795c */ /* 0x000fea0000300000 */
.L_x_137:
[----:B------:R-:W-:Y:S01]  /*a5e0*/  UIADD3 UR4, UPT, UPT, UR6, 0x1a0, URZ ;  /* 0x000001a006047890 */ /* 0x000fe2000fffe0ff */
[----:B------:R-:W-:Y:S01]  /*a5f0*/  IMAD.WIDE R100, R17, 0xc, R98 ;  /* 0x0000000c11647825 */ /* 0x000fe200078e0262 */
[----:B------:R-:W-:Y:S01]  /*a600*/  USHF.L.U32 UR41, UR18, 0x6, URZ ;  /* 0x0000000612297899 */ /* 0x000fe200080006ff */
[----:B------:R-:W-:Y:S01]  /*a610*/  ISETP.NE.OR P1, PT, R94, RZ, !P2 ;  /* 0x000000ff5e00720c */ /* 0x000fe20005725670 */
[----:B------:R-:W-:Y:S01]  /*a620*/  UPRMT UR4, UR52, 0x654, UR4 ;  /* 0x0000065434047896 */ /* 0x000fe20008000004 */
[----:B------:R-:W-:Y:S01]  /*a630*/  BSSY.RECONVERGENT B0, `(.L_x_138) ;  /* 0x000000b000007945 */ /* 0x000fe20003800200 */
[----:B------:R-:W-:Y:S01]  /*a640*/  USHF.L.U32 UR42, UR19, 0x8, URZ ;  /* 0x00000008132a7899 */ /* 0x000fe200080006ff */
[----:B------:R-:W-:Y:S01]  /*a650*/  LOP3.LUT P0, RZ, R81, 0x3f0, RZ, 0xc0, !PT ;  /* 0x000003f051ff7812 */ /* 0x000fe2000780c0ff */
[----:B------:R-:W-:Y:S05]  /*a660*/  UIADD3 UR55, UPT, UPT, UR5, 0x1, URZ ;  /* 0x0000000105377890 */ /* 0x000fea000fffe0ff */
[----:B-1----:R-:W-:Y:S01]  /*a670*/  SYNCS.ARRIVE.TRANS64.RED.A1T0 RZ, [UR4], RZ ;  /* 0x000000ffffff79a7 */ /* 0x002fe20008100404 */
[----:B------:R1:W5:Y:S02]  /*a680*/  LDG.E R100, desc[UR50][R100.64+0x8] ;  /* 0x0000083264647981 */ /* 0x000364000c1e1900 */
[----:B------:R-:W-:Y:S05]  /*a690*/  @P1 BRA `(.L_x_139) ;  /* 0x0000000000101947 */ /* 0x000fea0003800000 */
[----:B------:R-:W-:Y:S04]  /*a6a0*/  DEPBAR {5,4,3,2,1,0} ;  /* 0x0000003f0000791a */ /* 0x000fe80000000000 */
[----:B------:R-:W2:Y:S02]  /*a6b0*/  CCTL.E.C.LDCU.IV.DEEP [UR56] ;  /* 0x0000000038007540 */ /* 0x000ea40009c08000 */
[----:B--2---:R2:W-:Y:S01]  /*a6c0*/  UTMACCTL.IV [UR56] ;  /* 0x00000000380079b9 */ /* 0x0045e20008000000 */
[----:B------:R-:W-:Y:S01]  /*a6d0*/  NOP ;  /* 0x0000000000007918 */ /* 0x000fe20000000000 */
.L_x_139:
[----:B--2---:R-:W-:Y:S05]  /*a6e0*/  BSYNC.RECONVERGENT B0 ;  /* 0x0000000000007941 */ /* 0x004fea0003800200 */
.L_x_138:
[----:B------:R-:W-:Y:S04]  /*a6f0*/  BSSY.RECONVERGENT B6, `(.L_x_140) ;  /* 0x0000021000067945 */ /* 0x000fe80003800200 */
[----:B------:R-:W-:Y:S05]  /*a700*/  @!P0 BRA `(.L_x_141) ;  /* 0x00000000007c8947 */ /* 0x000fea0003800000 */
[----:B------:R-:W2:Y:S01]  /*a710*/  LDCU.64 UR8, c[0x4][0x80] ;  /* 0x01001000ff0877ac */ /* 0x000ea20008000a00 */
[----:B------:R-:W-:Y:S01]  /*a720*/  MOV R2, 0x0 ;  /* 0x0000000000027802 */ /* 0x000fe20000000f00 */
[----:B------:R-:W-:Y:S02]  /*a730*/  HFMA2 R12, -RZ, RZ, 0, 5.9604644775390625e-08 ;  /* 0x00000001ff0c7431 */ /* 0x000fe400000001ff */
[----:B------:R-:W-:Y:S01]  /*a740*/  IMAD.MOV.U32 R8, RZ, RZ, 0x70 ;  /* 0x00000070ff087424 */ /* 0x000fe200078e00ff */
[----:B----4-:R4:W1:Y:S01]  /*a750*/  LDC.64 R14, c[0x4][R2] ;  /* 0x01000000020e7b82 */ /* 0x0108620000000a00 */
[----:B------:R-:W3:Y:S01]  /*a760*/  LDCU.64 UR6, c[0x4][0x88] ;  /* 0x01001100ff0677ac */ /* 0x000ee20008000a00 */
[----:B------:R-:W-:Y:S01]  /*a770*/  IMAD.MOV.U32 R13, RZ, RZ, RZ ;  /* 0x000000ffff0d7224 */ /* 0x000fe200078e00ff */
[----:B------:R-:W3:Y:S01]  /*a780*/  LDCU.64 UR4, c[0x4][0x8] ;  /* 0x01000100ff0477ac */ /* 0x000ee20008000a00 */
[----:B--2---:R-:W-:Y:S01]  /*a790*/  MOV R5, UR9 ;  /* 0x0000000900057c02 */ /* 0x004fe20008000f00 */
[----:B------:R-:W-:Y:S01]  /*a7a0*/  IMAD.U32 R4, RZ, RZ, UR8 ;  /* 0x00000008ff047e24 */ /* 0x000fe2000f8e00ff */
[----:B---3--:R-:W-:Y:S01]  /*a7b0*/  MOV R7, UR7 ;  /* 0x0000000700077c02 */ /* 0x008fe20008000f00 */
[----:B------:R-:W-:Y:S01]  /*a7c0*/  IMAD.U32 R6, RZ, RZ, UR6 ;  /* 0x00000006ff067e24 */ /* 0x000fe2000f8e00ff */
[----:B------:R-:W-:Y:S01]  /*a7d0*/  MOV R11, UR5 ;  /* 0x00000005000b7c02 */ /* 0x000fe20008000f00 */
[----:B------:R-:W-:Y:S02]  /*a7e0*/  IMAD.U32 R10, RZ, RZ, UR4 ;  /* 0x00000004ff0a7e24 */ /* 0x000fe4000f8e00ff */
[----:B------:R-:W-:Y:S07]  /*a7f0*/  LEPC R20, `(.L_x_142) ;  /* 0x000000001014794e */ /* 0x000fee0000000000 */
[----:B-1--45:R-:W-:Y:S05]  /*a800*/  CALL.ABS.NOINC R14 ;  /* 0x000000000e007343 */ /* 0x032fea0003c00000 */
.L_x_142:
[----:B------:R-:W1:Y:S01]  /*a810*/  LDCU.64 UR8, c[0x4][0x80] ;  /* 0x01001000ff0877ac */ /* 0x000e620008000a00 */
[----:B------:R-:W2:Y:S01]  /*a820*/  LDC.64 R2, c[0x4][R2] ;  /* 0x0100000002027b82 */ /* 0x000ea20000000a00 */
[----:B------:R-:W-:Y:S02]  /*a830*/  HFMA2 R12, -RZ, RZ, 0, 5.9604644775390625e-08 ;  /* 0x00000001ff0c7431 */ /* 0x000fe400000001ff */
[----:B------:R-:W-:Y:S02]  /*a840*/  IMAD.MOV.U32 R8, RZ, RZ, 0x70 ;  /* 0x00000070ff087424 */ /* 0x000fe400078e00ff */
[----:B------:R-:W-:Y:S01]  /*a850*/  IMAD.MOV.U32 R13, RZ, RZ, RZ ;  /* 0x000000ffff0d7224 */ /* 0x000fe200078e00ff */
[----:B------:R-:W3:Y:S01]  /*a860*/  LDCU.64 UR6, c[0x4][0x88] ;  /* 0x01001100ff0677ac */ /* 0x000ee20008000a00 */
[----:B------:R-:W4:Y:S01]  /*a870*/  LDCU.64 UR4, c[0x4][0x8] ;  /* 0x01000100ff0477ac */ /* 0x000f220008000a00 */
[----:B-1----:R-:W-:Y:S02]  /*a880*/  MOV R4, UR8 ;  /* 0x0000000800047c02 */ /* 0x002fe40008000f00 */
[----:B------:R-:W-:Y:S02]  /*a890*/  MOV R5, UR9 ;  /* 0x0000000900057c02 */ /* 0x000fe40008000f00 */
[----:B---3--:R-:W-:Y:S01]  /*a8a0*/  MOV R7, UR7 ;  /* 0x0000000700077c02 */ /* 0x008fe20008000f00 */
[----:B------:R-:W-:Y:S01]  /*a8b0*/  IMAD.U32 R6, RZ, RZ, UR6 ;  /* 0x00000006ff067e24 */ /* 0x000fe2000f8e00ff */
[----:B----4-:R-:W-:Y:S01]  /*a8c0*/  MOV R11, UR5 ;  /* 0x00000005000b7c02 */ /* 0x010fe20008000f00 */
[----:B------:R-:W-:Y:S02]  /*a8d0*/  IMAD.U32 R10, RZ, RZ, UR4 ;  /* 0x00000004ff0a7e24 */ /* 0x000fe4000f8e00ff */
[----:B------:R-:W-:Y:S07]  /*a8e0*/  LEPC R20, `(.L_x_141) ;  /* 0x000000001014794e */ /* 0x000fee0000000000 */
[----:B--2---:R-:W-:Y:S05]  /*a8f0*/  CALL.ABS.NOINC R2 ;  /* 0x0000000002007343 */ /* 0x004fea0003c00000 */
.L_x_141:
[----:B------:R-:W-:Y:S05]  /*a900*/  BSYNC.RECONVERGENT B6 ;  /* 0x0000000000067941 */ /* 0x000fea0003800200 */
.L_x_140:
[----:B------:R-:W-:Y:S01]  /*a910*/  ISETP.NE.AND P0, PT, R94, RZ, PT ;  /* 0x000000ff5e00720c */ /* 0x000fe20003f05270 */
[----:B------:R-:W-:Y:S01]  /*a920*/  BSSY B0, `(.L_x_143) ;  /* 0x0000009000007945 */ /* 0x000fe20003800000 */
[----:B------:R-:W-:Y:S04]  /*a930*/  PLOP3.LUT P1, PT, PT, PT, PT, 0x8, 0x80 ;  /* 0x000000000080781c */ /* 0x000fe80003f2e170 */
[----:B-1----:R-:W-:Y:S07]  /*a940*/  P2R R101, PR, RZ, 0x2 ;  /* 0x00000002ff657803 */ /* 0x002fee0000000000 */
[----:B------:R-:W-:Y:S05]  /*a950*/  @P0 BRA `(.L_x_144) ;  /* 0x0000000000140947 */ /* 0x000fea0003800000 */
[----:B------:R-:W-:Y:S03]  /*a960*/  UMOV UR4, 0xffffffff ;  /* 0xffffffff00047882 */ /* 0x000fe60000000000 */
[----:B------:R-:W-:Y:S05]  /*a970*/  BRA.DIV UR4, `(.L_x_145) ;  /* 0x0000007a042c7947 */ /* 0x000fea000b800000 */
[----:B------:R-:W-:Y:S11]  /*a980*/  ELECT P6, URZ, PT ;  /* 0x0000000000ff782f */ /* 0x000ff600038c0000 */
[----:B------:R-:W-:Y:S02]  /*a990*/  @!UPT UIADD3 URZ, UPT, UPT, URZ, URZ, URZ ;  /* 0x000000fffffff290 */ /* 0x000fe4000fffe0ff */
.L_x_269:
[----:B------:R-:W-:Y:S07]  /*a9a0*/  P2R R101, PR, RZ, 0x40 ;  /* 0x00000040ff657803 */ /* 0x000fee0000000000 */
.L_x_144:
[----:B------:R-:W-:Y:S05]  /*a9b0*/  BSYNC B0 ;  /* 0x0000000000007941 */ /* 0x000fea0003800000 */
.L_x_143:
[----:B------:R-:W-:Y:S02]  /*a9c0*/  ISETP.NE.U32.AND P0, PT, R78, RZ, PT ;  /* 0x000000ff4e00720c */ /* 0x000fe40003f05070 */
[----:B------:R-:W-:Y:S02]  /*a9d0*/  LOP3.LUT R91, R91, 0x1, RZ, 0x3c, !PT ;  /* 0x000000015b5b7812 */ /* 0x000fe400078e3cff */
[----:B------:R-:W-:Y:S02]  /*a9e0*/  ISETP.NE.AND.EX P1, PT, R79, RZ, PT, P0 ;  /* 0x000000ff4f00720c */ /* 0x000fe40003f25300 */
[----:B------:R-:W-:Y:S04]  /*a9f0*/  ISETP.NE.U32.AND P0, PT, R76, RZ, PT ;  /* 0x000000ff4c00720c */ /* 0x000fe80003f05070 */
[----:B------:R-:W-:Y:S07]  /*aa00*/  ISETP.NE.AND.EX P0, PT, R77, RZ, PT, P0 ;  /* 0x000000ff4d00720c */ /* 0x000fee0003f05300 */
[----:B------:R-:W1:Y:S08]  /*aa10*/  @P1 LDC.64 R8, c[0x0][0x8b8] ;  /* 0x00022e00ff081b82 */ /* 0x000e700000000a00 */
[----:B---3--:R-:W2:Y:S02]  /*aa20*/  @P0 LDC.64 R2, c[0x0][0x890] ;  /* 0x00022400ff020b82 */ /* 0x008ea40000000a00 */
[C---:B--2---:R-:W-:Y:S04]  /*aa30*/  @P0 IMAD.WIDE R2, R17.reuse, 0x8, R2 ;  /* 0x0000000811020825 */ /* 0x044fe800078e0202 */
[----:B-1----:R-:W-:Y:S01]  /*aa40*/  @P1 IMAD.WIDE R8, R17, 0x8, R8 ;  /* 0x0000000811081825 */ /* 0x002fe200078e0208 */
[----:B------:R1:W2:Y:S04]  /*aa50*/  @P0 LDG.E.64 R4, desc[UR50][R2.64] ;  /* 0x0000003202040981 */ /* 0x0002a8000c1e1b00 */
[----:B------:R-:W3:Y:S01]  /*aa60*/  @P1 LDG.E.64 R6, desc[UR50][R8.64] ;  /* 0x0000003208061981 */ /* 0x000ee2000c1e1b00 */
[----:B-1----:R-:W-:Y:S03]  /*aa70*/  SHF.L.U32 R2, R91, 0x1f, RZ ;  /* 0x0000001f5b027819 */ /* 0x002fe600000006ff */
[----:B--2---:R1:W5:Y:S04]  /*aa80*/  @P0 LD.E R48, desc[UR50][R4.64] ;  /* 0x0000003204300980 */ /* 0x004368000c101900 */
[----:B---3--:R1:W5:Y:S01]  /*aa90*/  @P1 LD.E R47, desc[UR50][R6.64] ;  /* 0x00000032062f1980 */ /* 0x008362000c101900 */
[----:B------:R-:W-:Y:S05]  /*aaa0*/  @P0 BRA `(.L_x_146) ;  /* 0x0000000000240947 */ /* 0x000fea0003800000 */
[----:B------:R-:W-:Y:S04]  /*aab0*/  ISETP.NE.U32.AND P0, PT, RZ, UR38, PT ;  /* 0x00000026ff007c0c */ /* 0x000fe8000bf05070 */
[----:B------:R-:W-:Y:S11]  /*aac0*/  ISETP.NE.AND.EX P0, PT, RZ, UR39, PT, P0 ;  /* 0x00000027ff007c0c */ /* 0x000ff6000bf05300 */
[----:B------:R-:W-:Y:S02]  /*aad0*/  @!UPT UIADD3 URZ, UPT, UPT, URZ, URZ, URZ ;  /* 0x000000fffffff290 */ /* 0x000fe4000fffe0ff */
[----:B------:R-:W2:Y:S08]  /*aae0*/  @P0 LDC R0, c[0x0][0x898] ;  /* 0x00022600ff000b82 */ /* 0x000eb00000000800 */
[----:B-1----:R-:W1:Y:S01]  /*aaf0*/  @P0 LDC.64 R4, c[0x0][0x888] ;  /* 0x00022200ff040b82 */ /* 0x002e620000000a00 */
[----:B--2---:R-:W-:Y:S04]  /*ab00*/  @P0 IMAD R0, R17, R0, RZ ;  /* 0x0000000011000224 */ /* 0x004fe800078e02ff */
[----:B-1----:R-:W-:Y:S05]  /*ab10*/  @P0 IMAD.WIDE R4, R0, 0x4, R4 ;  /* 0x0000000400040825 */ /* 0x002fea00078e0204 */
[----:B-----5:R2:W5:Y:S02]  /*ab20*/  @P0 LDG.E R48, desc[UR50][R4.64] ;  /* 0x0000003204300981 */ /* 0x020564000c1e1900 */
[----:B--2---:R-:W3:Y:S02]  /*ab30*/  @!P0 LDC R48, c[0x0][0x880] ;  /* 0x00022000ff308b82 */ /* 0x004ee40000000800 */
.L_x_146:
        /* <DEDUP_REMOVED lines=9> */
[----:B--2---:R-:W1:Y:S02]  /*abd0*/  @!P0 LDC R47, c[0x0][0x8a8] ;  /* 0x00022a00ff2f8b82 */ /* 0x004e640000000800 */
.L_x_147:
[----:B------:R-:W2:Y:S01]  /*abe0*/  SYNCS.PHASECHK.TRANS64.TRYWAIT P0, [UR43+0x30], R2 ;  /* 0x00003002ff0075a7 */ /* 0x000ea2000800112b */
[----:B------:R-:W-:Y:S01]  /*abf0*/  LEA R97, R90, UR43, 0x3 ;  /* 0x0000002b5a617c11 */ /* 0x000fe2000f8e18ff */
[----:B------:R-:W-:Y:S01]  /*ac00*/  BSSY B0, `(.L_x_148) ;  /* 0x0000008000007945 */ /* 0x000fe20003800000 */
[----:B------:R-:W-:Y:S01]  /*ac10*/  SHF.L.U32 R0, R88, 0x1f, RZ ;  /* 0x0000001f58007819 */ /* 0x000fe200000006ff */
[----:B------:R-:W-:Y:S02]  /*ac20*/  VIADD R86, R92, UR43 ;  /* 0x0000002b5c567c36 */ /* 0x000fe40008000000 */
[----:B------:R-:W-:Y:S01]  /*ac30*/  IMAD.MOV.U32 R71, RZ, RZ, RZ ;  /* 0x000000ffff477224 */ /* 0x000fe200078e00ff */
[----:B------:R1:W1:Y:S01]  /*ac40*/  SYNCS.PHASECHK.TRANS64.TRYWAIT P2, [R97+URZ+0x100], R0 ;  /* 0x00010000610075a7 */ /* 0x00026200080411ff */
[----:B--2---:R-:W-:Y:S05]  /*ac50*/  @P0 BRA `(.L_x_149) ;  /* 0x0000000000080947 */ /* 0x004fea0003800000 */
[----:B------:R-:W2:Y:S02]  /*ac60*/  SYNCS.PHASECHK.TRANS64.TRYWAIT P0, [UR43+0x30], R2 ;  /* 0x00003002ff0075a7 */ /* 0x000ea4000800112b */
[----:B--2---:R-:W-:Y:S05]  /*ac70*/  @!P0 BRA `(.L_x_150) ;  /* 0x0000007400848947 */ /* 0x004fea0003800000 */
.L_x_149:
[----:B------:R-:W-:Y:S05]  /*ac80*/  BSYNC B0 ;  /* 0x0000000000007941 */ /* 0x000fea0003800000 */
.L_x_148:
[----:B---3-5:R-:W-:Y:S01]  /*ac90*/  FSETP.NEU.AND P0, PT, R48, RZ, PT ;  /* 0x000000ff3000720b */ /* 0x028fe20003f0d000 */
[----:B------:R-:W-:Y:S01]  /*aca0*/  IMAD.MOV.U32 R70, RZ, RZ, RZ ;  /* 0x000000ffff467224 */ /* 0x000fe200078e00ff */
[----:B------:R-:W-:Y:S02]  /*acb0*/  CS2R R68, SRZ ;  /* 0x0000000000447805 */ /* 0x000fe4000001ff00 */
[----:B------:R-:W-:Y:S02]  /*acc0*/  CS2R R74, SRZ ;  /* 0x00000000004a7805 */ /* 0x000fe4000001ff00 */
[----:B------:R-:W-:Y:S02]  /*acd0*/  CS2R R72, SRZ ;  /* 0x0000000000487805 */ /* 0x000fe4000001ff00 */
[----:B------:R-:W-:Y:S02]  /*ace0*/  CS2R R62, SRZ ;  /* 0x00000000003e7805 */ /* 0x000fe4000001ff00 */
[----:B------:R-:W-:Y:S02]  /*acf0*/  CS2R R60, SRZ ;  /* 0x00000000003c7805 */ /* 0x000fe4000001ff00 */
[----:B------:R-:W-:Y:S02]  /*ad00*/  CS2R R58, SRZ ;  /* 0x00000000003a7805 */ /* 0x000fe4000001ff00 */
[----:B------:R-:W-:Y:S02]  /*ad10*/  CS2R R56, SRZ ;  /* 0x0000000000387805 */ /* 0x000fe4000001ff00 */
[----:B------:R-:W-:Y:S01]  /*ad20*/  ISETP.GE.AND P1, PT, R100, 0x1, PT ;  /* 0x000000016400780c */ /* 0x000fe20003f26270 */
[----:B------:R-:W-:Y:S01]  /*ad30*/  IMAD R54, R90, 0x80, R93 ;  /* 0x000000805a367824 */ /* 0x000fe200078e025d */
[----:B------:R-:W-:Y:S02]  /*ad40*/  CS2R R38, SRZ ;  /* 0x0000000000267805 */ /* 0x000fe4000001ff00 */
[----:B------:R-:W-:Y:S01]  /*ad50*/  CS2R R36, SRZ ;  /* 0x0000000000247805 */ /* 0x000fe2000001ff00 */
[----:B--2---:R-:W-:Y:S01]  /*ad60*/  @P0 IMAD R2, R95, 0x2, R86 ;  /* 0x000000025f020824 */ /* 0x004fe200078e0256 */
[----:B------:R-:W-:Y:S05]  /*ad70*/  @P0 WARPSYNC.ALL ;  /* 0x0000000000000948 */ /* 0x000fea0003800000 */
[----:B------:R2:W3:Y:S01]  /*ad80*/  @P0 LDSM.16.MT88.4 R68, [R2+0x1000] ;  /* 0x001000000244083b */ /* 0x0004e20000004200 */
[----:B------:R-:W-:Y:S02]  /*ad90*/  CS2R R34, SRZ ;  /* 0x0000000000227805 */ /* 0x000fe4000001ff00 */
[----:B------:R-:W-:Y:S02]  /*ada0*/  CS2R R32, SRZ ;  /* 0x0000000000207805 */ /* 0x000fe4000001ff00 */
[----:B------:R-:W-:Y:S02]  /*adb0*/  CS2R R30, SRZ ;  /* 0x00000000001e7805 */ /* 0x000fe4000001ff00 */
[----:B------:R-:W-:Y:S02]  /*adc0*/  CS2R R28, SRZ ;  /* 0x00000000001c7805 */ /* 0x000fe4000001ff00 */
[----:B------:R-:W-:Y:S01]  /*add0*/  CS2R R26, SRZ ;  /* 0x00000000001a7805 */ /* 0x000fe2000001ff00 */
[----:B------:R2:W2:Y:S01]  /*ade0*/  @P0 LDSM.16.MT88.4 R72, [R2+0x1800] ;  /* 0x001800000248083b */ /* 0x0004a20000004200 */
[----:B------:R-:W-:Y:S02]  /*adf0*/  CS2R R24, SRZ ;  /* 0x0000000000187805 */ /* 0x000fe4000001ff00 */
[----:B------:R-:W-:Y:S02]  /*ae00*/  CS2R R18, SRZ ;  /* 0x0000000000127805 */ /* 0x000fe4000001ff00 */
[----:B------:R-:W-:Y:S02]  /*ae10*/  CS2R R16, SRZ ;  /* 0x0000000000107805 */ /* 0x000fe4000001ff00 */
[----:B----4-:R-:W-:Y:S02]  /*ae20*/  CS2R R14, SRZ ;  /* 0x00000000000e7805 */ /* 0x010fe4000001ff00 */
[----:B------:R-:W-:Y:S01]  /*ae30*/  CS2R R12, SRZ ;  /* 0x00000000000c7805 */ /* 0x000fe2000001ff00 */
[----:B------:R4:W2:Y:S01]  /*ae40*/  @P0 LDSM.16.MT88.4 R60, [R92+UR43+0x1000] ;  /* 0x0010002b5c3c083b */ /* 0x0008a20008004200 */
[----:B------:R-:W-:Y:S02]  /*ae50*/  CS2R R10, SRZ ;  /* 0x00000000000a7805 */ /* 0x000fe4000001ff00 */
[----:B------:R-:W-:Y:S02]  /*ae60*/  CS2R R8, SRZ ;  /* 0x0000000000087805 */ /* 0x000fe4000001ff00 */
[----:B-1----:R-:W-:Y:S02]  /*ae70*/  CS2R R6, SRZ ;  /* 0x0000000000067805 */ /* 0x002fe4000001ff00 */
[----:B------:R-:W-:Y:S01]  /*ae80*/  CS2R R4, SRZ ;  /* 0x0000000000047805 */ /* 0x000fe2000001ff00 */
[----:B------:R-:W-:Y:S01]  /*ae90*/  VIADD R102, R86, 0x1000 ;  /* 0x0000100056667836 */ /* 0x000fe20000000000 */
[----:B------:R4:W1:Y:S01]  /*aea0*/  @P0 LDSM.16.MT88.4 R56, [R92+UR43+0x1800] ;  /* 0x0018002b5c38083b */ /* 0x0008620008004200 */
[----:B------:R-:W-:Y:S05]  /*aeb0*/  @!P1 BRA `(.L_x_151) ;  /* 0x0000000000d49947 */ /* 0x000fea0003800000 */
[----:B------:R-:W-:Y:S01]  /*aec0*/  SHF.R.U32.HI R3, RZ, 0x15, R54 ;  /* 0x00000015ff037819 */ /* 0x000fe20000011636 */
[----:B------:R-:W-:Y:S03]  /*aed0*/  BSSY B0, `(.L_x_152) ;  /* 0x0000006000007945 */ /* 0x000fe60003800000 */
[----:B------:R-:W-:Y:S01]  /*aee0*/  LOP3.LUT P0, RZ, R3, 0x3, R80, 0x48, !PT ;  /* 0x0000000303ff7812 */ /* 0x000fe20007804850 */
[----:B------:R-:W-:Y:S01]  /*aef0*/  @!UPT UIADD3 URZ, UPT, UPT, URZ, URZ, URZ ;  /* 0x000000fffffff290 */ /* 0x000fe2000fffe0ff */
[----:B------:R-:W-:Y:S11]  /*af00*/  @P2 BRA `(.L_x_153) ;  /* 0x0000000000082947 */ /* 0x000ff60003800000 */
[----:B------:R-:W5:Y:S02]  /*af10*/  SYNCS.PHASECHK.TRANS64.TRYWAIT P1, [R97+URZ+0x100], R0 ;  /* 0x00010000610075a7 */ /* 0x000f6400080211ff */
[----:B-----5:R-:W-:Y:S05]  /*af20*/  @!P1 BRA `(.L_x_154) ;  /* 0x0000007000f09947 */ /* 0x020fea0003800000 */
.L_x_153:
[----:B------:R-:W-:Y:S05]  /*af30*/  BSYNC B0 ;  /* 0x0000000000007941 */ /* 0x000fea0003800000 */
.L_x_152:
[----:B------:R-:W-:Y:S05]  /*af40*/  @!P0 BRA `(.L_x_155) ;  /* 0x0000000000408947 */ /* 0x000fea0003800000 */
[----:B------:R-:W5:Y:S01]  /*af50*/  LDCU.64 UR8, c[0x4][0x70] ;  /* 0x01000e00ff0877ac */ /* 0x000f620008000a00 */
[----:B------:R-:W-:Y:S01]  /*af60*/  MOV R3, 0x0 ;  /* 0x0000000000037802 */ /* 0x000fe20000000f00 */
[----:B------:R-:W-:Y:S02]  /*af70*/  HFMA2 R12, -RZ, RZ, 0, 5.9604644775390625e-08 ;  /* 0x00000001ff0c7431 */ /* 0x000fe400000001ff */
[----:B------:R-:W-:Y:S02]  /*af80*/  IMAD.MOV.U32 R8, RZ, RZ, 0x192 ;  /* 0x00000192ff087424 */ /* 0x000fe400078e00ff */
[----:B------:R-:W-:Y:S01]  /*af90*/  IMAD.MOV.U32 R13, RZ, RZ, RZ ;  /* 0x000000ffff0d7224 */ /* 0x000fe200078e00ff */
[----:B------:R-:W3:Y:S01]  /*afa0*/  LDCU.64 UR6, c[0x4][0x78] ;  /* 0x01000f00ff0677ac */ /* 0x000ee20008000a00 */
[----:B--2---:R-:W2:Y:S01]  /*afb0*/  LDC.64 R2, c[0x4][R3] ;  /* 0x0100000003027b82 */ /* 0x004ea20000000a00 */
[----:B------:R-:W4:Y:S01]  /*afc0*/  LDCU.64 UR4, c[0x4][0x10] ;  /* 0x01000200ff0477ac */ /* 0x000f220008000a00 */
[----:B-----5:R-:W-:Y:S01]  /*afd0*/  MOV R5, UR9 ;  /* 0x0000000900057c02 */ /* 0x020fe20008000f00 */
[----:B------:R-:W-:Y:S01]  /*afe0*/  IMAD.U32 R4, RZ, RZ, UR8 ;  /* 0x00000008ff047e24 */ /* 0x000fe2000f8e00ff */
[----:B---3--:R-:W-:Y:S01]  /*aff0*/  MOV R7, UR7 ;  /* 0x0000000700077c02 */ /* 0x008fe20008000f00 */
[----:B------:R-:W-:Y:S01]  /*b000*/  IMAD.U32 R6, RZ, RZ, UR6 ;  /* 0x00000006ff067e24 */ /* 0x000fe2000f8e00ff */
[----:B----4-:R-:W-:Y:S01]  /*b010*/  MOV R11, UR5 ;  /* 0x00000005000b7c02 */ /* 0x010fe20008000f00 */
[----:B------:R-:W-:Y:S02]  /*b020*/  IMAD.U32 R10, RZ, RZ, UR4 ;  /* 0x00000004ff0a7e24 */ /* 0x000fe4000f8e00ff */
[----:B------:R-:W-:Y:S07]  /*b030*/  LEPC R20, `(.L_x_155) ;  /* 0x000000001014794e */ /* 0x000fee0000000000 */
[----:B-12---:R-:W-:Y:S05]  /*b040*/  CALL.ABS.NOINC R2 ;  /* 0x0000000002007343 */ /* 0x006fea0003c00000 */
.L_x_155:
[----:B------:R-:W-:Y:S05]  /*b050*/  WARPSYNC.ALL ;  /* 0x0000000000007948 */ /* 0x000fea0003800000 */
[C---:B------:R-:W-:Y:S01]  /*b060*/  R2UR UR4, R54.reuse ;  /* 0x00000000360472ca */ /* 0x040fe200000e0000 */
[----:B------:R-:W-:Y:S05]  /*b070*/  VIADD R3, R54, 0x100000 ;  /* 0x0010000036037836 */ /* 0x000fea0000000000 */
[----:B------:R-:W-:Y:S04]  /*b080*/  SHF.R.U32.HI R3, RZ, 0x15, R3 ;  /* 0x00000015ff037819 */ /* 0x000fe80000011603 */
[----:B------:R-:W-:Y:S03]  /*b090*/  LOP3.LUT P0, RZ, R3, 0x3, R80, 0x48, !PT ;  /* 0x0000000303ff7812 */ /* 0x000fe60007804850 */
[----:B------:R-:W1:Y:S10]  /*b0a0*/  LDTM.16dp256bit.x4 R24, tmem[UR4] ;  /* 0x00000004001879ee */ /* 0x000e740008120000 */
[----:B-1----:R-:W-:Y:S05]  /*b0b0*/  @!P0 BRA `(.L_x_156) ;  /* 0x0000000000408947 */ /* 0x002fea0003800000 */
[----:B------:R-:W1:Y:S01]  /*b0c0*/  LDCU.64 UR8, c[0x4][0x70] ;  /* 0x01000e00ff0877ac */ /* 0x000e620008000a00 */
[----:B------:R-:W-:Y:S01]  /*b0d0*/  MOV R3, 0x0 ;  /* 0x0000000000037802 */ /* 0x000fe20000000f00 */
[----:B------:R-:W-:Y:S02]  /*b0e0*/  HFMA2 R12, -RZ, RZ, 0, 5.9604644775390625e-08 ;  /* 0x00000001ff0c7431 */ /* 0x000fe400000001ff */
[----:B------:R-:W-:Y:S02]  /*b0f0*/  IMAD.MOV.U32 R8, RZ, RZ, 0x192 ;  /* 0x00000192ff087424 */ /* 0x000fe400078e00ff */
[----:B------:R-:W-:Y:S01]  /*b100*/  IMAD.MOV.U32 R13, RZ, RZ, RZ ;  /* 0x000000ffff0d7224 */ /* 0x000fe200078e00ff */
[----:B------:R-:W5:Y:S01]  /*b110*/  LDCU.64 UR6, c[0x4][0x78] ;  /* 0x01000f00ff0677ac */ /* 0x000f620008000a00 */
[----:B--2---:R-:W2:Y:S01]  /*b120*/  LDC.64 R2, c[0x4][R3] ;  /* 0x0100000003027b82 */ /* 0x004ea20000000a00 */
[----:B------:R-:W3:Y:S01]  /*b130*/  LDCU.64 UR4, c[0x4][0x10] ;  /* 0x01000200ff0477ac */ /* 0x000ee20008000a00 */
[----:B-1----:R-:W-:Y:S01]  /*b140*/  MOV R5, UR9 ;  /* 0x0000000900057c02 */ /* 0x002fe20008000f00 */
[----:B------:R-:W-:Y:S01]  /*b150*/  IMAD.U32 R4, RZ, RZ, UR8 ;  /* 0x00000008ff047e24 */ /* 0x000fe2000f8e00ff */
[----:B-----5:R-:W-:Y:S01]  /*b160*/  MOV R7, UR7 ;  /* 0x0000000700077c02 */ /* 0x020fe20008000f00 */
[----:B------:R-:W-:Y:S01]  /*b170*/  IMAD.U32 R6, RZ, RZ, UR6 ;  /* 0x00000006ff067e24 */ /* 0x000fe2000f8e00ff */
[----:B---3--:R-:W-:Y:S01]  /*b180*/  MOV R11, UR5 ;  /* 0x00000005000b7c02 */ /* 0x008fe20008000f00 */
[----:B------:R-:W-:Y:S02]  /*b190*/  IMAD.U32 R10, RZ, RZ, UR4 ;  /* 0x00000004ff0a7e24 */ /* 0x000fe4000f8e00ff */
[----:B------:R-:W-:Y:S07]  /*b1a0*/  LEPC R20, `(.L_x_156) ;  /* 0x000000001014794e */ /* 0x000fee0000000000 */
[----:B--2-4-:R-:W-:Y:S05]  /*b1b0*/  CALL.ABS.NOINC R2 ;  /* 0x0000000002007343 */ /* 0x014fea0003c00000 */
.L_x_156:
[----:B------:R-:W-:Y:S05]  /*b1c0*/  WARPSYNC.ALL ;  /* 0x0000000000007948 */ /* 0x000fea0003800000 */
[----:B------:R-:W-:Y:S11]  /*b1d0*/  R2UR UR4, R54 ;  /* 0x00000000360472ca */ /* 0x000ff600000e0000 */
[----:B------:R-:W-:Y:S02]  /*b1e0*/  @!UPT UIADD3 URZ, UPT, UPT, URZ, URZ, URZ ;  /* 0x000000fffffff290 */ /* 0x000fe4000fffe0ff */
[----:B------:R-:W1:Y:S02]  /*b1f0*/  LDTM.16dp256bit.x4 R4, tmem[UR4+0x100000] ;  /* 0x10000004000479ee */ /* 0x000e640008120000 */
[----:B-1----:R-:W-:Y:S01]  /*b200*/  NOP ;  /* 0x0000000000007918 */ /* 0x002fe20000000000 */
.L_x_151:
[--C-:B--2---:R-:W-:Y:S01]  /*b210*/  HADD2.F32 R49, -RZ, R60.reuse.H0_H0 ;  /* 0x2000003cff317230 */ /* 0x104fe20000004100 */
[----:B------:R-:W-:Y:S05]  /*b220*/  WARPSYNC.ALL ;  /* 0x0000000000007948 */ /* 0x000fea0003800000 */
[----:B------:R-:W-:Y:S01]  /*b230*/  LEA R55, R95, R86, 0x1 ;  /* 0x000000565f377211 */ /* 0x000fe200078e08ff */
[-C--:B------:R-:W-:Y:S01]  /*b240*/  FMUL R0, R24, R47.reuse ;  /* 0x0000002f18007220 */ /* 0x080fe20000400000 */
[----:B------:R-:W-:Y:S02]  /*b250*/  HADD2.F32 R51, -RZ, R60.H1_H1 ;  /* 0x3000003cff337230 */ /* 0x000fe40000004100 */
[-C--:B------:R-:W-:Y:S01]  /*b260*/  FMUL R2, R25, R47.reuse ;  /* 0x0000002f19027220 */ /* 0x080fe20000400000 */
[----:B------:R-:W-:Y:S01]  /*b270*/  FMUL R3, R26, R47 ;  /* 0x0000002f1a037220 */ /* 0x000fe20000400000 */
[C---:B------:R-:W-:Y:S01]  /*b280*/  FFMA R0, R48.reuse, R49, R0 ;  /* 0x0000003130007223 */ /* 0x040fe20000000000 */
[--C-:B------:R-:W-:Y:S02]  /*b290*/  HADD2.F32 R49, -RZ, R61.reuse.H0_H0 ;  /* 0x2000003dff317230 */ /* 0x100fe40000004100 */
[----:B------:R-:W-:Y:S01]  /*b2a0*/  FFMA R2, R48, R51, R2 ;  /* 0x0000003330027223 */ /* 0x000fe20000000002 */
[-C--:B------:R-:W-:Y:S01]  /*b2b0*/  FMUL R20, R4, R47.reuse ;  /* 0x0000002f04147220 */ /* 0x080fe20000400000 */
[----:B------:R-:W-:Y:S02]  /*b2c0*/  HADD2.F32 R51, -RZ, R61.H1_H1 ;  /* 0x3000003dff337230 */ /* 0x000fe40000004100 */
[----:B------:R-:W-:Y:S01]  /*b2d0*/  FMUL R21, R5, R47 ;  /* 0x0000002f05157220 */ /* 0x000fe20000400000 */
[----:B------:R-:W-:Y:S01]  /*b2e0*/  FFMA R3, R48, R49, R3 ;  /* 0x0000003130037223 */ /* 0x000fe20000000003 */
[----:B------:R-:W-:Y:S01]  /*b2f0*/  F2FP.F16.F32.PACK_AB R64, R2, R0 ;  /* 0x000000000240723e */ /* 0x000fe200000000ff */
[-C--:B------:R-:W-:Y:S01]  /*b300*/  FMUL R4, R27, R47.reuse ;  /* 0x0000002f1b047220 */ /* 0x080fe20000400000 */
[--C-:B------:R-:W-:Y:S02]  /*b310*/  HADD2.F32 R50, -RZ, R62.reuse.H0_H0 ;  /* 0x2000003eff327230 */ /* 0x100fe40000004100 */
[-C--:B------:R-:W-:Y:S01]  /*b320*/  FMUL R5, R28, R47.reuse ;  /* 0x0000002f1c057220 */ /* 0x080fe20000400000 */
[----:B------:R-:W-:Y:S01]  /*b330*/  FMUL R22, R6, R47 ;  /* 0x0000002f06167220 */ /* 0x000fe20000400000 */
[----:B------:R-:W-:Y:S02]  /*b340*/  HADD2.F32 R49, -RZ, R62.H1_H1 ;  /* 0x3000003eff317230 */ /* 0x000fe40000004100 */
[C---:B------:R-:W-:Y:S01]  /*b350*/  FFMA R4, R48.reuse, R51, R4 ;  /* 0x0000003330047223 */ /* 0x040fe20000000004 */
[----:B------:R-:W-:Y:S01]  /*b360*/  FFMA R5, R48, R50, R5 ;  /* 0x0000003230057223 */ /* 0x000fe20000000005 */
[--C-:B------:R-:W-:Y:S02]  /*b370*/  HADD2.F32 R50, -RZ, R63.reuse.H0_H0 ;  /* 0x2000003fff327230 */ /* 0x100fe40000004100 */
[-C--:B------:R-:W-:Y:S01]  /*b380*/  FMUL R6, R29, R47.reuse ;  /* 0x0000002f1d067220 */ /* 0x080fe20000400000 */
[----:B------:R-:W-:Y:S01]  /*b390*/  FMUL R23, R7, R47 ;  /* 0x0000002f07177220 */ /* 0x000fe20000400000 */
[----:B------:R-:W-:Y:S01]  /*b3a0*/  HADD2.F32 R51, -RZ, R63.H1_H1 ;  /* 0x3000003fff337230 */ /* 0x000fe20000004100 */
[----:B------:R-:W-:Y:S01]  /*b3b0*/  F2FP.F16.F32.PACK_AB R65, R4, R3 ;  /* 0x000000030441723e */ /* 0x000fe200000000ff */
[----:B------:R-:W-:Y:S01]  /*b3c0*/  FFMA R6, R48, R49, R6 ;  /* 0x0000003130067223 */ /* 0x000fe20000000006 */
[-C--:B------:R-:W-:Y:S01]  /*b3d0*/  FMUL R24, R8, R47.reuse ;  /* 0x0000002f08187220 */ /* 0x080fe20000400000 */
[--C-:B-1----:R-:W-:Y:S02]  /*b3e0*/  HADD2.F32 R49, -RZ, R56.reuse.H0_H0 ;  /* 0x20000038ff317230 */ /* 0x102fe40000004100 */
[-C--:B------:R-:W-:Y:S01]  /*b3f0*/  FMUL R7, R30, R47.reuse ;  /* 0x0000002f1e077220 */ /* 0x080fe20000400000 */
[----:B------:R-:W-:Y:S01]  /*b400*/  FMUL R8, R31, R47 ;  /* 0x0000002f1f087220 */ /* 0x000fe20000400000 */
[----:B---3--:R-:W-:Y:S01]  /*b410*/  HADD2.F32 R52, -RZ, R69.H1_H1 ;  /* 0x30000045ff347230 */ /* 0x008fe20000004100 */
[----:B------:R-:W-:Y:S01]  /*b420*/  F2FP.F16.F32.PACK_AB R66, R6, R5 ;  /* 0x000000050642723e */ /* 0x000fe200000000ff */
[C---:B------:R-:W-:Y:S01]  /*b430*/  FFMA R7, R48.reuse, R50, R7 ;  /* 0x0000003230077223 */ /* 0x040fe20000000007 */
[----:B------:R-:W-:Y:S01]  /*b440*/  FFMA R8, R48, R51, R8 ;  /* 0x0000003330087223 */ /* 0x000fe20000000008 */
[----:B------:R-:W-:Y:S02]  /*b450*/  HADD2.F32 R51, -RZ, R56.H1_H1 ;  /* 0x30000038ff337230 */ /* 0x000fe40000004100 */
[-C--:B------:R-:W-:Y:S01]  /*b460*/  FMUL R25, R9, R47.reuse ;  /* 0x0000002f09197220 */ /* 0x080fe20000400000 */
[----:B------:R-:W-:Y:S01]  /*b470*/  FMUL R9, R32, R47 ;  /* 0x0000002f20097220 */ /* 0x000fe20000400000 */
[--C-:B------:R-:W-:Y:S01]  /*b480*/  HADD2.F32 R50, -RZ, R58.reuse.H0_H0 ;  /* 0x2000003aff327230 */ /* 0x100fe20000004100 */
[----:B------:R-:W-:Y:S01]  /*b490*/  F2FP.F16.F32.PACK_AB R67, R8, R7 ;  /* 0x000000070843723e */ /* 0x000fe200000000ff */
[----:B------:R-:W-:Y:S01]  /*b4a0*/  FMUL R40, R10, R47 ;  /* 0x0000002f0a287220 */ /* 0x000fe20000400000 */
[C---:B------:R-:W-:Y:S01]  /*b4b0*/  FFMA R9, R48.reuse, R49, R9 ;  /* 0x0000003130097223 */ /* 0x040fe20000000009 */
[----:B------:R-:W-:Y:S02]  /*b4c0*/  HADD2.F32 R49, -RZ, R57.H0_H0 ;  /* 0x20000039ff317230 */ /* 0x000fe40000004100 */
[-C--:B------:R-:W-:Y:S01]  /*b4d0*/  FMUL R10, R33, R47.reuse ;  /* 0x0000002f210a7220 */ /* 0x080fe20000400000 */
[----:B------:R1:W-:Y:S01]  /*b4e0*/  STSM.16.MT88.4 [R86+0x1000], R64 ;  /* 0x0010004056007844 */ /* 0x0003e20000004200 */
[----:B------:R-:W-:Y:S01]  /*b4f0*/  FMUL R41, R11, R47 ;  /* 0x0000002f0b297220 */ /* 0x000fe20000400000 */
[----:B------:R-:W-:Y:S02]  /*b500*/  HADD2.F32 R53, -RZ, R73.H0_H0 ;  /* 0x20000049ff357230 */ /* 0x000fe40000004100 */
[----:B------:R-:W-:Y:S01]  /*b510*/  FFMA R10, R48, R51, R10 ;  /* 0x00000033300a7223 */ /* 0x000fe2000000000a */
[-C--:B------:R-:W-:Y:S01]  /*b520*/  FMUL R11, R34, R47.reuse ;  /* 0x0000002f220b7220 */ /* 0x080fe20000400000 */
[----:B------:R-:W-:Y:S02]  /*b530*/  HADD2.F32 R51, -RZ, R57.H1_H1 ;  /* 0x30000039ff337230 */ /* 0x000fe40000004100 */
[-C--:B------:R-:W-:Y:S01]  /*b540*/  FMUL R42, R12, R47.reuse ;  /* 0x0000002f0c2a7220 */ /* 0x080fe20000400000 */
[----:B------:R-:W-:Y:S01]  /*b550*/  FMUL R43, R13, R47 ;  /* 0x0000002f0d2b7220 */ /* 0x000fe20000400000 */
[----:B------:R-:W-:Y:S01]  /*b560*/  FFMA R11, R48, R49, R11 ;  /* 0x00000031300b7223 */ /* 0x000fe2000000000b */
[----:B------:R-:W-:Y:S01]  /*b570*/  HADD2.F32 R49, -RZ, R58.H1_H1 ;  /* 0x3000003aff317230 */ /* 0x000fe20000004100 */
[----:B------:R-:W-:Y:S01]  /*b580*/  F2FP.F16.F32.PACK_AB R104, R10, R9 ;  /* 0x000000090a68723e */ /* 0x000fe200000000ff */
[-C--:B------:R-:W-:Y:S01]  /*b590*/  FMUL R12, R35, R47.reuse ;  /* 0x0000002f230c7220 */ /* 0x080fe20000400000 */
[-C--:B------:R-:W-:Y:S01]  /*b5a0*/  FMUL R44, R14, R47.reuse ;  /* 0x0000002f0e2c7220 */ /* 0x080fe20000400000 */
[-C--:B------:R-:W-:Y:S01]  /*b5b0*/  FMUL R13, R36, R47.reuse ;  /* 0x0000002f240d7220 */ /* 0x080fe20000400000 */
[----:B------:R-:W-:Y:S01]  /*b5c0*/  FMUL R14, R37, R47 ;  /* 0x0000002f250e7220 */ /* 0x000fe20000400000 */
[C---:B------:R-:W-:Y:S01]  /*b5d0*/  FFMA R12, R48.reuse, R51, R12 ;  /* 0x00000033300c7223 */ /* 0x040fe2000000000c */
[--C-:B------:R-:W-:Y:S02]  /*b5e0*/  HADD2.F32 R51, -RZ, R68.reuse.H0_H0 ;  /* 0x20000044ff337230 */ /* 0x100fe40000004100 */
[C---:B------:R-:W-:Y:S01]  /*b5f0*/  FFMA R13, R48.reuse, R50, R13 ;  /* 0x00000032300d7223 */ /* 0x040fe2000000000d */
[--C-:B------:R-:W-:Y:S02]  /*b600*/  HADD2.F32 R50, -RZ, R59.reuse.H0_H0 ;  /* 0x2000003bff327230 */ /* 0x100fe40000004100 */
[----:B------:R-:W-:Y:S01]  /*b610*/  FFMA R14, R48, R49, R14 ;  /* 0x00000031300e7223 */ /* 0x000fe2000000000e */
[----:B------:R-:W-:Y:S02]  /*b620*/  HADD2.F32 R49, -RZ, R59.H1_H1 ;  /* 0x3000003bff317230 */ /* 0x000fe40000004100 */
[-C--:B------:R-:W-:Y:S01]  /*b630*/  FMUL R45, R15, R47.reuse ;  /* 0x0000002f0f2d7220 */ /* 0x080fe20000400000 */
[-C--:B------:R-:W-:Y:S01]  /*b640*/  FMUL R46, R16, R47.reuse ;  /* 0x0000002f102e7220 */ /* 0x080fe20000400000 */
[-C--:B------:R-:W-:Y:S01]  /*b650*/  FMUL R15, R38, R47.reuse ;  /* 0x0000002f260f7220 */ /* 0x080fe20000400000 */
[-C--:B------:R-:W-:Y:S01]  /*b660*/  FMUL R16, R39, R47.reuse ;  /* 0x0000002f27107220 */ /* 0x080fe20000400000 */
[-C--:B------:R-:W-:Y:S01]  /*b670*/  FMUL R17, R17, R47.reuse ;  /* 0x0000002f11117220 */ /* 0x080fe20000400000 */
[----:B------:R-:W-:Y:S01]  /*b680*/  FMUL R18, R18, R47 ;  /* 0x0000002f12127220 */ /* 0x000fe20000400000 */
[C---:B------:R-:W-:Y:S01]  /*b690*/  FFMA R15, R48.reuse, R50, R15 ;  /* 0x00000032300f7223 */ /* 0x040fe2000000000f */
[----:B------:R-:W-:Y:S02]  /*b6a0*/  HADD2.F32 R50, -RZ, R68.H1_H1 ;  /* 0x30000044ff327230 */ /* 0x000fe40000004100 */
[C---:B------:R-:W-:Y:S01]  /*b6b0*/  FFMA R16, R48.reuse, R49, R16 ;  /* 0x0000003130107223 */ /* 0x040fe20000000010 */
[----:B------:R-:W-:Y:S02]  /*b6c0*/  HADD2.F32 R49, -RZ, R69.H0_H0 ;  /* 0x20000045ff317230 */ /* 0x000fe40000004100 */
[C---:B------:R-:W-:Y:S01]  /*b6d0*/  FFMA R20, R48.reuse, R51, R20 ;  /* 0x0000003330147223 */ /* 0x040fe20000000014 */
[----:B------:R-:W-:Y:S02]  /*b6e0*/  HADD2.F32 R51, -RZ, R71.H0_H0 ;  /* 0x20000047ff337230 */ /* 0x000fe40000004100 */
[C---:B------:R-:W-:Y:S01]  /*b6f0*/  FFMA R21, R48.reuse, R50, R21 ;  /* 0x0000003230157223 */ /* 0x040fe20000000015 */
[--C-:B------:R-:W-:Y:S02]  /*b700*/  HADD2.F32 R50, -RZ, R70.reuse.H1_H1 ;  /* 0x30000046ff327230 */ /* 0x100fe40000004100 */
[C---:B------:R-:W-:Y:S01]  /*b710*/  FFMA R22, R48.reuse, R49, R22 ;  /* 0x0000003130167223 */ /* 0x040fe20000000016 */
[----:B------:R-:W-:Y:S02]  /*b720*/  HADD2.F32 R49, -RZ, R70.H0_H0 ;  /* 0x20000046ff317230 */ /* 0x000fe40000004100 */
[----:B------:R-:W-:Y:S01]  /*b730*/  FFMA R23, R48, R52, R23 ;  /* 0x0000003430177223 */ /* 0x000fe20000000017 */
[----:B------:R-:W-:Y:S02]  /*b740*/  HADD2.F32 R52, -RZ, R75.H1_H1 ;  /* 0x3000004bff347230 */ /* 0x000fe40000004100 */
[----:B------:R-:W-:Y:S01]  /*b750*/  FMUL R19, R19, R47 ;  /* 0x0000002f13137220 */ /* 0x000fe20000400000 */
[----:B------:R-:W-:Y:S01]  /*b760*/  F2FP.F16.F32.PACK_AB R105, R12, R11 ;  /* 0x0000000b0c69723e */ /* 0x000fe200000000ff */
[C---:B------:R-:W-:Y:S01]  /*b770*/  FFMA R24, R48.reuse, R49, R24 ;  /* 0x0000003130187223 */ /* 0x040fe20000000018 */
[C---:B------:R-:W-:Y:S01]  /*b780*/  FFMA R25, R48.reuse, R50, R25 ;  /* 0x0000003230197223 */ /* 0x040fe20000000019 */
[----:B------:R-:W-:Y:S01]  /*b790*/  FFMA R40, R48, R51, R40 ;  /* 0x0000003330287223 */ /* 0x000fe20000000028 */
[----:B------:R-:W-:Y:S01]  /*b7a0*/  HADD2.F32 R49, -RZ, R71.H1_H1 ;  /* 0x30000047ff317230 */ /* 0x000fe20000004100 */
[----:B------:R-:W-:Y:S01]  /*b7b0*/  F2FP.F16.F32.PACK_AB R106, R14, R13 ;  /* 0x0000000d0e6a723e */ /* 0x000fe200000000ff */
[--C-:B------:R-:W-:Y:S01]  /*b7c0*/  HADD2.F32 R51, -RZ, R72.reuse.H0_H0 ;  /* 0x20000048ff337230 */ /* 0x100fe20000004100 */
[----:B------:R-:W-:Y:S01]  /*b7d0*/  F2FP.F16.F32.PACK_AB R107, R16, R15 ;  /* 0x0000000f106b723e */ /* 0x000fe200000000ff */
[----:B------:R-:W-:Y:S02]  /*b7e0*/  HADD2.F32 R50, -RZ, R72.H1_H1 ;  /* 0x30000048ff327230 */ /* 0x000fe40000004100 */
[C---:B------:R-:W-:Y:S01]  /*b7f0*/  FFMA R41, R48.reuse, R49, R41 ;  /* 0x0000003130297223 */ /* 0x040fe20000000029 */
[----:B------:R-:W-:Y:S02]  /*b800*/  HADD2.F32 R49, -RZ, R73.H1_H1 ;  /* 0x30000049ff317230 */ /* 0x000fe40000004100 */
[C---:B------:R-:W-:Y:S01]  /*b810*/  FFMA R42, R48.reuse, R51, R42 ;  /* 0x00000033302a7223 */ /* 0x040fe2000000002a */
[----:B------:R1:W-:Y:S01]  /*b820*/  STSM.16.MT88.4 [R86+0x1800], R104 ;  /* 0x0018006856007844 */ /* 0x0003e20000004200 */
[C---:B------:R-:W-:Y:S01]  /*b830*/  FFMA R43, R48.reuse, R50, R43 ;  /* 0x00000032302b7223 */ /* 0x040fe2000000002b */
[--C-:B------:R-:W-:Y:S02]  /*b840*/  HADD2.F32 R51, -RZ, R74.reuse.H0_H0 ;  /* 0x2000004aff337230 */ /* 0x100fe40000004100 */
[C---:B------:R-:W-:Y:S01]  /*b850*/  FFMA R44, R48.reuse, R53, R44 ;  /* 0x00000035302c7223 */ /* 0x040fe2000000002c */
[----:B------:R-:W-:Y:S02]  /*b860*/  HADD2.F32 R50, -RZ, R74.H1_H1 ;  /* 0x3000004aff327230 */ /* 0x000fe40000004100 */
[C---:B------:R-:W-:Y:S01]  /*b870*/  FFMA R45, R48.reuse, R49, R45 ;  /* 0x00000031302d7223 */ /* 0x040fe2000000002d */
[----:B------:R-:W-:Y:S02]  /*b880*/  HADD2.F32 R53, -RZ, R75.H0_H0 ;  /* 0x2000004bff357230 */ /* 0x000fe40000004100 */
[C---:B------:R-:W-:Y:S01]  /*b890*/  FFMA R46, R48.reuse, R51, R46 ;  /* 0x00000033302e7223 */ /* 0x040fe2000000002e */
[----:B------:R-:W-:Y:S01]  /*b8a0*/  F2FP.F16.F32.PACK_AB R108, R21, R20 ;  /* 0x00000014156c723e */ /* 0x000fe200000000ff */
[C---:B------:R-:W-:Y:S01]  /*b8b0*/  FFMA R17, R48.reuse, R50, R17 ;  /* 0x0000003230117223 */ /* 0x040fe20000000011 */
[----:B------:R-:W-:Y:S01]  /*b8c0*/  F2FP.F16.F32.PACK_AB R109, R23, R22 ;  /* 0x00000016176d723e */ /* 0x000fe200000000ff */
[C---:B------:R-:W-:Y:S01]  /*b8d0*/  FFMA R18, R48.reuse, R53, R18 ;  /* 0x0000003530127223 */ /* 0x040fe20000000012 */
[----:B------:R-:W-:Y:S01]  /*b8e0*/  FFMA R19, R48, R52, R19 ;  /* 0x0000003430137223 */ /* 0x000fe20000000013 */
[----:B------:R-:W-:Y:S01]  /*b8f0*/  F2FP.F16.F32.PACK_AB R110, R25, R24 ;  /* 0x00000018196e723e */ /* 0x000fe200000000ff */
[----:B------:R-:W-:Y:S01]  /*b900*/  BSSY.RECONVERGENT B0, `(.L_x_157) ;  /* 0x000001c000007945 */ /* 0x000fe20003800200 */
[----:B------:R-:W-:Y:S02]  /*b910*/  F2FP.F16.F32.PACK_AB R111, R41, R40 ;  /* 0x00000028296f723e */ /* 0x000fe400000000ff */
[----:B------:R-:W-:Y:S02]  /*b920*/  F2FP.F16.F32.PACK_AB R112, R43, R42 ;  /* 0x0000002a2b70723e */ /* 0x000fe400000000ff */
[----:B------:R-:W-:Y:S01]  /*b930*/  F2FP.F16.F32.PACK_AB R113, R45, R44 ;  /* 0x0000002c2d71723e */ /* 0x000fe200000000ff */
[----:B------:R1:W-:Y:S01]  /*b940*/  STSM.16.MT88.4 [R55+0x1000], R108 ;  /* 0x0010006c37007844 */ /* 0x0003e20000004200 */
[----:B------:R-:W-:Y:S02]  /*b950*/  F2FP.F16.F32.PACK_AB R114, R17, R46 ;  /* 0x0000002e1172723e */ /* 0x000fe400000000ff */
[----:B------:R-:W-:Y:S02]  /*b960*/  F2FP.F16.F32.PACK_AB R115, R19, R18 ;  /* 0x000000121373723e */ /* 0x000fe400000000ff */
[----:B------:R-:W-:Y:S03]  /*b970*/  ISETP.NE.AND P0, PT, R101, RZ, PT ;  /* 0x000000ff6500720c */ /* 0x000fe60003f05270 */
[----:B------:R1:W-:Y:S01]  /*b980*/  STSM.16.MT88.4 [R55+0x1800], R112 ;  /* 0x0018007037007844 */ /* 0x0003e20000004200 */
[----:B------:R-:W-:Y:S01]  /*b990*/  @!PT LDS RZ, [RZ] ;  /* 0x00000000fffff984 */ /* 0x000fe20000000800 */
[----:B------:R-:W-:Y:S01]  /*b9a0*/  @!PT LDS RZ, [RZ] ;  /* 0x00000000fffff984 */ /* 0x000fe20000000800 */
[----:B------:R-:W-:Y:S01]  /*b9b0*/  @!PT LDS RZ, [RZ] ;  /* 0x00000000fffff984 */ /* 0x000fe20000000800 */
[----:B------:R-:W-:Y:S01]  /*b9c0*/  @!PT LDS RZ, [RZ] ;  /* 0x00000000fffff984 */ /* 0x000fe20000000800 */
[----:B------:R2:W-:Y:S07]  /*b9d0*/  MEMBAR.ALL.CTA ;  /* 0x0000000000007992 */ /* 0x0005ee0000008000 */
[----:B--2---:R-:W2:Y:S02]  /*b9e0*/  FENCE.VIEW.ASYNC.S ;  /* 0x00000000000073c6 */ /* 0x004ea40000000000 */
[----:B--2---:R-:W-:Y:S06]  /*b9f0*/  BAR.SYNC.DEFER_BLOCKING 0x1, 0x80 ;  /* 0x0042000000007b1d */ /* 0x004fec0000010000 */
[----:B------:R-:W-:Y:S05]  /*ba00*/  @!P0 BRA `(.L_x_158) ;  /* 0x00000000002c8947 */ /* 0x000fea0003800000 */
[----:B------:R-:W-:Y:S02]  /*ba10*/  UIADD3 UR7, UPT, UPT, UR43, 0x1000, URZ ;  /* 0x000010002b077890 */ /* 0x000fe4000fffe0ff */
[----:B------:R-:W-:Y:S02]  /*ba20*/  UIADD3 UR6, UPT, UPT, UR42, 0x80, URZ ;  /* 0x000000802a067890 */ /* 0x000fe4000fffe0ff */
[----:B------:R-:W-:Y:S02]  /*ba30*/  UIADD3 UR4, UPT, UPT, UR43, 0x2000, URZ ;  /* 0x000020002b047890 */ /* 0x000fe4000fffe0ff */
[----:B------:R-:W-:Y:S01]  /*ba40*/  MOV R81, UR7 ;  /* 0x0000000700517c02 */ /* 0x000fe20008000f00 */
[----:B------:R-:W-:Y:S03]  /*ba50*/  UMOV UR5, UR41 ;  /* 0x0000002900057c82 */ /* 0x000fe60008000000 */
[----:B------:R-:W-:Y:S11]  /*ba60*/  R2UR UR40, R81 ;  /* 0x00000000512872ca */ /* 0x000ff600000e0000 */
[----:B------:R-:W-:Y:S02]  /*ba70*/  @!UPT UIADD3 URZ, UPT, UPT, URZ, URZ, URZ ;  /* 0x000000fffffff290 */ /* 0x000fe4000fffe0ff */
[----:B------:R2:W-:Y:S01]  /*ba80*/  UTMASTG.2D [UR40], [UR56] ;  /* 0x00000028380073b5 */ /* 0x0005e20008008000 */
[----:B------:R2:W-:Y:S01]  /*ba90*/  UTMASTG.2D [UR4], [UR56] ;  /* 0x00000004380073b5 */ /* 0x0005e20008008000 */
[----:B------:R0:W-:Y:S01]  /*baa0*/  UTMACMDFLUSH ;  /* 0x00000000000079b7 */ /* 0x0001e20000000000 */
[----:B--2---:R-:W-:Y:S04]  /*bab0*/  DEPBAR.LE SB0, 0x1 ;  /* 0x000080400000791a */ /* 0x004fe80000000000 */
.L_x_158:
[----:B------:R-:W-:Y:S05]  /*bac0*/  BSYNC.RECONVERGENT B0 ;  /* 0x0000000000007941 */ /* 0x000fea0003800200 */
.L_x_157:
[----:B------:R-:W-:Y:S01]  /*bad0*/  UISETP.NE.AND UP1, UPT, UR54, URZ, UPT ;  /* 0x000000ff3600728c */ /* 0x000fe2000bf25270 */
[----:B------:R-:W-:Y:S01]  /*bae0*/  BAR.SYNC.DEFER_BLOCKING 0x1, 0x80 ;  /* 0x0042000000007b1d */ /* 0x000fe20000010000 */
[----:B------:R-:W-:Y:S01]  /*baf0*/  SHF.L.U32 R0, R91, 0x1f, RZ ;  /* 0x0000001f5b007819 */ /* 0x000fe200000006ff */
[----:B------:R-:W-:Y:S03]  /*bb00*/  IMAD R102, R95, 0x2, R102 ;  /* 0x000000025f667824 */ /* 0x000fe600078e0266 */
[----:B------:R-:W-:Y:S05]  /*bb10*/  PLOP3.LUT P0, PT, PT, PT, UP1, 0x80, 0x8 ;  /* 0x000000000008781c */ /* 0x000fea0003f0f018 */
[----:B------:R-:W-:Y:S04]  /*bb20*/  @UP1 ULEA UR4, UR53, UR43, 0x3 ;  /* 0x0000002b35041291 */ /* 0x000fe8000f8e18ff */
[----:B------:R-:W-:Y:S04]  /*bb30*/  @UP1 UIADD3 UR4, UPT, UPT, UR4, 0x50, URZ ;  /* 0x0000005004041890 */ /* 0x000fe8000fffe0ff */
[----:B------:R-:W-:Y:S09]  /*bb40*/  @UP1 UPRMT UR4, UR52, 0x654, UR4 ;  /* 0x0000065434041896 */ /* 0x000ff20008000004 */
[----:B------:R-:W-:Y:S01]  /*bb50*/  @P0 SYNCS.ARRIVE.TRANS64.RED.A1T0 RZ, [UR4], RZ ;  /* 0x000000ffffff09a7 */ /* 0x000fe20008100404 */
[----:B------:R-:W-:Y:S01]  /*bb60*/  @UP1 UIADD3 UR4, UPT, UPT, UR53, 0x1, URZ ;  /* 0x0000000135041890 */ /* 0x000fe2000fffe0ff */
[----:B------:R-:W-:Y:S01]  /*bb70*/  BSSY B0, `(.L_x_159) ;  /* 0x0000008000007945 */ /* 0x000fe20003800000 */
[----:B------:R-:W-:Y:S02]  /*bb80*/  FSETP.NEU.AND P0, PT, R48, RZ, PT ;  /* 0x000000ff3000720b */ /* 0x000fe40003f0d000 */
[----:B------:R-:W-:Y:S01]  /*bb90*/  @UP1 UISETP.NE.AND UP0, UPT, UR4, 0x4, UPT ;  /* 0x000000040400188c */ /* 0x000fe2000bf05270 */
[----:B------:R-:W2:Y:S03]  /*bba0*/  SYNCS.PHASECHK.TRANS64.TRYWAIT P1, [UR43+0x38], R0 ;  /* 0x00003800ff0075a7 */ /* 0x000ea6000802112b */
[----:B------:R-:W-:Y:S01]  /*bbb0*/  @UP1 USEL UR53, UR4, URZ, UP0 ;  /* 0x000000ff04351287 */ /* 0x000fe20008000000 */
[----:B--2---:R-:W-:Y:S11]  /*bbc0*/  @P1 BRA `(.L_x_160) ;  /* 0x0000000000081947 */ /* 0x004ff60003800000 */
[----:B------:R-:W2:Y:S02]  /*bbd0*/  SYNCS.PHASECHK.TRANS64.TRYWAIT P1, [UR43+0x38], R0 ;  /* 0x00003800ff0075a7 */ /* 0x000ea4000802112b */
[----:B--2---:R-:W-:Y:S05]  /*bbe0*/  @!P1 BRA `(.L_x_161) ;  /* 0x0000006400d49947 */ /* 0x004fea0003800000 */
.L_x_160:
[----:B------:R-:W-:Y:S05]  /*bbf0*/  BSYNC B0 ;  /* 0x0000000000007941 */ /* 0x000fea0003800000 */
.L_x_159:
[----:B------:R-:W-:Y:S05]  /*bc00*/  @P0 WARPSYNC.ALL ;  /* 0x0000000000000948 */ /* 0x000fea0003800000 */
[----:B------:R3:W1:Y:S01]  /*bc10*/  @P0 LDSM.16.MT88.4 R60, [R92+UR43+0x3000] ;  /* 0x0030002b5c3c083b */ /* 0x0006620008004200 */
[----:B------:R-:W-:Y:S02]  /*bc20*/  CS2R R38, SRZ ;  /* 0x0000000000267805 */ /* 0x000fe4000001ff00 */
[----:B------:R-:W-:Y:S02]  /*bc30*/  CS2R R36, SRZ ;  /* 0x0000000000247805 */ /* 0x000fe4000001ff00 */
[----:B------:R-:W-:Y:S01]  /*bc40*/  CS2R R34, SRZ ;  /* 0x0000000000227805 */ /* 0x000fe2000001ff00 */
[----:B------:R3:W1:Y:S01]  /*bc50*/  @P0 LDSM.16.MT88.4 R56, [R92+UR43+0x3800] ;  /* 0x0038002b5c38083b */ /* 0x0006620008004200 */
[----:B------:R-:W-:Y:S02]  /*bc60*/  CS2R R32, SRZ ;  /* 0x0000000000207805 */ /* 0x000fe4000001ff00 */
[----:B------:R-:W-:Y:S02]  /*bc70*/  CS2R R30, SRZ ;  /* 0x00000000001e7805 */ /* 0x000fe4000001ff00 */
[----:B------:R-:W-:Y:S01]  /*bc80*/  CS2R R28, SRZ ;  /* 0x00000000001c7805 */ /* 0x000fe2000001ff00 */
[----:B------:R3:W1:Y:S01]  /*bc90*/  @P0 LDSM.16.MT88.4 R68, [R102+0x2000] ;  /* 0x002000006644083b */ /* 0x0006620000004200 */
[----:B------:R-:W-:Y:S02]  /*bca0*/  CS2R R26, SRZ ;  /* 0x00000000001a7805 */ /* 0x000fe4000001ff00 */
[----:B------:R-:W-:Y:S02]  /*bcb0*/  CS2R R24, SRZ ;  /* 0x0000000000187805 */ /* 0x000fe4000001ff00 */
[----:B------:R-:W-:Y:S01]  /*bcc0*/  CS2R R18, SRZ ;  /* 0x0000000000127805 */ /* 0x000fe2000001ff00 */
[----:B------:R3:W1:Y:S01]  /*bcd0*/  @P0 LDSM.16.MT88.4 R72, [R102+0x2800] ;  /* 0x002800006648083b */ /* 0x0006620000004200 */
[----:B------:R-:W-:Y:S02]  /*bce0*/  ISETP.GE.AND P0, PT, R100, 0x1, PT ;  /* 0x000000016400780c */ /* 0x000fe40003f06270 */
[----:B------:R-:W-:Y:S02]  /*bcf0*/  CS2R R16, SRZ ;  /* 0x0000000000107805 */ /* 0x000fe4000001ff00 */
[----:B------:R-:W-:Y:S02]  /*bd00*/  CS2R R14, SRZ ;  /* 0x00000000000e7805 */ /* 0x000fe4000001ff00 */
[----:B------:R-:W-:Y:S02]  /*bd10*/  CS2R R12, SRZ ;  /* 0x00000000000c7805 */ /* 0x000fe4000001ff00 */
[----:B------:R-:W-:Y:S02]  /*bd20*/  CS2R R10, SRZ ;  /* 0x00000000000a7805 */ /* 0x000fe4000001ff00 */
[----:B------:R-:W-:Y:S02]  /*bd30*/  CS2R R8, SRZ ;  /* 0x0000000000087805 */ /* 0x000fe4000001ff00 */
[----:B------:R-:W-:Y:S02]  /*bd40*/  CS2R R6, SRZ ;  /* 0x0000000000067805 */ /* 0x000fe4000001ff00 */
[----:B------:R-:W-:Y:S01]  /*bd50*/  CS2R R4, SRZ ;  /* 0x0000000000047805 */ /* 0x000fe2000001ff00 */
[----:B------:R-:W-:Y:S06]  /*bd60*/  @!P0 BRA `(.L_x_162) ;  /* 0x0000000000c48947 */ /* 0x000fec0003800000 */
[----:B--2---:R-:W-:Y:S05]  /*bd70*/  VIADD R3, R54, 0x20 ;  /* 0x0000002036037836 */ /* 0x004fea0000000000 */
[----:B------:R-:W-:Y:S04]  /*bd80*/  SHF.R.U32.HI R3, RZ, 0x15, R3 ;  /* 0x00000015ff037819 */ /* 0x000fe80000011603 */
[----:B------:R-:W-:Y:S11]  /*bd90*/  LOP3.LUT P0, RZ, R3, 0x3, R80, 0x48, !PT ;  /* 0x0000000303ff7812 */ /* 0x000ff60007804850 */
[----:B------:R-:W-:Y:S02]  /*bda0*/  @!UPT UIADD3 URZ, UPT, UPT, URZ, URZ, URZ ;  /* 0x000000fffffff290 */ /* 0x000fe4000fffe0ff */
[----:B------:R-:W-:Y:S05]  /*bdb0*/  @!P0 BRA `(.L_x_163) ;  /* 0x0000000000408947 */ /* 0x000fea0003800000 */
[----:B------:R-:W2:Y:S01]  /*bdc0*/  LDCU.64 UR8, c[0x4][0x70] ;  /* 0x01000e00ff0877ac */ /* 0x000ea20008000a00 */
[----:B------:R-:W-:Y:S01]  /*bdd0*/  MOV R3, 0x0 ;  /* 0x0000000000037802 */ /* 0x000fe20000000f00 */
[----:B------:R-:W-:Y:S02]  /*bde0*/  HFMA2 R12, -RZ, RZ, 0, 5.9604644775390625e-08 ;  /* 0x00000001ff0c7431 */ /* 0x000fe400000001ff */
[----:B------:R-:W-:Y:S02]  /*bdf0*/  IMAD.MOV.U32 R8, RZ, RZ, 0x192 ;  /* 0x00000192ff087424 */ /* 0x000fe400078e00ff */
[----:B------:R-:W-:Y:S01]  /*be00*/  IMAD.MOV.U32 R13, RZ, RZ, RZ ;  /* 0x000000ffff0d7224 */ /* 0x000fe200078e00ff */
[----:B------:R-:W5:Y:S01]  /*be10*/  LDCU.64 UR6, c[0x4][0x78] ;  /* 0x01000f00ff0677ac */ /* 0x000f620008000a00 */
[----:B------:R-:W1:Y:S01]  /*be20*/  LDC.64 R2, c[0x4][R3] ;  /* 0x0100000003027b82 */ /* 0x000e620000000a00 */
[----:B------:R-:W3:Y:S01]  /*be30*/  LDCU.64 UR4, c[0x4][0x10] ;  /* 0x01000200ff0477ac */ /* 0x000ee20008000a00 */
[----:B--2---:R-:W-:Y:S01]  /*be40*/  MOV R5, UR9 ;  /* 0x0000000900057c02 */ /* 0x004fe20008000f00 */
[----:B------:R-:W-:Y:S01]  /*be50*/  IMAD.U32 R4, RZ, RZ, UR8 ;  /* 0x00000008ff047e24 */ /* 0x000fe2000f8e00ff */
[----:B-----5:R-:W-:Y:S01]  /*be60*/  MOV R7, UR7 ;  /* 0x0000000700077c02 */ /* 0x020fe20008000f00 */
[----:B------:R-:W-:Y:S01]  /*be70*/  IMAD.U32 R6, RZ, RZ, UR6 ;  /* 0x00000006ff067e24 */ /* 0x000fe2000f8e00ff */
[----:B---3--:R-:W-:Y:S01]  /*be80*/  MOV R11, UR5 ;  /* 0x00000005000b7c02 */ /* 0x008fe20008000f00 */
[----:B------:R-:W-:Y:S02]  /*be90*/  IMAD.U32 R10, RZ, RZ, UR4 ;  /* 0x00000004ff0a7e24 */ /* 0x000fe4000f8e00ff */
[----:B------:R-:W-:Y:S07]  /*bea0*/  LEPC R20, `(.L_x_163) ;  /* 0x000000001014794e */ /* 0x000fee0000000000 */
[----:B-1--4-:R-:W-:Y:S05]  /*beb0*/  CALL.ABS.NOINC R2 ;  /* 0x0000000002007343 */ /* 0x012fea0003c00000 */
.L_x_163:
[----:B------:R-:W-:Y:S05]  /*bec0*/  WARPSYNC.ALL ;  /* 0x0000000000007948 */ /* 0x000fea0003800000 */
[C---:B------:R-:W-:Y:S01]  /*bed0*/  R2UR UR4, R54.reuse ;  /* 0x00000000360472ca */ /* 0x040fe200000e0000 */
[----:B------:R-:W-:Y:S05]  /*bee0*/  VIADD R3, R54, 0x100020 ;  /* 0x0010002036037836 */ /* 0x000fea0000000000 */
[----:B------:R-:W-:Y:S04]  /*bef0*/  SHF.R.U32.HI R3, RZ, 0x15, R3 ;  /* 0x00000015ff037819 */ /* 0x000fe80000011603 */
[----:B------:R-:W-:Y:S03]  /*bf00*/  LOP3.LUT P0, RZ, R3, 0x3, R80, 0x48, !PT ;  /* 0x0000000303ff7812 */ /* 0x000fe60007804850 */
[----:B------:R-:W2:Y:S10]  /*bf10*/  LDTM.16dp256bit.x4 R24, tmem[UR4+0x20] ;  /* 0x00002004001879ee */ /* 0x000eb40008120000 */
[----:B--2---:R-:W-:Y:S05]  /*bf20*/  @!P0 BRA `(.L_x_164) ;  /* 0x0000000000408947 */ /* 0x004fea0003800000 */
        /* <DEDUP_REMOVED lines=16> */
.L_x_164:
[----:B------:R-:W-:Y:S05]  /*c030*/  WARPSYNC.ALL ;  /* 0x0000000000007948 */ /* 0x000fea0003800000 */
[----:B------:R-:W-:Y:S11]  /*c040*/  R2UR UR4, R54 ;  /* 0x00000000360472ca */ /* 0x000ff600000e0000 */
[----:B------:R-:W-:Y:S02]  /*c050*/  @!UPT UIADD3 URZ, UPT, UPT, URZ, URZ, URZ ;  /* 0x000000fffffff290 */ /* 0x000fe4000fffe0ff */
[----:B------:R-:W2:Y:S02]  /*c060*/  LDTM.16dp256bit.x4 R4, tmem[UR4+0x100020] ;  /* 0x10002004000479ee */ /* 0x000ea40008120000 */
[----:B--2---:R-:W-:Y:S01]  /*c070*/  NOP ;  /* 0x0000000000007918 */ /* 0x004fe20000000000 */
.L_x_162:
[--C-:B-1----:R-:W-:Y:S01]  /*c080*/  HADD2.F32 R49, -RZ, R60.reuse.H0_H0 ;  /* 0x2000003cff317230 */ /* 0x102fe20000004100 */
[----:B------:R-:W-:Y:S05]  /*c090*/  WARPSYNC.ALL ;  /* 0x0000000000007948 */ /* 0x000fea0003800000 */
[-C--:B--2---:R-:W-:Y:S01]  /*c0a0*/  FMUL R0, R24, R47.reuse ;  /* 0x0000002f18007220 */ /* 0x084fe20000400000 */
        /* <DEDUP_REMOVED lines=25> */
[--C-:B------:R-:W-:Y:S02]  /*c240*/  HADD2.F32 R49, -RZ, R56.reuse.H0_H0 ;  /* 0x20000038ff317230 */ /* 0x100fe40000004100 */
[-C--:B------:R-:W-:Y:S01]  /*c250*/  FMUL R7, R30, R47.reuse ;  /* 0x0000002f1e077220 */ /* 0x080fe20000400000 */
[----:B------:R-:W-:Y:S01]  /*c260*/  FMUL R8, R31, R47 ;  /* 0x0000002f1f087220 */ /* 0x000fe20000400000 */
[----:B------:R-:W-:Y:S01]  /*c270*/  HADD2.F32 R52, -RZ, R69.H1_H1 ;  /* 0x30000045ff347230 */ /* 0x000fe20000004100 */
        /* <DEDUP_REMOVED lines=96> */
[----:B------:R-:W-:Y:S01]  /*c880*/  UIADD3 UR8, UPT, UPT, UR43, 0x3000, URZ ;  /* 0x000030002b087890 */ /* 0x000fe2000fffe0ff */
[----:B------:R-:W-:Y:S01]  /*c890*/  UMOV UR9, UR41 ;  /* 0x0000002900097c82 */ /* 0x000fe20008000000 */
[----:B------:R-:W-:Y:S02]  /*c8a0*/  UIADD3 UR6, UPT, UPT, UR42, 0xa0, URZ ;  /* 0x000000a02a067890 */ /* 0x000fe4000fffe0ff */
[----:B------:R-:W-:Y:S01]  /*c8b0*/  UIADD3 UR4, UPT, UPT, UR43, 0x4000, URZ ;  /* 0x000040002b047890 */ /* 0x000fe2000fffe0ff */
[----:B------:R-:W-:Y:S04]  /*c8c0*/  UMOV UR5, UR41 ;  /* 0x0000002900057c82 */ /* 0x000fe80008000000 */
[----:B------:R2:W-:Y:S04]  /*c8d0*/  UTMASTG.2D [UR8], [UR56] ;  /* 0x00000008380073b5 */ /* 0x0005e80008008000 */
[----:B------:R2:W-:Y:S01]  /*c8e0*/  UTMASTG.2D [UR4], [UR56] ;  /* 0x00000004380073b5 */ /* 0x0005e20008008000 */
[----:B------:R0:W-:Y:S01]  /*c8f0*/  UTMACMDFLUSH ;  /* 0x00000000000079b7 */ /* 0x0001e20000000000 */
[----:B--2---:R-:W-:Y:S04]  /*c900*/  DEPBAR.LE SB0, 0x1 ;  /* 0x000080400000791a */ /* 0x004fe80000000000 */
.L_x_166:
[----:B------:R-:W-:Y:S05]  /*c910*/  BSYNC.RECONVERGENT B0 ;  /* 0x0000000000007941 */ /* 0x000fea0003800200 */
.L_x_165:
[----:B------:R-:W-:Y:S01]  /*c920*/  BAR.SYNC.DEFER_BLOCKING 0x1, 0x80 ;  /* 0x0042000000007b1d */ /* 0x000fe20000010000 */
[----:B------:R-:W-:Y:S01]  /*c930*/  ULEA UR4, UR53, UR43, 0x3 ;  /* 0x0000002b35047291 */ /* 0x000fe2000f8e18ff */
[----:B------:R-:W-:Y:S01]  /*c940*/  SHF.L.U32 R3, R91, 0x1f, RZ ;  /* 0x0000001f5b037819 */ /* 0x000fe200000006ff */
[----:B------:R-:W-:Y:S01]  /*c950*/  UIADD3 UR40, UPT, UPT, UR53, 0x1, URZ ;  /* 0x0000000135287890 */ /* 0x000fe2000fffe0ff */
[----:B------:R-:W-:Y:S01]  /*c960*/  FSETP.NEU.AND P0, PT, R48, RZ, PT ;  /* 0x000000ff3000720b */ /* 0x000fe20003f0d000 */
[----:B------:R-:W-:Y:S04]  /*c970*/  UIADD3 UR4, UPT, UPT, UR4, 0x50, URZ ;  /* 0x0000005004047890 */ /* 0x000fe8000fffe0ff */
[----:B------:R-:W-:Y:S09]  /*c980*/  UPRMT UR4, UR52, 0x654, UR4 ;  /* 0x0000065434047896 */ /* 0x000ff20008000004 */
[----:B------:R-:W-:Y:S01]  /*c990*/  SYNCS.ARRIVE.TRANS64.RED.A1T0 RZ, [UR4], RZ ;  /* 0x000000ffffff79a7 */ /* 0x000fe20008100404 */
[----:B------:R-:W-:Y:S01]  /*c9a0*/  BSSY B0, `(.L_x_167) ;  /* 0x0000005000007945 */ /* 0x000fe20003800000 */
[----:B------:R-:W2:Y:S03]  /*c9b0*/  SYNCS.PHASECHK.TRANS64.TRYWAIT P1, [UR43+0x40], R3 ;  /* 0x00004003ff0075a7 */ /* 0x000ea6000802112b */
[----:B--2---:R-:W-:Y:S05]  /*c9c0*/  @P1 BRA `(.L_x_168) ;  /* 0x0000000000081947 */ /* 0x004fea0003800000 */
[----:B------:R-:W2:Y:S02]  /*c9d0*/  SYNCS.PHASECHK.TRANS64.TRYWAIT P1, [UR43+0x40], R3 ;  /* 0x00004003ff0075a7 */ /* 0x000ea4000802112b */
[----:B--2---:R-:W-:Y:S05]  /*c9e0*/  @!P1 BRA `(.L_x_169) ;  /* 0x00000058006c9947 */ /* 0x004fea0003800000 */
.L_x_168:
[----:B------:R-:W-:Y:S05]  /*c9f0*/  BSYNC B0 ;  /* 0x0000000000007941 */ /* 0x000fea0003800000 */
.L_x_167:
        /* <DEDUP_REMOVED lines=44> */
.L_x_171:
        /* <DEDUP_REMOVED lines=23> */
.L_x_172:
[----:B------:R-:W-:Y:S05]  /*ce30*/  WARPSYNC.ALL ;  /* 0x0000000000007948 */ /* 0x000fea0003800000 */
[----:B------:R-:W-:Y:S11]  /*ce40*/  R2UR UR4, R54 ;  /* 0x00000000360472ca */ /* 0x000ff600000e0000 */
[----:B------:R-:W-:Y:S02]  /*ce50*/  @!UPT UIADD3 URZ, UPT, UPT, URZ, URZ, URZ ;  /* 0x000000fffffff290 */ /* 0x000fe4000fffe0ff */
[----:B------:R-:W2:Y:S02]  /*ce60*/  LDTM.16dp256bit.x4 R4, tmem[UR4+0x100040] ;  /* 0x10004004000479ee */ /* 0x000ea40008120000 */
[----:B--2---:R-:W-:Y:S01]  /*ce70*/  NOP ;  /* 0x0000000000007918 */ /* 0x004fe20000000000 */
.L_x_170:
        /* <DEDUP_REMOVED lines=137> */
.L_x_174:
[----:B------:R-:W-:Y:S05]  /*d710*/  BSYNC.RECONVERGENT B0 ;  /* 0x0000000000007941 */ /* 0x000fea0003800200 */
.L_x_173:
[----:B------:R-:W-:Y:S01]  /*d720*/  UISETP.NE.AND UP0, UPT, UR40, 0x4, UPT ;  /* 0x000000042800788c */ /* 0x000fe2000bf05270 */
[----:B------:R-:W-:Y:S01]  /*d730*/  BAR.SYNC.DEFER_BLOCKING 0x1, 0x80 ;  /* 0x0042000000007b1d */ /* 0x000fe20000010000 */
[----:B------:R-:W-:Y:S02]  /*d740*/  SHF.L.U32 R3, R91, 0x1f, RZ ;  /* 0x0000001f5b037819 */ /* 0x000fe400000006ff */
[----:B------:R-:W-:Y:S01]  /*d750*/  USEL UR5, UR40, URZ, UP0 ;  /* 0x000000ff28057287 */ /* 0x000fe20008000000 */
[----:B------:R-:W-:Y:S03]  /*d760*/  FSETP.NEU.AND P0, PT, R48, RZ, PT ;  /* 0x000000ff3000720b */ /* 0x000fe60003f0d000 */
[----:B------:R-:W-:Y:S02]  /*d770*/  ULEA UR4, UR5, UR43, 0x3 ;  /* 0x0000002b05047291 */ /* 0x000fe4000f8e18ff */
[----:B------:R-:W-:Y:S02]  /*d780*/  UIADD3 UR5, UPT, UPT, UR5, 0x1, URZ ;  /* 0x0000000105057890 */ /* 0x000fe4000fffe0ff */
[----:B------:R-:W-:Y:S02]  /*d790*/  UIADD3 UR4, UPT, UPT, UR4, 0x50, URZ ;  /* 0x0000005004047890 */ /* 0x000fe4000fffe0ff */
[----:B------:R-:W-:Y:S02]  /*d7a0*/  UISETP.NE.AND UP0, UPT, UR5, 0x4, UPT ;  /* 0x000000040500788c */ /* 0x000fe4000bf05270 */
[----:B------:R-:W-:Y:S02]  /*d7b0*/  UPRMT UR4, UR52, 0x654, UR4 ;  /* 0x0000065434047896 */ /* 0x000fe40008000004 */
[----:B------:R-:W-:Y:S07]  /*d7c0*/  USEL UR53, UR5, URZ, UP0 ;  /* 0x000000ff05357287 */ /* 0x000fee0008000000 */
[----:B------:R-:W-:Y:S01]  /*d7d0*/  SYNCS.ARRIVE.TRANS64.RED.A1T0 RZ, [UR4], RZ ;  /* 0x000000ffffff79a7 */ /* 0x000fe20008100404 */
[----:B------:R-:W-:Y:S01]  /*d7e0*/  BSSY B0, `(.L_x_175) ;  /* 0x0000005000007945 */ /* 0x000fe20003800000 */
[----:B------:R-:W2:Y:S03]  /*d7f0*/  SYNCS.PHASECHK.TRANS64.TRYWAIT P1, [UR43+0x48], R3 ;  /* 0x00004803ff0075a7 */ /* 0x000ea6000802112b */
[----:B--2---:R-:W-:Y:S05]  /*d800*/  @P1 BRA `(.L_x_176) ;  /* 0x0000000000081947 */ /* 0x004fea0003800000 */
[----:B------:R-:W2:Y:S02]  /*d810*/  SYNCS.PHASECHK.TRANS64.TRYWAIT P1, [UR43+0x48], R3 ;  /* 0x00004803ff0075a7 */ /* 0x000ea4000802112b */
[----:B--2---:R-:W-:Y:S05]  /*d820*/  @!P1 BRA `(.L_x_177) ;  /* 0x0000004800f49947 */ /* 0x004fea0003800000 */
.L_x_176:
[----:B------:R-:W-:Y:S05]  /*d830*/  BSYNC B0 ;  /* 0x0000000000007941 */ /* 0x000fea0003800000 */
.L_x_175:
        /* <DEDUP_REMOVED lines=44> */
.L_x_179:
        /* <DEDUP_REMOVED lines=23> */
.L_x_180:
[----:B------:R-:W-:Y:S05]  /*dc70*/  WARPSYNC.ALL ;  /* 0x0000000000007948 */ /* 0x000fea0003800000 */
[----:B------:R-:W-:Y:S11]  /*dc80*/  R2UR UR4, R54 ;  /* 0x00000000360472ca */ /* 0x000ff600000e0000 */
[----:B------:R-:W-:Y:S02]  /*dc90*/  @!UPT UIADD3 URZ, UPT, UPT, URZ, URZ, URZ ;  /* 0x000000fffffff290 */ /* 0x000fe4000fffe0ff */
[----:B------:R-:W2:Y:S02]  /*dca0*/  LDTM.16dp256bit.x4 R4, tmem[UR4+0x100060] ;  /* 0x10006004000479ee */ /* 0x000ea40008120000 */
[----:B--2---:R-:W-:Y:S01]  /*dcb0*/  NOP ;  /* 0x0000000000007918 */ /* 0x004fe20000000000 */
.L_x_178:
[--C-:B-1----:R-:W-:Y:S01]  /*dcc0*/  HADD2.F32 R41, -RZ, R60.reuse.H0_H0 ;  /* 0x2000003cff297230 */ /* 0x102fe20000004100 */
[----:B------:R-:W-:Y:S01]  /*dcd0*/  ISETP.GE.AND P0, PT, R100, 0x1, PT ;  /* 0x000000016400780c */ /* 0x000fe20003f06270 */
[-C--:B--2---:R-:W-:Y:S01]  /*dce0*/  FMUL R0, R24, R47.reuse ;  /* 0x0000002f18007220 */ /* 0x084fe20000400000 */
[----:B------:R-:W-:Y:S02]  /*dcf0*/  HADD2.F32 R43, -RZ, R60.H1_H1 ;  /* 0x3000003cff2b7230 */ /* 0x000fe40000004100 */
[----:B------:R-:W-:Y:S01]  /*dd00*/  FMUL R2, R25, R47 ;  /* 0x0000002f19027220 */ /* 0x000fe20000400000 */
[--C-:B------:R-:W-:Y:S02]  /*dd10*/  HADD2.F32 R40, -RZ, R61.reuse.H0_H0 ;  /* 0x2000003dff287230 */ /* 0x100fe40000004100 */
[----:B------:R-:W-:Y:S01]  /*dd20*/  FFMA R0, R48, R41, R0 ;  /* 0x0000002930007223 */ /* 0x000fe20000000000 */
[----:B------:R-:W-:Y:S01]  /*dd30*/  FMUL R3, R26, R47 ;  /* 0x0000002f1a037220 */ /* 0x000fe20000400000 */
[----:B------:R-:W-:Y:S02]  /*dd40*/  HADD2.F32 R45, -RZ, R61.H1_H1 ;  /* 0x3000003dff2d7230 */ /* 0x000fe40000004100 */
[C---:B------:R-:W-:Y:S01]  /*dd50*/  FFMA R2, R48.reuse, R43, R2 ;  /* 0x0000002b30027223 */ /* 0x040fe20000000002 */
[-C--:B------:R-:W-:Y:S01]  /*dd60*/  FMUL R20, R27, R47.reuse ;  /* 0x0000002f1b147220 */ /* 0x080fe20000400000 */
[--C-:B------:R-:W-:Y:S02]  /*dd70*/  HADD2.F32 R42, -RZ, R62.reuse.H0_H0 ;  /* 0x2000003eff2a7230 */ /* 0x100fe40000004100 */
[----:B------:R-:W-:Y:S01]  /*dd80*/  FFMA R3, R48, R40, R3 ;  /* 0x0000002830037223 */ /* 0x000fe20000000003 */
[----:B------:R-:W-:Y:S01]  /*dd90*/  FMUL R21, R28, R47 ;  /* 0x0000002f1c157220 */ /* 0x000fe20000400000 */
[----:B------:R-:W-:Y:S01]  /*dda0*/  HADD2.F32 R49, -RZ, R62.H1_H1 ;  /* 0x3000003eff317230 */ /* 0x000fe20000004100 */
[----:B------:R-:W-:Y:S01]  /*ddb0*/  F2FP.F16.F32.PACK_AB R104, R2, R0 ;  /* 0x000000000268723e */ /* 0x000fe200000000ff */
[----:B------:R-:W-:Y:S05]  /*ddc0*/  @P0 WARPSYNC.ALL ;  /* 0x0000000000000948 */ /* 0x000fea0003800000 */
[----:B------:R-:W-:Y:S01]  /*ddd0*/  @P0 NOP ;  /* 0x0000000000000918 */ /* 0x000fe20000000000 */
[C---:B------:R-:W-:Y:S01]  /*dde0*/  FFMA R20, R48.reuse, R45, R20 ;  /* 0x0000002d30147223 */ /* 0x040fe20000000014 */
[----:B------:R-:W-:Y:S01]  /*ddf0*/  FFMA R21, R48, R42, R21 ;  /* 0x0000002a30157223 */ /* 0x000fe20000000015 */
[----:B------:R-:W-:Y:S01]  /*de00*/  @P0 IADD3 R97, PT, PT, R97, 0x120, RZ ;  /* 0x0000012061610810 */ /* 0x000fe20007ffe0ff */
[----:B------:R-:W-:Y:S01]  /*de10*/  FMUL R22, R29, R47 ;  /* 0x0000002f1d167220 */ /* 0x000fe20000400000 */
[--C-:B------:R-:W-:Y:S01]  /*de20*/  HADD2.F32 R44, -RZ, R63.reuse.H0_H0 ;  /* 0x2000003fff2c7230 */ /* 0x100fe20000004100 */
[----:B------:R-:W-:Y:S01]  /*de30*/  F2FP.F16.F32.PACK_AB R105, R20, R3 ;  /* 0x000000031469723e */ /* 0x000fe200000000ff */
[----:B------:R-:W-:Y:S01]  /*de40*/  FMUL R23, R30, R47 ;  /* 0x0000002f1e177220 */ /* 0x000fe20000400000 */
[----:B------:R-:W-:Y:S01]  /*de50*/  HADD2.F32 R51, -RZ, R63.H1_H1 ;  /* 0x3000003fff337230 */ /* 0x000fe20000004100 */
[----:B------:R-:W-:Y:S01]  /*de60*/  @P0 LOP3.LUT R97, R97, 0xfefffff8, RZ, 0xc0, !PT ;  /* 0xfefffff861610812 */ /* 0x000fe200078ec0ff */
[C---:B------:R-:W-:Y:S01]  /*de70*/  FFMA R22, R48.reuse, R49, R22 ;  /* 0x0000003130167223 */ /* 0x040fe20000000016 */
[----:B------:R-:W-:Y:S01]  /*de80*/  FFMA R23, R48, R44, R23 ;  /* 0x0000002c30177223 */ /* 0x000fe20000000017 */
[----:B------:R-:W-:Y:S01]  /*de90*/  FMUL R24, R31, R47 ;  /* 0x0000002f1f187220 */ /* 0x000fe20000400000 */
[----:B------:R-:W-:Y:S01]  /*dea0*/  HADD2.F32 R46, -RZ, R56.H0_H0 ;  /* 0x20000038ff2e7230 */ /* 0x000fe20000004100 */
[----:B------:R1:W-:Y:S01]  /*deb0*/  @P0 SYNCS.ARRIVE.TRANS64.RED.A1T0 RZ, [R97+URZ], RZ ;  /* 0x000000ff61ff09a7 */ /* 0x0003e200081004ff */
[----:B------:R-:W-:Y:S07]  /*dec0*/  F2FP.F16.F32.PACK_AB R106, R22, R21 ;  /* 0x00000015166a723e */ /* 0x000fee00000000ff */
[----:B------:R-:W-:Y:S05]  /*ded0*/  WARPSYNC.ALL ;  /* 0x0000000000007948 */ /* 0x000fea0003800000 */
[----:B------:R-:W-:Y:S01]  /*dee0*/  FFMA R24, R48, R51, R24 ;  /* 0x0000003330187223 */ /* 0x000fe20000000018 */
[-C--:B------:R-:W-:Y:S01]  /*def0*/  FMUL R25, R32, R47.reuse ;  /* 0x0000002f20197220 */ /* 0x080fe20000400000 */
[----:B------:R-:W-:Y:S02]  /*df00*/  HADD2.F32 R53, -RZ, R56.H1_H1 ;  /* 0x30000038ff357230 */ /* 0x000fe40000004100 */
[----:B------:R-:W-:Y:S01]  /*df10*/  FMUL R26, R33, R47 ;  /* 0x0000002f211a7220 */ /* 0x000fe20000400000 */
[--C-:B------:R-:W-:Y:S01]  /*df20*/  HADD2.F32 R50, -RZ, R57.reuse.H0_H0 ;  /* 0x20000039ff327230 */ /* 0x100fe20000004100 */
[----:B------:R-:W-:Y:S01]  /*df30*/  F2FP.F16.F32.PACK_AB R107, R24, R23 ;  /* 0x00000017186b723e */ /* 0x000fe200000000ff */
[C---:B------:R-:W-:Y:S01]  /*df40*/  FFMA R25, R48.reuse, R46, R25 ;  /* 0x0000002e30197223 */ /* 0x040fe20000000019 */
[----:B------:R-:W-:Y:S01]  /*df50*/  FFMA R26, R48, R53, R26 ;  /* 0x00000035301a7223 */ /* 0x000fe2000000001a */
[-C--:B------:R-:W-:Y:S01]  /*df60*/  FMUL R27, R34, R47.reuse ;  /* 0x0000002f221b7220 */ /* 0x080fe20000400000 */
[----:B------:R-:W-:Y:S01]  /*df70*/  HADD2.F32 R55, -RZ, R57.H1_H1 ;  /* 0x30000039ff377230 */ /* 0x000fe20000004100 */
[----:B------:R2:W-:Y:S01]  /*df80*/  STSM.16.MT88.4 [R86+0x7000], R104 ;  /* 0x0070006856007844 */ /* 0x0005e20000004200 */
[----:B------:R-:W-:Y:S01]  /*df90*/  FMUL R28, R35, R47 ;  /* 0x0000002f231c7220 */ /* 0x000fe20000400000 */
[--C-:B------:R-:W-:Y:S01]  /*dfa0*/  HADD2.F32 R52, -RZ, R58.reuse.H0_H0 ;  /* 0x2000003aff347230 */ /* 0x100fe20000004100 */
[----:B------:R-:W-:Y:S01]  /*dfb0*/  F2FP.F16.F32.PACK_AB R108, R26, R25 ;  /* 0x000000191a6c723e */ /* 0x000fe200000000ff */
[C---:B------:R-:W-:Y:S01]  /*dfc0*/  FFMA R27, R48.reuse, R50, R27 ;  /* 0x00000032301b7223 */ /* 0x040fe2000000001b */
[----:B------:R-:W-:Y:S01]  /*dfd0*/  FFMA R28, R48, R55, R28 ;  /* 0x00000037301c7223 */ /* 0x000fe2000000001c */
[----:B------:R-:W-:Y:S01]  /*dfe0*/  FMUL R29, R36, R47 ;  /* 0x0000002f241d7220 */ /* 0x000fe20000400000 */
[----:B------:R-:W-:-:S02]  /*dff0*/  HADD2.F32 R57, -RZ, R58.H1_H1 ;  /* 0x3000003aff397230 */ /* 0x000fc40000004100 */
[----:B------:R-:W-:Y:S01]  /*e000*/  FMUL R30, R37, R47 ;  /* 0x0000002f251e7220 */ /* 0x000fe20000400000 */
[--C-:B------:R-:W-:Y:S01]  /*e010*/  HADD2.F32 R54, -RZ, R59.reuse.H0_H0 ;  /* 0x2000003bff367230 */ /* 0x100fe20000004100 */
[----:B------:R-:W-:Y:S01]  /*e020*/  F2FP.F16.F32.PACK_AB R109, R28, R27 ;  /* 0x0000001b1c6d723e */ /* 0x000fe200000000ff */
[C---:B------:R-:W-:Y:S01]  /*e030*/  FFMA R29, R48.reuse, R52, R29 ;  /* 0x00000034301d7223 */ /* 0x040fe2000000001d */
        /* <DEDUP_REMOVED lines=32> */
[-C--:B------:R-:W-:Y:S01]  /*e240*/  FMUL R11, R11, R47.reuse ;  /* 0x0000002f0b0b7220 */ /* 0x080fe20000400000 */
[--C-:B------:R-:W-:Y:S02]  /*e250*/  HADD2.F32 R41, -RZ, R72.reuse.H0_H0 ;  /* 0x20000048ff297230 */ /* 0x100fe40000004100 */
[----:B------:R-:W-:Y:S01]  /*e260*/  FMUL R12, R12, R47 ;  /* 0x0000002f0c0c7220 */ /* 0x000fe20000400000 */
[----:B------:R-:W-:-:S02]  /*e270*/  HADD2.F32 R64, -RZ, R72.H1_H1 ;  /* 0x30000048ff407230 */ /* 0x000fc40000004100 */
[----:B------:R-:W-:Y:S01]  /*e280*/  FMUL R13, R13, R47 ;  /* 0x0000002f0d0d7220 */ /* 0x000fe20000400000 */
[--C-:B------:R-:W-:Y:S02]  /*e290*/  HADD2.F32 R43, -RZ, R73.reuse.H0_H0 ;  /* 0x20000049ff2b7230 */ /* 0x100fe40000004100 */
[----:B------:R-:W-:Y:S01]  /*e2a0*/  FFMA R10, R48, R67, R10 ;  /* 0x00000043300a7223 */ /* 0x000fe2000000000a */
[-C--:B------:R-:W-:Y:S01]  /*e2b0*/  FMUL R14, R14, R47.reuse ;  /* 0x0000002f0e0e7220 */ /* 0x080fe20000400000 */
[----:B------:R-:W-:Y:S02]  /*e2c0*/  HADD2.F32 R66, -RZ, R73.H1_H1 ;  /* 0x30000049ff427230 */ /* 0x000fe40000004100 */
[C---:B------:R-:W-:Y:S01]  /*e2d0*/  FFMA R11, R48.reuse, R62, R11 ;  /* 0x0000003e300b7223 */ /* 0x040fe2000000000b */
[----:B------:R-:W-:Y:S01]  /*e2e0*/  FMUL R15, R15, R47 ;  /* 0x0000002f0f0f7220 */ /* 0x000fe20000400000 */
[--C-:B------:R-:W-:Y:S02]  /*e2f0*/  HADD2.F32 R69, -RZ, R74.reuse.H0_H0 ;  /* 0x2000004aff457230 */ /* 0x100fe40000004100 */
[----:B------:R-:W-:Y:S01]  /*e300*/  FFMA R12, R48, R41, R12 ;  /* 0x00000029300c7223 */ /* 0x000fe2000000000c */
[----:B------:R-:W-:Y:S01]  /*e310*/  FMUL R16, R16, R47 ;  /* 0x0000002f10107220 */ /* 0x000fe20000400000 */
[----:B------:R-:W-:-:S02]  /*e320*/  HADD2.F32 R68, -RZ, R74.H1_H1 ;  /* 0x3000004aff447230 */ /* 0x000fc40000004100 */
[C---:B------:R-:W-:Y:S01]  /*e330*/  FFMA R13, R48.reuse, R64, R13 ;  /* 0x00000040300d7223 */ /* 0x040fe2000000000d */
[----:B------:R-:W-:Y:S01]  /*e340*/  FMUL R17, R17, R47 ;  /* 0x0000002f11117220 */ /* 0x000fe20000400000 */
[--C-:B------:R-:W-:Y:S02]  /*e350*/  HADD2.F32 R71, -RZ, R75.reuse.H0_H0 ;  /* 0x2000004bff477230 */ /* 0x100fe40000004100 */
[----:B------:R-:W-:Y:S01]  /*e360*/  FFMA R14, R48, R43, R14 ;  /* 0x0000002b300e7223 */ /* 0x000fe2000000000e */
[-C--:B------:R-:W-:Y:S01]  /*e370*/  FMUL R18, R18, R47.reuse ;  /* 0x0000002f12127220 */ /* 0x080fe20000400000 */
[----:B------:R-:W-:Y:S02]  /*e380*/  HADD2.F32 R70, -RZ, R75.H1_H1 ;  /* 0x3000004bff467230 */ /* 0x000fe40000004100 */
[C---:B------:R-:W-:Y:S01]  /*e390*/  FFMA R15, R48.reuse, R66, R15 ;  /* 0x00000042300f7223 */ /* 0x040fe2000000000f */
[----:B------:R-:W-:Y:S01]  /*e3a0*/  FMUL R19, R19, R47 ;  /* 0x0000002f13137220 */ /* 0x000fe20000400000 */
[C---:B------:R-:W-:Y:S01]  /*e3b0*/  FFMA R16, R48.reuse, R69, R16 ;  /* 0x0000004530107223 */ /* 0x040fe20000000010 */
[C---:B------:R-:W-:Y:S01]  /*e3c0*/  FFMA R17, R48.reuse, R68, R17 ;  /* 0x0000004430117223 */ /* 0x040fe20000000011 */
[C---:B------:R-:W-:Y:S01]  /*e3d0*/  FFMA R18, R48.reuse, R71, R18 ;  /* 0x0000004730127223 */ /* 0x040fe20000000012 */
[----:B------:R-:W-:Y:S01]  /*e3e0*/  FFMA R19, R48, R70, R19 ;  /* 0x0000004630137223 */ /* 0x000fe20000000013 */
[----:B------:R-:W-:Y:S01]  /*e3f0*/  F2FP.F16.F32.PACK_AB R114, R9, R8 ;  /* 0x000000080972723e */ /* 0x000fe200000000ff */
[----:B------:R-:W-:Y:S01]  /*e400*/  BSSY.RECONVERGENT B0, `(.L_x_181) ;  /* 0x000001d000007945 */ /* 0x000fe20003800200 */
[----:B------:R-:W-:-:S02]  /*e410*/  F2FP.F16.F32.PACK_AB R115, R11, R10 ;  /* 0x0000000a0b73723e */ /* 0x000fc400000000ff */
[----:B------:R-:W-:Y:S02]  /*e420*/  F2FP.F16.F32.PACK_AB R116, R13, R12 ;  /* 0x0000000c0d74723e */ /* 0x000fe400000000ff */
[----:B------:R-:W-:Y:S01]  /*e430*/  F2FP.F16.F32.PACK_AB R117, R15, R14 ;  /* 0x0000000e0f75723e */ /* 0x000fe200000000ff */
[----:B------:R2:W-:Y:S01]  /*e440*/  STSM.16.MT88.4 [R102+0x6000], R112 ;  /* 0x0060007066007844 */ /* 0x0005e20000004200 */
[----:B------:R-:W-:Y:S02]  /*e450*/  F2FP.F16.F32.PACK_AB R118, R17, R16 ;  /* 0x000000101176723e */ /* 0x000fe400000000ff */
[----:B------:R-:W-:Y:S02]  /*e460*/  F2FP.F16.F32.PACK_AB R119, R19, R18 ;  /* 0x000000121377723e */ /* 0x000fe400000000ff */
[----:B------:R-:W-:Y:S02]  /*e470*/  ISETP.NE.AND P2, PT, R101, RZ, PT ;  /* 0x000000ff6500720c */ /* 0x000fe40003f45270 */
[----:B-1----:R-:W-:Y:S01]  /*e480*/  @P0 IADD3 R97, PT, PT, R90, 0x1, RZ ;  /* 0x000000015a610810 */ /* 0x002fe20007ffe0ff */
[----:B------:R2:W-:Y:S03]  /*e490*/  STSM.16.MT88.4 [R102+0x6800], R116 ;  /* 0x0068007466007844 */ /* 0x0005e60000004200 */
[----:B------:R-:W-:Y:S01]  /*e4a0*/  @P0 ISETP.NE.AND P1, PT, R97, 0x4, PT ;  /* 0x000000046100080c */ /* 0x000fe20003f25270 */
[----:B------:R-:W-:Y:S01]  /*e4b0*/  @!PT LDS RZ, [RZ] ;  /* 0x00000000fffff984 */ /* 0x000fe20000000800 */
[----:B------:R-:W-:Y:S01]  /*e4c0*/  @!PT LDS RZ, [RZ] ;  /* 0x00000000fffff984 */ /* 0x000fe20000000800 */
[----:B------:R-:W-:Y:S01]  /*e4d0*/  @!PT LDS RZ, [RZ] ;  /* 0x00000000fffff984 */ /* 0x000fe20000000800 */
[----:B------:R-:W-:Y:S01]  /*e4e0*/  @!PT LDS RZ, [RZ] ;  /* 0x00000000fffff984 */ /* 0x000fe20000000800 */
[----:B------:R1:W-:Y:S06]  /*e4f0*/  MEMBAR.ALL.CTA ;  /* 0x0000000000007992 */ /* 0x0003ec0000008000 */
[----:B-1----:R-:W1:Y:S01]  /*e500*/  FENCE.VIEW.ASYNC.S ;  /* 0x00000000000073c6 */ /* 0x002e620000000000 */
[----:B------:R-:W-:Y:S01]  /*e510*/  @P0 SEL R101, RZ, 0x1, P1 ;  /* 0x00000001ff650807 */ /* 0x000fe20000800000 */
[----:B-1----:R-:W-:Y:S06]  /*e520*/  BAR.SYNC.DEFER_BLOCKING 0x1, 0x80 ;  /* 0x0042000000007b1d */ /* 0x002fec0000010000 */
        /* <DEDUP_REMOVED lines=8> */
[----:B------:R1:W-:Y:S02]  /*e5b0*/  UTMASTG.2D [UR4], [UR56] ;  /* 0x00000004380073b5 */ /* 0x0003e40008008000 */
[----:B-1----:R0:W-:Y:S02]  /*e5c0*/  UTMACMDFLUSH ;  /* 0x00000000000079b7 */ /* 0x0021e40000000000 */
.L_x_182:
[----:B------:R-:W-:Y:S05]  /*e5d0*/  BSYNC.RECONVERGENT B0 ;  /* 0x0000000000007941 */ /* 0x000fea0003800200 */
.L_x_181:
[----:B------:R-:W-:Y:S01]  /*e5e0*/  @P0 SEL R90, R97, RZ, P1 ;  /* 0x000000ff615a0207 */ /* 0x000fe20000800000 */
[----:B------:R-:W-:Y:S01]  /*e5f0*/  BSSY.RECONVERGENT B0, `(.L_x_183) ;  /* 0x0000004000007945 */ /* 0x000fe20003800200 */
[----:B------:R-:W-:Y:S03]  /*e600*/  @P0 LOP3.LUT R88, R88, R101, RZ, 0x3c, !PT ;  /* 0x0000006558580212 */ /* 0x000fe600078e3cff */
[----:B------:R-:W-:Y:S05]  /*e610*/  @!P2 BRA `(.L_x_184) ;  /* 0x000000000004a947 */ /* 0x000fea0003800000 */
[----:B------:R-:W-:Y:S04]  /*e620*/  DEPBAR.LE SB0, 0x1 ;  /* 0x000080400000791a */ /* 0x000fe80000000000 */
.L_x_184:
[----:B------:R-:W-:Y:S05]  /*e630*/  BSYNC.RECONVERGENT B0 ;  /* 0x0000000000007941 */ /* 0x000fea0003800200 */
.L_x_183:
[----:B------:R-:W-:Y:S01]  /*e640*/  UISETP.NE.AND UP1, UPT, UR54, -0x4, UPT ;  /* 0xfffffffc3600788c */ /* 0x000fe2000bf25270 */
[----:B------:R-:W-:Y:S01]  /*e650*/  BAR.SYNC.DEFER_BLOCKING 0x1, 0x80 ;  /* 0x0042000000007b1d */ /* 0x000fe20000010000 */
[----:B------:R-:W-:Y:S01]  /*e660*/  UISETP.NE.AND UP0, UPT, UR55, 0x8, UPT ;  /* 0x000000083700788c */ /* 0x000fe2000bf05270 */
[----:B------:R-:W-:Y:S01]  /*e670*/  R2UR UR18, R85 ;  /* 0x00000000551272ca */ /* 0x000fe200000e0000 */
[----:B------:R-:W-:Y:S01]  /*e680*/  UIADD3 UR54, UPT, UPT, UR54, 0x4, URZ ;  /* 0x0000000436367890 */ /* 0x000fe2000fffe0ff */
[----:B------:R-:W-:Y:S01]  /*e690*/  R2UR UR19, R84 ;  /* 0x00000000541372ca */ /* 0x000fe200000e0000 */
[----:B------:R-:W-:Y:S01]  /*e6a0*/  USEL UR6, URZ, 0x1, UP0 ;  /* 0x00000001ff067887 */ /* 0x000fe20008000000 */
[----:B------:R-:W-:Y:S01]  /*e6b0*/  PLOP3.LUT P0, PT, PT, PT, UP1, 0x80, 0x8 ;  /* 0x000000000008781c */ /* 0x000fe20003f0f018 */
[----:B------:R-:W-:Y:S01]  /*e6c0*/  USEL UR5, UR55, URZ, UP0 ;  /* 0x000000ff37057287 */ /* 0x000fe20008000000 */
[----:B------:R-:W-:Y:S01]  /*e6d0*/  PLOP3.LUT P2, PT, PT, PT, PT, 0x8, 0x80 ;  /* 0x000000000080781c */ /* 0x000fe20003f4e170 */
[----:B------:R-:W-:Y:S01]  /*e6e0*/  IMAD.MOV.U32 R17, RZ, RZ, R83 ;  /* 0x000000ffff117224 */ /* 0x000fe200078e0053 */
[----:B------:R-:W-:Y:S01]  /*e6f0*/  @UP1 ULEA UR4, UR53, UR43, 0x3 ;  /* 0x0000002b35041291 */ /* 0x000fe2000f8e18ff */
[----:B------:R-:W-:Y:S03]  /*e700*/  LOP3.LUT R87, R87, UR6, RZ, 0x3c, !PT ;  /* 0x0000000657577c12 */ /* 0x000fe6000f8e3cff */
[----:B------:R-:W-:Y:S04]  /*e710*/  @UP1 UIADD3 UR4, UPT, UPT, UR4, 0x50, URZ ;  /* 0x0000005004041890 */ /* 0x000fe8000fffe0ff */
[----:B------:R-:W-:Y:S09]  /*e720*/  @UP1 UPRMT UR4, UR52, 0x654, UR4 ;  /* 0x0000065434041896 */ /* 0x000ff20008000004 */
[----:B------:R-:W-:Y:S01]  /*e730*/  @P0 SYNCS.ARRIVE.TRANS64.RED.A1T0 RZ, [UR4], RZ ;  /* 0x000000ffffff09a7 */ /* 0x000fe20008100404 */
[----:B------:R-:W-:Y:S01]  /*e740*/  @UP1 UIADD3 UR4, UPT, UPT, UR53, 0x1, URZ ;  /* 0x0000000135041890 */ /* 0x000fe2000fffe0ff */
[----:B------:R-:W-:Y:S03]  /*e750*/  ISETP.NE.AND P0, PT, R82, RZ, PT ;  /* 0x000000ff5200720c */ /* 0x000fe60003f05270 */
[----:B------:R-:W-:Y:S04]  /*e760*/  @UP1 UISETP.NE.AND UP0, UPT, UR4, 0x4, UPT ;  /* 0x000000040400188c */ /* 0x000fe8000bf05270 */
[----:B------:R-:W-:Y:S06]  /*e770*/  @UP1 USEL UR53, UR4, URZ, UP0 ;  /* 0x000000ff04351287 */ /* 0x000fec0008000000 */
[----:B------:R-:W-:Y:S06]  /*e780*/  @P0 BRA `(.L_x_185) ;  /* 0xffffffb800000947 */ /* 0x000fec000383ffff */
[----:B------:R-:W-:Y:S01]  /*e790*/  ULEA UR4, UR53, UR43, 0x3 ;  /* 0x0000002b35047291 */ /* 0x000fe2000f8e18ff */
[----:B------:R-:W-:-:S04]  /*e7a0*/  DEPBAR.LE SB0, 0x0 ;  /* 0x000080000000791a */ /* 0x000fc80000000000 */
[----:B------:R-:W-:-:S04]  /*e7b0*/  UIADD3 UR4, UPT, UPT, UR4, 0x50, URZ ;  /* 0x0000005004047890 */ /* 0x000fc8000fffe0ff */
[----:B------:R-:W-:-:S09]  /*e7c0*/  UPRMT UR4, UR52, 0x654, UR4 ;  /* 0x0000065434047896 */ /* 0x000fd20008000004 */
[----:B------:R-:W-:Y:S01]  /*e7d0*/  SYNCS.ARRIVE.TRANS64.RED.A1T0 RZ, [UR4], RZ ;  /* 0x000000ffffff79a7 */ /* 0x000fe20008100404 */
[----:B------:R-:W-:Y:S05]  /*e7e0*/  EXIT ;  /* 0x000000000000794d */ /* 0x000fea0003800000 */
.L_x_129:
[----:B------:R-:W-:-:S08]  /*e7f0*/  NOP ;  /* 0x0000000000007918 */ /* 0x000fd00000000000 */
[----:B-1--45:R-:W-:-:S00]  /*e800*/  USETMAXREG.DEALLOC.CTAPOOL 0x88 ;  /* 0x00000088000079c8 */ /* 0x032fc000080e0500 */
[----:B------:R-:W-:Y:S05]  /*e810*/  EXIT ;  /* 0x000000000000794d */ /* 0x000fea0003800000 */
.L_x_300:
[----:B------:R-:W-:-:S08]  /*e820*/  NOP ;  /* 0x0000000000007918 */ /* 0x000fd00000000000 */
[----:B-1--45:R-:W1:-:S00]  /*e830*/  USETMAXREG.DEALLOC.CTAPOOL 0x88 ;  /* 0x00000088000079c8 */ /* 0x032e4000080e0500 */
[----:B-1----:R-:W1:Y:S01]  /*e840*/  SHFL.IDX PT, R80, R80, RZ, 0x1f ;  /* 0x00001fff50507589 */ /* 0x002e6200000e0000 */
[----:B------:R-:W2:Y:S05]  /*e850*/  LDCU UR19, c[0x0][0xc1c] ;  /* 0x00018380ff1377ac */ /* 0x000eaa0008000800 */
[----:B------:R-:W3:Y:S01]  /*e860*/  LDC.64 R8, c[0x0][0x900] ;  /* 0x00024000ff087b82 */ /* 0x000ee20000000a00 */
[----:B------:R-:W-:Y:S01]  /*e870*/  BSSY.RECONVERGENT B0, `(.L_x_186) ;  /* 0x000003f000007945 */ /* 0x000fe20003800200 */
[----:B------:R-:W-:Y:S01]  /*e880*/  ELECT P0, URZ, PT ;  /* 0x0000000000ff782f */ /* 0x000fe20003800000 */
[----:B------:R-:W-:Y:S02]  /*e890*/  UMOV UR4, 0x400 ;  /* 0x0000040000047882 */ /* 0x000fe40000000000 */
[----:B------:R-:W-:-:S03]  /*e8a0*/  ULEA UR4, UR5, UR4, 0x18 ;  /* 0x0000000405047291 */ /* 0x000fc6000f8ec0ff */
[----:B------:R-:W4:Y:S08]  /*e8b0*/  LDC.64 R10, c[0x0][0x908] ;  /* 0x00024200ff0a7b82 */ /* 0x000f300000000a00 */
[----:B------:R-:W3:Y:S01]  /*e8c0*/  LDC.64 R4, c[0x0][0x910] ;  /* 0x00024400ff047b82 */ /* 0x000ee20000000a00 */
[----:B--2---:R-:W-:Y:S01]  /*e8d0*/  UIADD3 UR19, UPT, UPT, UR16, UR19, URZ ;  /* 0x0000001310137290 */ /* 0x004fe2000fffe0ff */
[----:B-1----:R-:W-:-:S06]  /*e8e0*/  R2UR UR7, R80 ;  /* 0x00000000500772ca */ /* 0x002fcc00000e0000 */
[----:B------:R-:W1:Y:S08]  /*e8f0*/  LDC.64 R6, c[0x0][0x918] ;  /* 0x00024600ff067b82 */ /* 0x000e700000000a00 */
[----:B------:R-:W2:Y:S01]  /*e900*/  LDC.64 R64, c[0x0][0x920] ;  /* 0x00024800ff407b82 */ /* 0x000ea20000000a00 */
[----:B------:R-:W-:Y:S02]  /*e910*/  USHF.R.U32.HI UR6, URZ, 0x3, UR7 ;  /* 0x00000003ff067899 */ /* 0x000fe40008011607 */
[----:B------:R-:W-:-:S02]  /*e920*/  ULEA UR21, UR7, UR4, 0x9 ;  /* 0x0000000407157291 */ /* 0x000fc4000f8e48ff */
[----:B------:R-:W-:-:S06]  /*e930*/  ULOP3.LUT UR6, UR6, 0x1, URZ, 0xc0, !UPT ;  /* 0x0000000106067892 */ /* 0x000fcc000f8ec0ff */
[----:B------:R-:W-:Y:S01]  /*e940*/  IMAD.U32 R0, RZ, RZ, UR6 ;  /* 0x00000006ff007e24 */ /* 0x000fe2000f8e00ff */
[----:B------:R-:W-:Y:S06]  /*e950*/  @!P0 BRA `(.L_x_187) ;  /* 0x0000000000c08947 */ /* 0x000fec0003800000 */
[----:B------:R-:W5:Y:S08]  /*e960*/  LDC.64 R20, c[0x0][0x400] ;  /* 0x00010000ff147b82 */ /* 0x000f700000000a00 */
[----:B------:R-:W5:Y:S08]  /*e970*/  LDC.64 R22, c[0x0][0x408] ;  /* 0x00010200ff167b82 */ /* 0x000f700000000a00 */
[----:B------:R-:W4:Y:S08]  /*e980*/  LDC.64 R16, c[0x0][0x410] ;  /* 0x00010400ff107b82 */ /* 0x000f300000000a00 */
[----:B------:R-:W4:Y:S08]  /*e990*/  LDC.64 R18, c[0x0][0x418] ;  /* 0x00010600ff127b82 */ /* 0x000f300000000a00 */
[----:B------:R-:W3:Y:S01]  /*e9a0*/  LDC.64 R12, c[0x0][0x420] ;  /* 0x00010800ff0c7b82 */ /* 0x000ee20000000a00 */
[----:B-----5:R5:W-:Y:S07]  /*e9b0*/  STS.128 [UR21+-0x980], R20 ;  /* 0xfff68014ff007988 */ /* 0x020bee0008000c15 */
[----:B------:R-:W3:Y:S01]  /*e9c0*/  LDC.64 R14, c[0x0][0x428] ;  /* 0x00010a00ff0e7b82 */ /* 0x000ee20000000a00 */
[----:B----4-:R4:W-:Y:S07]  /*e9d0*/  STS.128 [UR21+-0x970], R16 ;  /* 0xfff69010ff007988 */ /* 0x0109ee0008000c15 */
[----:B------:R-:W1:Y:S08]  /*e9e0*/  LDC.64 R60, c[0x0][0x430] ;  /* 0x00010c00ff3c7b82 */ /* 0x000e700000000a00 */
[----:B------:R-:W1:Y:S01]  /*e9f0*/  LDC.64 R62, c[0x0][0x438] ;  /* 0x00010e00ff3e7b82 */ /* 0x000e620000000a00 */
[----:B---3--:R3:W-:Y:S07]  /*ea00*/  STS.128 [UR21+-0x960], R12 ;  /* 0xfff6a00cff007988 */ /* 0x0087ee0008000c15 */
[----:B------:R-:W2:Y:S08]  /*ea10*/  LDC.64 R56, c[0x0][0x440] ;  /* 0x00011000ff387b82 */ /* 0x000eb00000000a00 */
[----:B------:R-:W2:Y:S08]  /*ea20*/  LDC.64 R58, c[0x0][0x448] ;  /* 0x00011200ff3a7b82 */ /* 0x000eb00000000a00 */
[----:B------:R-:W5:Y:S01]  /*ea30*/  LDC.64 R52, c[0x0][0x450] ;  /* 0x00011400ff347b82 */ /* 0x000f620000000a00 */
[----:B-1----:R1:W-:Y:S07]  /*ea40*/  STS.128 [UR21+-0x950], R60 ;  /* 0xfff6b03cff007988 */ /* 0x0023ee0008000c15 */
[----:B------:R-:W5:Y:S08]  /*ea50*/  LDC.64 R54, c[0x0][0x458] ;  /* 0x00011600ff367b82 */ /* 0x000f700000000a00 */
[----:B------:R-:W4:Y:S01]  /*ea60*/  LDC.64 R48, c[0x0][0x460] ;  /* 0x00011800ff307b82 */ /* 0x000f220000000a00 */
[----:B--2---:R1:W-:Y:S07]  /*ea70*/  STS.128 [UR21+-0x940], R56 ;  /* 0xfff6c038ff007988 */ /* 0x0043ee0008000c15 */
[----:B------:R-:W4:Y:S08]  /*ea80*/  LDC.64 R50, c[0x0][0x468] ;  /* 0x00011a00ff327b82 */ /* 0x000f300000000a00 */
[----:B------:R-:W2:Y:S01]  /*ea90*/  LDC.64 R44, c[0x0][0x470] ;  /* 0x00011c00ff2c7b82 */ /* 0x000ea20000000a00 */
[----:B-----5:R1:W-:Y:S07]  /*eaa0*/  STS.128 [UR21+-0x930], R52 ;  /* 0xfff6d034ff007988 */ /* 0x0203ee0008000c15 */
[----:B------:R-:W2:Y:S08]  /*eab0*/  LDC.64 R46, c[0x0][0x478] ;  /* 0x00011e00ff2e7b82 */ /* 0x000eb00000000a00 */
[----:B------:R-:W5:Y:S01]  /*eac0*/  LDC.64 R40, c[0x0][0x500] ;  /* 0x00014000ff287b82 */ /* 0x000f620000000a00 */
[----:B----4-:R1:W-:Y:S07]  /*ead0*/  STS.128 [UR21+-0x920], R48 ;  /* 0xfff6e030ff007988 */ /* 0x0103ee0008000c15 */
        /* <DEDUP_REMOVED lines=19> */
[----:B---3--:R-:W3:Y:S01]  /*ec10*/  LDC.64 R12, c[0x0][0x570] ;  /* 0x00015c00ff0c7b82 */ /* 0x008ee20000000a00 */
[----:B--2---:R1:W-:Y:S07]  /*ec20*/  STS.128 [UR21+-0x8b0], R20 ;  /* 0xfff75014ff007988 */ /* 0x0043ee0008000c15 */
[----:B------:R-:W3:Y:S01]  /*ec30*/  LDC.64 R14, c[0x0][0x578] ;  /* 0x00015e00ff0e7b82 */ /* 0x000ee20000000a00 */
[----:B-----5:R1:W-:Y:S04]  /*ec40*/  STS.128 [UR21+-0x8a0], R16 ;  /* 0xfff76010ff007988 */ /* 0x0203e80008000c15 */
[----:B---3--:R1:W-:Y:S02]  /*ec50*/  STS.128 [UR21+-0x890], R12 ;  /* 0xfff7700cff007988 */ /* 0x0083e40008000c15 */
.L_x_187:
[----:B------:R-:W-:Y:S05]  /*ec60*/  BSYNC.RECONVERGENT B0 ;  /* 0x0000000000007941 */ /* 0x000fea0003800200 */
.L_x_186:
[----:B-1----:R-:W1:Y:S01]  /*ec70*/  LDC.64 R16, c[0x0][0x960] ;  /* 0x00025800ff107b82 */ /* 0x002e620000000a00 */
[----:B------:R-:W-:Y:S01]  /*ec80*/  ELECT P1, URZ, PT ;  /* 0x0000000000ff782f */ /* 0x000fe20003820000 */
[----:B------:R-:W-:-:S06]  /*ec90*/  NOP ;  /* 0x0000000000007918 */ /* 0x000fcc0000000000 */
[----:B------:R-:W1:Y:S01]  /*eca0*/  LDC.64 R18, c[0x0][0x968] ;  /* 0x00025a00ff127b82 */ /* 0x000e620000000a00 */
[----:B------:R-:W-:Y:S01]  /*ecb0*/  ELECT P0, URZ, PT ;  /* 0x0000000000ff782f */ /* 0x000fe20003800000 */
[----:B------:R-:W-:Y:S02]  /*ecc0*/  ULOP3.LUT UR7, UR7, 0x7, URZ, 0xc0, !UPT ;  /* 0x0000000707077892 */ /* 0x000fe4000f8ec0ff */
[----:B------:R-:W-:Y:S02]  /*ecd0*/  UIMAD UR9, UR16, 0xe, URZ ;  /* 0x0000000e100978a4 */ /* 0x000fe4000f8e02ff */
[----:B---34-:R-:W-:Y:S01]  /*ece0*/  @P1 STS.128 [UR21+-0xa80], R8 ;  /* 0xfff58008ff001988 */ /* 0x018fe20008000c15 */
[----:B------:R-:W-:Y:S01]  /*ecf0*/  UIMAD UR18, UR16, 0xd, URZ ;  /* 0x0000000d101278a4 */ /* 0x000fe2000f8e02ff */
[----:B------:R-:W3:Y:S01]  /*ed00*/  LDC.64 R12, c[0x0][0x970] ;  /* 0x00025c00ff0c7b82 */ /* 0x000ee20000000a00 */
[----:B------:R-:W-:Y:S01]  /*ed10*/  UIMAD UR20, UR19, 0xe, URZ ;  /* 0x0000000e131478a4 */ /* 0x000fe2000f8e02ff */
[----:B------:R-:W-:Y:S01]  /*ed20*/  @P1 STS.128 [UR21+-0xa70], R4 ;  /* 0xfff59004ff001988 */ /* 0x000fe20008000c15 */
[----:B------:R-:W-:-:S02]  /*ed30*/  UIADD3 UR24, UPT, UPT, UR21, -0x980, URZ ;  /* 0xfffff68015187890 */ /* 0x000fc4000fffe0ff */
[----:B------:R-:W-:Y:S02]  /*ed40*/  UIADD3 UR23, UPT, UPT, UR21, -0x900, URZ ;  /* 0xfffff70015177890 */ /* 0x000fe4000fffe0ff */
[----:B------:R-:W-:Y:S01]  /*ed50*/  UIADD3 UR22, UPT, UPT, UR21, -0xa80, URZ ;  /* 0xfffff58015167890 */ /* 0x000fe2000fffe0ff */
[----:B------:R-:W3:Y:S01]  /*ed60*/  LDC.64 R14, c[0x0][0x978] ;  /* 0x00025e00ff0e7b82 */ /* 0x000ee20000000a00 */
[----:B------:R-:W4:Y:S01]  /*ed70*/  LDCU.64 UR10, c[0x0][0xb18] ;  /* 0x00016300ff0a77ac */ /* 0x000f220008000a00 */
[----:B------:R-:W1:Y:S06]  /*ed80*/  LDCU.64 UR12, c[0x0][0xb20] ;  /* 0x00016400ff0c77ac */ /* 0x000e6c0008000a00 */
[----:B------:R-:W2:Y:S01]  /*ed90*/  LDC.64 R66, c[0x0][0x928] ;  /* 0x00024a00ff427b82 */ /* 0x000ea20000000a00 */
[----:B-1----:R1:W-:Y:S01]  /*eda0*/  @P1 STS.128 [UR21+-0xa20], R16 ;  /* 0xfff5e010ff001988 */ /* 0x0023e20008000c15 */
[----:B------:R-:W1:Y:S01]  /*edb0*/  LDCU.64 UR16, c[0x0][0x820] ;  /* 0x00010400ff1077ac */ /* 0x000e620008000a00 */
[----:B------:R-:W1:Y:S05]  /*edc0*/  LDCU.64 UR14, c[0x0][0xb00] ;  /* 0x00016000ff0e77ac */ /* 0x000e6a0008000a00 */
[----:B------:R-:W5:Y:S01]  /*edd0*/  LDC.64 R28, c[0x0][0x930] ;  /* 0x00024c00ff1c7b82 */ /* 0x000f620000000a00 */
[----:B------:R-:W-:Y:S01]  /*ede0*/  UIMAD UR19, UR19, 0xd, URZ ;  /* 0x0000000d131378a4 */ /* 0x000fe2000f8e02ff */
[----:B------:R-:W-:-:S06]  /*edf0*/  UMOV UR8, UR7 ;  /* 0x0000000700087c82 */ /* 0x000fcc0008000000 */
[----:B------:R-:W5:Y:S01]  /*ee00*/  LDC.64 R30, c[0x0][0x938] ;  /* 0x00024e00ff1e7b82 */ /* 0x000f620000000a00 */
[----:B---3--:R3:W-:Y:S07]  /*ee10*/  @P1 STS.128 [UR21+-0xa10], R12 ;  /* 0xfff5f00cff001988 */ /* 0x0087ee0008000c15 */
[----:B------:R-:W4:Y:S01]  /*ee20*/  LDC.64 R24, c[0x0][0x940] ;  /* 0x00025000ff187b82 */ /* 0x000f220000000a00 */
[----:B--2---:R2:W-:Y:S01]  /*ee30*/  @P1 STS.128 [UR21+-0xa60], R64 ;  /* 0xfff5a040ff001988 */ /* 0x0045e20008000c15 */
[----:B-1----:R-:W-:-:S06]  /*ee40*/  LOP3.LUT R17, R0, 0x1, RZ, 0x3c, !PT ;  /* 0x0000000100117812 */ /* 0x002fcc00078e3cff */
[----:B------:R-:W4:Y:S08]  /*ee50*/  LDC.64 R26, c[0x0][0x948] ;  /* 0x00025200ff1a7b82 */ /* 0x000f300000000a00 */
[----:B------:R-:W1:Y:S01]  /*ee60*/  LDC.64 R20, c[0x0][0x950] ;  /* 0x00025400ff147b82 */ /* 0x000e620000000a00 */
[----:B-----5:R2:W-:Y:S07]  /*ee70*/  @P1 STS.128 [UR21+-0xa50], R28 ;  /* 0xfff5b01cff001988 */ /* 0x0205ee0008000c15 */
[----:B------:R-:W1:Y:S08]  /*ee80*/  LDC.64 R22, c[0x0][0x958] ;  /* 0x00025600ff167b82 */ /* 0x000e700000000a00 */
[----:B------:R-:W5:Y:S01]  /*ee90*/  LDC.64 R52, c[0x0][0xa00] ;  /* 0x00028000ff347b82 */ /* 0x000f620000000a00 */
[----:B----4-:R2:W-:Y:S07]  /*eea0*/  @P1 STS.128 [UR21+-0xa40], R24 ;  /* 0xfff5c018ff001988 */ /* 0x0105ee0008000c15 */
[----:B------:R-:W5:Y:S08]  /*eeb0*/  LDC.64 R54, c[0x0][0xa08] ;  /* 0x00028200ff367b82 */ /* 0x000f700000000a00 */
[----:B------:R-:W4:Y:S01]  /*eec0*/  LDC.64 R48, c[0x0][0xa10] ;  /* 0x00028400ff307b82 */ /* 0x000f220000000a00 */
[----:B-1----:R2:W-:Y:S01]  /*eed0*/  @P1 STS.128 [UR21+-0xa30], R20 ;  /* 0xfff5d014ff001988 */ /* 0x0025e20008000c15 */
[----:B------:R-:W-:-:S06]  /*eee0*/  NOP ;  /* 0x0000000000007918 */ /* 0x000fcc0000000000 */
        /* <DEDUP_REMOVED lines=8> */
[----:B-1----:R2:W-:Y:S07]  /*ef70*/  @P0 STS.128 [UR21+-0x9e0], R44 ;  /* 0xfff6202cff000988 */ /* 0x0025ee0008000c15 */
        /* <DEDUP_REMOVED lines=12> */
[----:B---3--:R-:W3:Y:S08]  /*f040*/  LDC.64 R12, c[0x0][0xb08] ;  /* 0x0002c200ff0c7b82 */ /* 0x008ef00000000a00 */
[----:B------:R-:W1:Y:S01]  /*f050*/  LDC.64 R2, c[0x0][0xb10] ;  /* 0x0002c400ff027b82 */ /* 0x000e620000000a00 */
[----:B----4-:R2:W-:Y:S01]  /*f060*/  @P0 STS.128 [UR21+-0x990], R4 ;  /* 0xfff67004ff000988 */ /* 0x0105e20008000c15 */
[----:B------:R-:W-:Y:S01]  /*f070*/  UIADD3 UR21, UPT, UPT, UR21, -0xa00, URZ ;  /* 0xfffff60015157890 */ /* 0x000fe2000fffe0ff */
[----:B------:R-:W-:-:S06]  /*f080*/  NOP ;  /* 0x0000000000007918 */ /* 0x000fcc0000000000 */
.L_x_201:
[----:B------:R-:W-:Y:S09]  /*f090*/  UISETP.NE.AND UP0, UPT, UR37, 0x1, UPT ;  /* 0x000000012500788c */ /* 0x000ff2000bf05270 */
[----:B----4-:R-:W-:Y:S05]  /*f0a0*/  BRA.U UP0, `(.L_x_188) ;  /* 0x0000000100047547 */ /* 0x010fea000b800000 */
[----:B------:R-:W-:Y:S05]  /*f0b0*/  BPT.TRAP 0x1 ;  /* 0x000000040000795c */ /* 0x000fea0000300000 */
.L_x_188:
[----:B------:R-:W-:Y:S01]  /*f0c0*/  ULEA UR25, UR7, UR4, 0x3 ;  /* 0x0000000407197291 */ /* 0x000fe2000f8e18ff */
[----:B--2---:R-:W-:Y:S08]  /*f0d0*/  SHF.L.U32 R5, R17, 0x1f, RZ ;  /* 0x0000001f11057819 */ /* 0x004ff000000006ff */
[----:B------:R-:W2:Y:S02]  /*f0e0*/  SYNCS.PHASECHK.TRANS64.TRYWAIT P0, [UR25+0x80], R5 ;  /* 0x00008005ff0075a7 */ /* 0x000ea40008001119 */
[----:B--2---:R-:W-:Y:S05]  /*f0f0*/  @!P0 BRA `(.L_x_189) ;  /* 0x0000003000d88947 */ /* 0x004fea0003800000 */
.L_x_271:
[----:B------:R-:W-:Y:S09]  /*f100*/  UIMAD UR6, UR7, 0x14, UR36 ;  /* 0x00000014070678a4 */ /* 0x000ff2000f8e0224 */
[----:B------:R-:W4:Y:S04]  /*f110*/  LDS R10, [UR6+0x10] ;  /* 0x00001006ff0a7984 */ /* 0x000f280008000800 */
        /* <DEDUP_REMOVED lines=10> */
[----:B----4-:R-:W-:Y:S01]  /*f1c0*/  PRMT R21, R10, 0x7632, R21 ;  /* 0x000076320a157816 */ /* 0x010fe20000000015 */
[----:B------:R-:W-:Y:S06]  /*f1d0*/  BRA.U UP0, `(.L_x_190) ;  /* 0x0000000100047547 */ /* 0x000fec000b800000 */
[----:B------:R-:W-:Y:S05]  /*f1e0*/  BPT.TRAP 0x1 ;  /* 0x000000040000795c */ /* 0x000fea0000300000 */
.L_x_190:
[----:B------:R-:W-:Y:S02]  /*f1f0*/  UIADD3 UR6, UPT, UPT, UR25, 0xc0, URZ ;  /* 0x000000c019067890 */ /* 0x000fe4000fffe0ff */
[----:B------:R-:W-:Y:S02]  /*f200*/  UISETP.NE.AND UP0, UPT, UR37, 0x8, UPT ;  /* 0x000000082500788c */ /* 0x000fe4000bf05270 */
[----:B------:R-:W-:Y:S09]  /*f210*/  UPRMT UR6, UR5, 0x654, UR6 ;  /* 0x0000065405067896 */ /* 0x000ff20008000006 */
[----:B-1----:R-:W-:Y:S01]  /*f220*/  SYNCS.ARRIVE.TRANS64.RED.A1T0 RZ, [UR6], RZ ;  /* 0x000000ffffff79a7 */ /* 0x002fe20008100406 */
[----:B------:R-:W-:Y:S05]  /*f230*/  BRA.U !UP0, `(.L_x_191) ;  /* 0x0000000108047547 */ /* 0x000fea000b800000 */
[----:B------:R-:W-:Y:S05]  /*f240*/  BPT.TRAP 0x1 ;  /* 0x000000040000795c */ /* 0x000fea0000300000 */
.L_x_191:
[----:B------:R-:W-:Y:S01]  /*f250*/  ULEA UR25, UR8, UR4, 0x3 ;  /* 0x0000000408197291 */ /* 0x000fe2000f8e18ff */
[----:B--2---:R-:W-:Y:S02]  /*f260*/  SHF.L.U32 R5, R0, 0x1f, RZ ;  /* 0x0000001f00057819 */ /* 0x004fe400000006ff */
[----:B------:R-:W-:Y:S04]  /*f270*/  PRMT R4, R10, 0x9910, RZ ;  /* 0x000099100a047816 */ /* 0x000fe800000000ff */
[----:B------:R-:W-:Y:S02]  /*f280*/  ISETP.NE.AND P0, PT, R4, RZ, PT ;  /* 0x000000ff0400720c */ /* 0x000fe40003f05270 */
[----:B------:R-:W1:Y:S02]  /*f290*/  SYNCS.PHASECHK.TRANS64.TRYWAIT P1, [UR25+0x1a0], R5 ;  /* 0x0001a005ff0075a7 */ /* 0x000e640008021119 */
[----:B------:R-:W-:Y:S01]  /*f2a0*/  ISETP.EQ.OR P0, PT, R11, RZ, !P0 ;  /* 0x000000ff0b00720c */ /* 0x000fe20004702670 */
[----:B------:R-:W-:Y:S01]  /*f2b0*/  @!UPT UIADD3 URZ, UPT, UPT, URZ, URZ, URZ ;  /* 0x000000fffffff290 */ /* 0x000fe2000fffe0ff */
[----:B-1----:R-:W-:Y:S11]  /*f2c0*/  @!P1 BRA `(.L_x_192) ;  /* 0x00000030007c9947 */ /* 0x002ff60003800000 */
.L_x_273:
[----:B------:R-:W-:Y:S05]  /*f2d0*/  @P0 BRA `(.L_x_193) ;  /* 0x0000000c00e40947 */ /* 0x000fea0003800000 */
[----:B------:R-:W-:Y:S01]  /*f2e0*/  ELECT P0, URZ, PT ;  /* 0x0000000000ff782f */ /* 0x000fe20003800000 */
[----:B------:R-:W2:Y:S01]  /*f2f0*/  LDC.64 R8, c[0x0][0x838] ;  /* 0x00020e00ff087b82 */ /* 0x000ea20000000a00 */
[----:B------:R-:W-:Y:S07]  /*f300*/  BSSY.RECONVERGENT B0, `(.L_x_194) ;  /* 0x00000a1000007945 */ /* 0x000fee0003800200 */
[----:B-1----:R-:W1:Y:S08]  /*f310*/  LDC.64 R4, c[0x0][0x830] ;  /* 0x00020c00ff047b82 */ /* 0x002e700000000a00 */
[----:B------:R-:W4:Y:S08]  /*f320*/  @P0 LDC.64 R32, c[0x0][0x828] ;  /* 0x00020a00ff200b82 */ /* 0x000f300000000a00 */
[----:B------:R-:W5:Y:S08]  /*f330*/  @P0 LDC.64 R28, c[0x0][0x390] ;  /* 0x0000e400ff1c0b82 */ /* 0x000f700000000a00 */
[----:B------:R-:W3:Y:S02]  /*f340*/  @P0 LDC.64 R6, c[0x0][0x840] ;  /* 0x00021000ff060b82 */ /* 0x000ee40000000a00 */
[C---:B---3--:R-:W-:Y:S04]  /*f350*/  @P0 IMAD.WIDE R6, R14.reuse, 0x8, R6 ;  /* 0x000000080e060825 */ /* 0x048fe800078e0206 */
[C---:B----4-:R-:W-:Y:S01]  /*f360*/  @P0 IMAD.WIDE R32, R14.reuse, 0x8, R32 ;  /* 0x000000080e200825 */ /* 0x050fe200078e0220 */
[----:B------:R3:W4:Y:S03]  /*f370*/  @P0 LDG.E.64 R26, desc[UR50][R6.64] ;  /* 0x00000032061a0981 */ /* 0x000726000c1e1b00 */
[C---:B--2---:R-:W-:Y:S02]  /*f380*/  @P0 IMAD.WIDE R8, R14.reuse, 0x8, R8 ;  /* 0x000000080e080825 */ /* 0x044fe400078e0208 */
[----:B------:R-:W2:Y:S02]  /*f390*/  @P0 LDG.E.64 R32, desc[UR50][R32.64] ;  /* 0x0000003220200981 */ /* 0x000ea4000c1e1b00 */
[C---:B-1----:R-:W-:Y:S02]  /*f3a0*/  @P0 IMAD.WIDE R4, R14.reuse, 0x8, R4 ;  /* 0x000000080e040825 */ /* 0x042fe400078e0204 */
[----:B------:R-:W3:Y:S02]  /*f3b0*/  @P0 LDG.E.64 R8, desc[UR50][R8.64] ;  /* 0x0000003208080981 */ /* 0x000ee4000c1e1b00 */
[----:B-----5:R-:W-:Y:S02]  /*f3c0*/  @P0 IMAD.WIDE R28, R14, 0xc, R28 ;  /* 0x0000000c0e1c0825 */ /* 0x020fe400078e021c */
[----:B------:R-:W5:Y:S04]  /*f3d0*/  @P0 LDG.E.64 R24, desc[UR50][R4.64] ;  /* 0x0000003204180981 */ /* 0x000f68000c1e1b00 */
[----:B------:R1:W4:Y:S04]  /*f3e0*/  @P0 LDG.E R20, desc[UR50][R28.64+0x4] ;  /* 0x000004321c140981 */ /* 0x000328000c1e1900 */
[----:B------:R-:W4:Y:S04]  /*f3f0*/  @P0 LDG.E R5, desc[UR50][R28.64] ;  /* 0x000000321c050981 */ /* 0x000f28000c1e1900 */
[----:B------:R-:W4:Y:S04]  /*f400*/  @P0 LDG.E R4, desc[UR50][R28.64+0x8] ;  /* 0x000008321c040981 */ /* 0x000f28000c1e1900 */
[----:B--2---:R-:W-:Y:S04]  /*f410*/  @P0 STS.64 [UR24], R32 ;  /* 0x00000020ff000988 */ /* 0x004fe80008000a18 */
[----:B---3--:R-:W-:Y:S04]  /*f420*/  @P0 STS.64 [UR23], R8 ;  /* 0x00000008ff000988 */ /* 0x008fe80008000a17 */
[----:B------:R-:W2:Y:S01]  /*f430*/  @P0 LDS R7, [UR24+0x1c] ;  /* 0x00001c18ff070984 */ /* 0x000ea20008000800 */
[C---:B-----5:R-:W-:Y:S01]  /*f440*/  @P0 SHF.L.U64.HI R23, R24.reuse, 0x1, R25 ;  /* 0x0000000118170819 */ /* 0x060fe20000010219 */
[----:B------:R-:W-:Y:S02]  /*f450*/  @P0 IMAD.SHL.U32 R24, R24, 0x2, RZ ;  /* 0x0000000218180824 */ /* 0x000fe400078e00ff */
[----:B------:R-:W-:Y:S01]  /*f460*/  @P0 STS [UR24+0x30], RZ ;  /* 0x000030ffff000988 */ /* 0x000fe20008000818 */
[----:B------:R-:W-:Y:S02]  /*f470*/  @P0 LOP3.LUT R23, R23, 0x1fffffff, RZ, 0xc0, !PT ;  /* 0x1fffffff17170812 */ /* 0x000fe400078ec0ff */
[----:B------:R-:W-:Y:S02]  /*f480*/  @P0 LOP3.LUT R24, R24, 0xfffffffe, RZ, 0xc0, !PT ;  /* 0xfffffffe18180812 */ /* 0x000fe400078ec0ff */
[--C-:B------:R-:W-:Y:S02]  /*f490*/  @P0 SHF.R.U32.HI R6, RZ, 0x4, R23.reuse ;  /* 0x00000004ff060819 */ /* 0x100fe40000011617 */
[----:B------:R-:W-:Y:S05]  /*f4a0*/  @P0 SHF.R.U64 R23, R24, 0x4, R23 ;  /* 0x0000000418170819 */ /* 0x000fea0000001217 */
[----:B------:R3:W-:Y:S01]  /*f4b0*/  @P0 STS [UR24+0xc], R23 ;  /* 0x00000c17ff000988 */ /* 0x0007e20008000818 */
[----:B----4-:R-:W-:Y:S02]  /*f4c0*/  @P0 VIADD R5, R5, 0xffffffff ;  /* 0xffffffff05050836 */ /* 0x010fe40000000000 */
[----:B------:R-:W-:Y:S01]  /*f4d0*/  @P0 VIADD R4, R4, 0xffffffff ;  /* 0xffffffff04040836 */ /* 0x000fe20000000000 */
[----:B---3--:R-:W-:Y:S02]  /*f4e0*/  PRMT R23, R10, 0x7732, RZ ;  /* 0x000077320a177816 */ /* 0x008fe400000000ff */
[----:B--2---:R-:W-:Y:S01]  /*f4f0*/  @P0 LOP3.LUT R25, R7, 0xf, R6, 0xb8, !PT ;  /* 0x0000000f07190812 */ /* 0x004fe200078eb806 */
[----:B------:R-:W-:Y:S04]  /*f500*/  IMAD.U32 R7, RZ, RZ, UR24 ;  /* 0x00000018ff077e24 */ /* 0x000fe8000f8e00ff */
[----:B------:R-:W-:Y:S01]  /*f510*/  @P0 STS [UR24+0x1c], R25 ;  /* 0x00001c19ff000988 */ /* 0x000fe20008000818 */
[----:B------:R-:W-:Y:S03]  /*f520*/  @P0 SHF.R.U64 R8, R7, 0x4, RZ ;  /* 0x0000000407080819 */ /* 0x000fe600000012ff */
[----:B------:R-:W2:Y:S04]  /*f530*/  @P0 LDS R6, [UR24+0x1c] ;  /* 0x00001c18ff060984 */ /* 0x000ea80008000800 */
[----:B------:R-:W-:Y:S04]  /*f540*/  @P0 STS [UR24+0x10], R8 ;  /* 0x00001008ff000988 */ /* 0x000fe80008000818 */
[----:B------:R-:W-:Y:S01]  /*f550*/  @P0 STS [UR24+0x14], R8 ;  /* 0x00001408ff000988 */ /* 0x000fe20008000818 */
[----:B--2---:R-:W-:Y:S05]  /*f560*/  @P0 LOP3.LUT R30, R6, 0xf0, RZ, 0xb8, !PT ;  /* 0x000000f0061e0812 */ /* 0x004fea00078eb8ff */
[----:B------:R-:W-:Y:S04]  /*f570*/  @P0 STS [UR24+0x1c], R30 ;  /* 0x00001c1eff000988 */ /* 0x000fe80008000818 */
[----:B------:R-:W2:Y:S02]  /*f580*/  @P0 LDS R6, [UR24+0x1c] ;  /* 0x00001c18ff060984 */ /* 0x000ea40008000800 */
[----:B--2---:R-:W-:Y:S02]  /*f590*/  @P0 LOP3.LUT R9, R6, 0xf00, RZ, 0xb8, !PT ;  /* 0x00000f0006090812 */ /* 0x004fe400078eb8ff */
[----:B------:R-:W-:Y:S03]  /*f5a0*/  CS2R R6, SRZ ;  /* 0x0000000000067805 */ /* 0x000fe6000001ff00 */
[----:B------:R-:W-:Y:S04]  /*f5b0*/  @P0 STS.64 [UR24+0x18], R8 ;  /* 0x00001808ff000988 */ /* 0x000fe80008000a18 */
[----:B------:R-:W2:Y:S04]  /*f5c0*/  @P0 LDS R22, [UR24+0x1c] ;  /* 0x00001c18ff160984 */ /* 0x000ea80008000800 */
[----:B------:R3:W-:Y:S02]  /*f5d0*/  @P0 STS.128 [UR24+0x20], R4 ;  /* 0x00002004ff000988 */ /* 0x0007e40008000c18 */
[----:B---3--:R-:W-:Y:S05]  /*f5e0*/  IMAD.U32 R6, RZ, RZ, UR23 ;  /* 0x00000017ff067e24 */ /* 0x008fea000f8e00ff */
[----:B------:R-:W-:Y:S01]  /*f5f0*/  @P0 SHF.R.U64 R8, R6, 0x4, RZ ;  /* 0x0000000406080819 */ /* 0x000fe200000012ff */
[----:B------:R-:W-:Y:S01]  /*f600*/  IMAD.MOV.U32 R6, RZ, RZ, RZ ;  /* 0x000000ffff067224 */ /* 0x000fe200078e00ff */
[----:B--2---:R-:W-:Y:S02]  /*f610*/  @P0 LOP3.LUT R24, R22, 0xf000, RZ, 0xb8, !PT ;  /* 0x0000f00016180812 */ /* 0x004fe400078eb8ff */
[C---:B------:R-:W-:Y:S01]  /*f620*/  @P0 SHF.L.U64.HI R22, R26.reuse, 0x1, R27 ;  /* 0x000000011a160819 */ /* 0x040fe2000001021b */
[----:B------:R-:W-:Y:S02]  /*f630*/  @P0 IMAD.SHL.U32 R26, R26, 0x2, RZ ;  /* 0x000000021a1a0824 */ /* 0x000fe400078e00ff */
[----:B------:R2:W-:Y:S01]  /*f640*/  @P0 STS [UR24+0x1c], R24 ;  /* 0x00001c18ff000988 */ /* 0x0005e20008000818 */
[----:B------:R-:W-:Y:S03]  /*f650*/  @P0 LOP3.LUT R22, R22, 0x1fffffff, RZ, 0xc0, !PT ;  /* 0x1fffffff16160812 */ /* 0x000fe600078ec0ff */
[----:B-1----:R-:W1:Y:S01]  /*f660*/  @P0 LDS R28, [UR23+0x1c] ;  /* 0x00001c17ff1c0984 */ /* 0x002e620008000800 */
[--C-:B------:R-:W-:Y:S03]  /*f670*/  @P0 SHF.R.U32.HI R25, RZ, 0x4, R22.reuse ;  /* 0x00000004ff190819 */ /* 0x100fe60000011616 */
[----:B------:R-:W-:Y:S04]  /*f680*/  @P0 STS [UR23+0x10], R8 ;  /* 0x00001008ff000988 */ /* 0x000fe80008000817 */
[----:B------:R-:W-:Y:S04]  /*f690*/  @P0 STS [UR23+0x14], R8 ;  /* 0x00001408ff000988 */ /* 0x000fe80008000817 */
[----:B------:R-:W-:Y:S01]  /*f6a0*/  @P0 STS [UR23+0x30], RZ ;  /* 0x000030ffff000988 */ /* 0x000fe20008000817 */
[----:B--2---:R-:W2:Y:S01]  /*f6b0*/  S2R R24, SR_LANEID ;  /* 0x0000000000187919 */ /* 0x004ea20000000000 */
[----:B-1----:R-:W-:Y:S05]  /*f6c0*/  @P0 LOP3.LUT R29, R28, 0xf, R25, 0xb8, !PT ;  /* 0x0000000f1c1d0812 */ /* 0x002fea00078eb819 */
[----:B------:R-:W-:Y:S04]  /*f6d0*/  @P0 STS [UR23+0x1c], R29 ;  /* 0x00001c1dff000988 */ /* 0x000fe80008000817 */
[----:B------:R-:W1:Y:S02]  /*f6e0*/  @P0 LDS R25, [UR23+0x1c] ;  /* 0x00001c17ff190984 */ /* 0x000e640008000800 */
[----:B-1----:R-:W-:Y:S05]  /*f6f0*/  @P0 LOP3.LUT R27, R25, 0xf0, RZ, 0xb8, !PT ;  /* 0x000000f0191b0812 */ /* 0x002fea00078eb8ff */
[----:B------:R-:W-:Y:S04]  /*f700*/  @P0 STS [UR23+0x1c], R27 ;  /* 0x00001c1bff000988 */ /* 0x000fe80008000817 */
[----:B------:R-:W1:Y:S02]  /*f710*/  @P0 LDS R5, [UR23+0x1c] ;  /* 0x00001c17ff050984 */ /* 0x000e640008000800 */
[----:B-1----:R-:W-:Y:S01]  /*f720*/  @P0 LOP3.LUT R9, R5, 0xf00, RZ, 0xb8, !PT ;  /* 0x00000f0005090812 */ /* 0x002fe200078eb8ff */
[----:B------:R-:W-:Y:S01]  /*f730*/  IMAD R5, R23, 0x4ec5, RZ ;  /* 0x00004ec517057824 */ /* 0x000fe200078e02ff */
[----:B------:R-:W-:Y:S03]  /*f740*/  SHF.R.U32.HI R23, RZ, 0x1, R23 ;  /* 0x00000001ff177819 */ /* 0x000fe60000011617 */
[----:B------:R1:W-:Y:S01]  /*f750*/  @P0 STS.64 [UR23+0x18], R8 ;  /* 0x00001808ff000988 */ /* 0x0003e20008000a17 */
[----:B------:R-:W-:Y:S01]  /*f760*/  SHF.R.U32.HI R27, RZ, 0x12, R5 ;  /* 0x00000012ff1b7819 */ /* 0x000fe20000011605 */
[----:B------:R-:W-:Y:S02]  /*f770*/  @P0 VIADD R5, R20, 0xffffffff ;  /* 0xffffffff14050836 */ /* 0x000fe40000000000 */
[----:B------:R-:W3:Y:S01]  /*f780*/  @P0 LDS R25, [UR23+0x1c] ;  /* 0x00001c17ff190984 */ /* 0x000ee20008000800 */
[----:B------:R-:W-:Y:S01]  /*f790*/  PRMT R27, R27, 0x9910, RZ ;  /* 0x000099101b1b7816 */ /* 0x000fe200000000ff */
[----:B--2---:R-:W-:Y:S02]  /*f7a0*/  IMAD.SHL.U32 R20, R24, 0x4, RZ ;  /* 0x0000000418147824 */ /* 0x004fe400078e00ff */
[----:B------:R2:W-:Y:S02]  /*f7b0*/  @P0 STS.128 [UR23+0x20], R4 ;  /* 0x00002004ff000988 */ /* 0x0005e40008000c17 */
[----:B------:R-:W-:Y:S04]  /*f7c0*/  IMAD R27, R27, 0xd, RZ ;  /* 0x0000000d1b1b7824 */ /* 0x000fe800078e02ff */
[----:B------:R-:W-:Y:S01]  /*f7d0*/  IMAD.MOV R27, RZ, RZ, -R27 ;  /* 0x000000ffff1b7224 */ /* 0x000fe200078e0a1b */
[----:B-1----:R-:W-:Y:S04]  /*f7e0*/  @P0 LOP3.LUT R9, R26, 0xfffffffe, RZ, 0xc0, !PT ;  /* 0xfffffffe1a090812 */ /* 0x002fe800078ec0ff */
[----:B------:R-:W-:Y:S02]  /*f7f0*/  PRMT R26, R27, 0x7710, RZ ;  /* 0x000077101b1a7816 */ /* 0x000fe400000000ff */
[----:B------:R-:W-:Y:S03]  /*f800*/  @P0 SHF.R.U64 R22, R9, 0x4, R22 ;  /* 0x0000000409160819 */ /* 0x000fe60000001216 */
[----:B------:R-:W-:Y:S02]  /*f810*/  IMAD.IADD R26, R21, 0x1, R26 ;  /* 0x00000001151a7824 */ /* 0x000fe400078e021a */
[----:B------:R1:W-:Y:S03]  /*f820*/  @P0 STS [UR23+0xc], R22 ;  /* 0x00000c16ff000988 */ /* 0x0003e60008000817 */
[----:B------:R-:W-:Y:S02]  /*f830*/  R2UR UR6, R26 ;  /* 0x000000001a0672ca */ /* 0x000fe400000e0000 */
[----:B--2---:R-:W-:Y:S02]  /*f840*/  LOP3.LUT R4, R23, 0xffff, RZ, 0xc0, !PT ;  /* 0x0000ffff17047812 */ /* 0x004fe400078ec0ff */
[----:B---3--:R-:W-:Y:S03]  /*f850*/  @P0 LOP3.LUT R25, R25, 0xf000, RZ, 0xb8, !PT ;  /* 0x0000f00019190812 */ /* 0x008fe600078eb8ff */
[----:B------:R-:W-:Y:S02]  /*f860*/  IMAD R4, R4, 0x4925, RZ ;  /* 0x0000492504047824 */ /* 0x000fe400078e02ff */
[----:B------:R-:W-:Y:S04]  /*f870*/  @P0 STS [UR23+0x1c], R25 ;  /* 0x00001c19ff000988 */ /* 0x000fe80008000817 */
[----:B------:R-:W-:Y:S01]  /*f880*/  ULOP3.LUT UR6, UR6, 0xffff, URZ, 0xc0, !UPT ;  /* 0x0000ffff06067892 */ /* 0x000fe2000f8ec0ff */
[----:B------:R-:W-:Y:S03]  /*f890*/  NOP ;  /* 0x0000000000007918 */ /* 0x000fe60000000000 */
[----:B------:R-:W-:Y:S01]  /*f8a0*/  UIADD3 UR26, UP1, UPT, UR18, UR6, URZ ;  /* 0x00000006121a7290 */ /* 0x000fe2000ff3e0ff */
[----:B------:R-:W2:Y:S01]  /*f8b0*/  LDS R6, [R20+UR24] ;  /* 0x0000001814067984 */ /* 0x000ea20008000800 */
[----:B------:R-:W-:Y:S01]  /*f8c0*/  UIADD3 UR6, UP0, UPT, UR19, UR6, URZ ;  /* 0x0000000613067290 */ /* 0x000fe2000ff1e0ff */
[----:B------:R-:W-:Y:S01]  /*f8d0*/  SHF.R.U32.HI R4, RZ, 0x11, R4 ;  /* 0x00000011ff047819 */ /* 0x000fe20000011604 */
[----:B------:R-:W-:Y:S01]  /*f8e0*/  UIADD3.X UR31, UPT, UPT, URZ, URZ, URZ, UP1, !UPT ;  /* 0x000000ffff1f7290 */ /* 0x000fe20008ffe4ff */
[----:B------:R-:W3:Y:S01]  /*f8f0*/  LDS R5, [R20+UR24+0x80] ;  /* 0x0000801814057984 */ /* 0x000ee20008000800 */
[----:B------:R-:W-:Y:S01]  /*f900*/  ULEA UR32, UP1, UR26, UR16, 0x7 ;  /* 0x000000101a207291 */ /* 0x000fe2000f8238ff */
[----:B------:R-:W-:Y:S01]  /*f910*/  PRMT R4, R4, 0x9910, RZ ;  /* 0x0000991004047816 */ /* 0x000fe200000000ff */
[----:B------:R-:W-:Y:S02]  /*f920*/  UIADD3.X UR29, UPT, UPT, URZ, URZ, URZ, UP0, !UPT ;  /* 0x000000ffff1d7290 */ /* 0x000fe400087fe4ff */
[----:B------:R-:W-:Y:S02]  /*f930*/  ULEA UR30, UP0, UR6, UR16, 0x7 ;  /* 0x00000010061e7291 */ /* 0x000fe4000f8038ff */
[----:B------:R-:W-:Y:S01]  /*f940*/  IMAD R4, R4, 0xe, RZ ;  /* 0x0000000e04047824 */ /* 0x000fe200078e02ff */
[----:B------:R-:W-:Y:S01]  /*f950*/  ULEA.HI.X UR31, UR26, UR17, UR31, 0x7, UP1 ;  /* 0x000000111a1f7291 */ /* 0x000fe200088f3c1f */
[C---:B-1----:R-:W-:Y:S01]  /*f960*/  IADD3 R22, P1, PT, R20.reuse, UR32, RZ ;  /* 0x0000002014167c10 */ /* 0x042fe2000ff3e0ff */
[----:B------:R-:W-:Y:S01]  /*f970*/  ULEA.HI.X UR29, UR6, UR17, UR29, 0x7, UP0 ;  /* 0x00000011061d7291 */ /* 0x000fe200080f3c1d */
[----:B------:R-:W-:Y:S01]  /*f980*/  IADD3 R8, P0, PT, R20, UR30, RZ ;  /* 0x0000001e14087c10 */ /* 0x000fe2000ff1e0ff */
[----:B------:R-:W-:Y:S02]  /*f990*/  IMAD.MOV R4, RZ, RZ, -R4 ;  /* 0x000000ffff047224 */ /* 0x000fe400078e0a04 */
[----:B------:R-:W-:Y:S02]  /*f9a0*/  IMAD.X R23, RZ, RZ, UR31, P1 ;  /* 0x0000001fff177e24 */ /* 0x000fe400088e06ff */
[----:B------:R-:W-:Y:S01]  /*f9b0*/  IMAD.X R9, RZ, RZ, UR29, P0 ;  /* 0x0000001dff097e24 */ /* 0x000fe200080e06ff */
[----:B------:R-:W-:Y:S05]  /*f9c0*/  PRMT R4, R4, 0x7710, RZ ;  /* 0x0000771004047816 */ /* 0x000fea00000000ff */
[----:B------:R-:W-:Y:S05]  /*f9d0*/  IMAD.IADD R4, R21, 0x1, R4 ;  /* 0x0000000115047824 */ /* 0x000fea00078e0204 */
[----:B------:R-:W-:Y:S01]  /*f9e0*/  R2UR UR26, R4 ;  /* 0x00000000041a72ca */ /* 0x000fe200000e0000 */
[----:B--2---:R1:W2:Y:S04]  /*f9f0*/  ATOMG.E.EXCH.STRONG.GPU PT, RZ, [R22], R6 ;  /* 0x0000000616ff73a8 */ /* 0x0042a800041ee100 */
[----:B---3--:R1:W2:Y:S02]  /*fa00*/  ATOMG.E.EXCH.STRONG.GPU PT, RZ, [R8], R5 ;  /* 0x0000000508ff73a8 */ /* 0x0082a400041ee100 */
[----:B--2---:R-:W-:Y:S11]  /*fa10*/  ELECT P0, URZ, PT ;  /* 0x0000000000ff782f */ /* 0x004ff60003800000 */
[----:B------:R-:W-:Y:S02]  /*fa20*/  @!UPT UIADD3 URZ, UPT, UPT, URZ, URZ, URZ ;  /* 0x000000fffffff290 */ /* 0x000fe4000fffe0ff */
[----:B------:R-:W-:Y:S05]  /*fa30*/  @!P0 BRA `(.L_x_195) ;  /* 0x0000000000b48947 */ /* 0x000fea0003800000 */
[----:B------:R-:W-:Y:S01]  /*fa40*/  STS [UR22+0x30], RZ ;  /* 0x000030ffff007988 */ /* 0x000fe20008000816 */
[----:B------:R-:W-:Y:S01]  /*fa50*/  ISETP.NE.U32.AND P0, PT, R2, RZ, PT ;  /* 0x000000ff0200720c */ /* 0x000fe20003f05070 */
[----:B-1----:R-:W-:Y:S01]  /*fa60*/  IMAD.WIDE R8, R14, 0xc, R18 ;  /* 0x0000000c0e087825 */ /* 0x002fe200078e0212 */
[----:B------:R-:W-:Y:S02]  /*fa70*/  ISETP.NE.U32.AND P1, PT, R12, RZ, PT ;  /* 0x000000ff0c00720c */ /* 0x000fe40003f25070 */
[----:B------:R-:W-:Y:S02]  /*fa80*/  ISETP.NE.AND.EX P0, PT, R3, RZ, PT, P0 ;  /* 0x000000ff0300720c */ /* 0x000fe40003f05300 */
[----:B------:R-:W2:Y:S01]  /*fa90*/  LDG.E R28, desc[UR50][R8.64] ;  /* 0x00000032081c7981 */ /* 0x000ea2000c1e1900 */
[----:B------:R-:W-:Y:S10]  /*faa0*/  ISETP.NE.AND.EX P1, PT, R13, RZ, PT, P1 ;  /* 0x000000ff0d00720c */ /* 0x000ff40003f25310 */
[----:B------:R-:W1:Y:S08]  /*fab0*/  @P0 LDC.64 R4, c[0x0][0xb10] ;  /* 0x0002c400ff040b82 */ /* 0x000e700000000a00 */
[----:B------:R-:W3:Y:S01]  /*fac0*/  @P1 LDC.64 R6, c[0x0][0xb08] ;  /* 0x0002c200ff061b82 */ /* 0x000ee20000000a00 */
[----:B--2---:R-:W-:Y:S01]  /*fad0*/  SHF.R.S32.HI R29, RZ, 0x1f, R28 ;  /* 0x0000001fff1d7819 */ /* 0x004fe2000001141c */
[C---:B-1----:R-:W-:Y:S04]  /*fae0*/  @P0 IMAD.WIDE R4, R14.reuse, 0x8, R4 ;  /* 0x000000080e040825 */ /* 0x042fe800078e0204 */
[----:B---3--:R-:W-:Y:S01]  /*faf0*/  @P1 IMAD.WIDE R6, R14, 0x8, R6 ;  /* 0x000000080e061825 */ /* 0x008fe200078e0206 */
[----:B------:R-:W2:Y:S04]  /*fb00*/  @P0 LDG.E.64 R24, desc[UR50][R4.64] ;  /* 0x0000003204180981 */ /* 0x000ea8000c1e1b00 */
[----:B------:R1:W3:Y:S04]  /*fb10*/  @P1 LDG.E.64 R26, desc[UR50][R6.64] ;  /* 0x00000032061a1981 */ /* 0x0002e8000c1e1b00 */
[----:B------:R4:W5:Y:S04]  /*fb20*/  LDG.E R5, desc[UR50][R8.64+0x4] ;  /* 0x0000043208057981 */ /* 0x000968000c1e1900 */
[----:B-1----:R-:W1:Y:S01]  /*fb30*/  LDS R7, [UR22+0x1c] ;  /* 0x00001c16ff077984 */ /* 0x002e620008000800 */
[----:B------:R-:W-:Y:S05]  /*fb40*/  IMAD.U32 R6, RZ, RZ, UR22 ;  /* 0x00000016ff067e24 */ /* 0x000fea000f8e00ff */
[----:B----4-:R-:W-:Y:S05]  /*fb50*/  SHF.R.U64 R8, R6, 0x4, RZ ;  /* 0x0000000406087819 */ /* 0x010fea00000012ff */
[----:B------:R-:W-:Y:S04]  /*fb60*/  STS [UR22+0x10], R8 ;  /* 0x00001008ff007988 */ /* 0x000fe80008000816 */
[----:B------:R-:W-:Y:S01]  /*fb70*/  STS [UR22+0x14], R8 ;  /* 0x00001408ff007988 */ /* 0x000fe20008000816 */
[----:B------:R-:W-:Y:S02]  /*fb80*/  @!P0 IMAD.MOV.U32 R24, RZ, RZ, R28 ;  /* 0x000000ffff188224 */ /* 0x000fe400078e001c */
[----:B------:R-:W-:Y:S01]  /*fb90*/  @!P0 IMAD.MOV.U32 R25, RZ, RZ, R29 ;  /* 0x000000ffff198224 */ /* 0x000fe200078e001d */
[----:B---3--:R-:W-:Y:S04]  /*fba0*/  @P1 STS.64 [UR22], R26 ;  /* 0x0000001aff001988 */ /* 0x008fe80008000a16 */
[C---:B--2---:R-:W-:Y:S01]  /*fbb0*/  SHF.L.U64.HI R21, R24.reuse, 0x1, R25 ;  /* 0x0000000118157819 */ /* 0x044fe20000010219 */
[----:B------:R-:W-:Y:S03]  /*fbc0*/  IMAD.SHL.U32 R24, R24, 0x2, RZ ;  /* 0x0000000218187824 */ /* 0x000fe600078e00ff */
[----:B------:R-:W-:Y:S02]  /*fbd0*/  LOP3.LUT R21, R21, 0x1fffffff, RZ, 0xc0, !PT ;  /* 0x1fffffff15157812 */ /* 0x000fe400078ec0ff */
[----:B------:R-:W-:Y:S02]  /*fbe0*/  LOP3.LUT R24, R24, 0xfffffffe, RZ, 0xc0, !PT ;  /* 0xfffffffe18187812 */ /* 0x000fe400078ec0ff */
[--C-:B------:R-:W-:Y:S02]  /*fbf0*/  SHF.R.U32.HI R4, RZ, 0x4, R21.reuse ;  /* 0x00000004ff047819 */ /* 0x100fe40000011615 */
[----:B------:R-:W-:Y:S02]  /*fc00*/  SHF.R.U64 R21, R24, 0x4, R21 ;  /* 0x0000000418157819 */ /* 0x000fe40000001215 */
[----:B-1----:R-:W-:Y:S02]  /*fc10*/  LOP3.LUT R30, R7, 0xf, R4, 0xb8, !PT ;  /* 0x0000000f071e7812 */ /* 0x002fe400078eb804 */
[----:B------:R-:W-:Y:S01]  /*fc20*/  CS2R R6, SRZ ;  /* 0x0000000000067805 */ /* 0x000fe2000001ff00 */
[----:B------:R-:W-:Y:S01]  /*fc30*/  STS [UR22+0xc], R21 ;  /* 0x00000c15ff007988 */ /* 0x000fe20008000816 */
[----:B-----5:R-:W-:Y:S03]  /*fc40*/  VIADD R5, R5, 0xffffffff ;  /* 0xffffffff05057836 */ /* 0x020fe60000000000 */
[----:B------:R-:W-:Y:S04]  /*fc50*/  STS [UR22+0x1c], R30 ;  /* 0x00001c1eff007988 */ /* 0x000fe80008000816 */
[----:B------:R-:W1:Y:S02]  /*fc60*/  LDS R4, [UR22+0x1c] ;  /* 0x00001c16ff047984 */ /* 0x000e640008000800 */
[----:B-1----:R-:W-:Y:S05]  /*fc70*/  LOP3.LUT R23, R4, 0xf0, RZ, 0xb8, !PT ;  /* 0x000000f004177812 */ /* 0x002fea00078eb8ff */
        /* <DEDUP_REMOVED lines=9> */
.L_x_195:
[----:B------:R-:W-:Y:S05]  /*fd10*/  BSYNC.RECONVERGENT B0 ;  /* 0x0000000000007941 */ /* 0x000fea0003800200 */
.L_x_194:
[----:B------:R-:W-:Y:S01]  /*fd20*/  ULOP3.LUT UR26, UR26, 0xffff, URZ, 0xc0, !UPT ;  /* 0x0000ffff1a1a7892 */ /* 0x000fe2000f8ec0ff */
[----:B------:R-:W-:Y:S03]  /*fd30*/  NOP ;  /* 0x0000000000007918 */ /* 0x000fe60000000000 */
[----:B------:R-:W-:Y:S01]  /*fd40*/  UIADD3 UR6, UP0, UPT, UR9, UR26, URZ ;  /* 0x0000001a09067290 */ /* 0x000fe2000ff1e0ff */
[----:B--2---:R-:W2:Y:S01]  /*fd50*/  LDS R4, [R20+UR22] ;  /* 0x0000001614047984 */ /* 0x004ea20008000800 */
[----:B------:R-:W-:Y:S02]  /*fd60*/  BSSY.RECONVERGENT B0, `(.L_x_196) ;  /* 0x0000039000007945 */ /* 0x000fe40003800200 */
[----:B------:R-:W-:Y:S02]  /*fd70*/  UIADD3.X UR27, UPT, UPT, URZ, URZ, URZ, UP0, !UPT ;  /* 0x000000ffff1b7290 */ /* 0x000fe400087fe4ff */
[----:B------:R-:W-:Y:S04]  /*fd80*/  ULEA UR28, UP0, UR6, UR14, 0x7 ;  /* 0x0000000e061c7291 */ /* 0x000fe8000f8038ff */
[----:B------:R-:W-:Y:S02]  /*fd90*/  ULEA.HI.X UR27, UR6, UR15, UR27, 0x7, UP0 ;  /* 0x0000000f061b7291 */ /* 0x000fe400080f3c1b */
[----:B------:R-:W-:Y:S01]  /*fda0*/  UIADD3 UR26, UP0, UPT, UR20, UR26, URZ ;  /* 0x0000001a141a7290 */ /* 0x000fe2000ff1e0ff */
[----:B-1----:R-:W-:Y:S03]  /*fdb0*/  IADD3 R6, P0, PT, R20, UR28, RZ ;  /* 0x0000001c14067c10 */ /* 0x002fe6000ff1e0ff */
[----:B------:R-:W-:Y:S02]  /*fdc0*/  UIADD3.X UR6, UPT, UPT, URZ, URZ, URZ, UP0, !UPT ;  /* 0x000000ffff067290 */ /* 0x000fe400087fe4ff */
[----:B------:R-:W-:Y:S05]  /*fdd0*/  IMAD.X R7, RZ, RZ, UR27, P0 ;  /* 0x0000001bff077e24 */ /* 0x000fea00080e06ff */
[----:B--2---:R1:W2:Y:S02]  /*fde0*/  ATOMG.E.EXCH.STRONG.GPU PT, RZ, [R6], R4 ;  /* 0x0000000406ff73a8 */ /* 0x0042a400041ee100 */
[----:B--2---:R-:W-:Y:S11]  /*fdf0*/  ELECT P0, URZ, PT ;  /* 0x0000000000ff782f */ /* 0x004ff60003800000 */
[----:B------:R-:W-:Y:S02]  /*fe00*/  @!UPT UIADD3 URZ, UPT, UPT, URZ, URZ, URZ ;  /* 0x000000fffffff290 */ /* 0x000fe4000fffe0ff */
[----:B------:R-:W-:Y:S05]  /*fe10*/  @!P0 BRA `(.L_x_197) ;  /* 0x0000000000b48947 */ /* 0x000fea0003800000 */
[----:B------:R-:W-:Y:S01]  /*fe20*/  STS [UR21+0x30], RZ ;  /* 0x000030ffff007988 */ /* 0x000fe20008000815 */
[----:B------:R-:W-:Y:S01]  /*fe30*/  ISETP.NE.U32.AND P0, PT, RZ, UR12, PT ;  /* 0x0000000cff007c0c */ /* 0x000fe2000bf05070 */
[C---:B------:R-:W-:Y:S03]  /*fe40*/  IMAD.WIDE R8, R14.reuse, 0xc, R18 ;  /* 0x0000000c0e087825 */ /* 0x040fe600078e0212 */
[----:B------:R-:W-:Y:S02]  /*fe50*/  ISETP.NE.AND.EX P1, PT, RZ, UR13, PT, P0 ;  /* 0x0000000dff007c0c */ /* 0x000fe4000bf25300 */
[----:B------:R-:W2:Y:S01]  /*fe60*/  LDG.E R28, desc[UR50][R8.64] ;  /* 0x00000032081c7981 */ /* 0x000ea2000c1e1900 */
[C---:B-1----:R-:W-:Y:S03]  /*fe70*/  LEA R6, P0, R14.reuse, RZ, 0x3 ;  /* 0x000000ff0e067211 */ /* 0x042fe600078018ff */
[----:B------:R1:W3:Y:S01]  /*fe80*/  LDG.E R5, desc[UR50][R8.64+0x4] ;  /* 0x0000043208057981 */ /* 0x0002e2000c1e1900 */
[----:B------:R-:W-:Y:S06]  /*fe90*/  LEA.HI.X.SX32 R7, R14, RZ, 0x3, P0 ;  /* 0x000000ff0e077211 */ /* 0x000fec00000f1eff */
[C---:B------:R-:W-:Y:S04]  /*fea0*/  @P1 IADD3 R22, P0, PT, R6.reuse, UR12, RZ ;  /* 0x0000000c06161c10 */ /* 0x040fe8000ff1e0ff */
[C---:B------:R-:W-:Y:S02]  /*feb0*/  @P1 IADD3.X R23, PT, PT, R7.reuse, UR13, RZ, P0, !PT ;  /* 0x0000000d07171c10 */ /* 0x040fe400087fe4ff */
[----:B------:R-:W-:Y:S01]  /*fec0*/  IADD3 R26, P0, PT, R6, UR10, RZ ;  /* 0x0000000a061a7c10 */ /* 0x000fe2000ff1e0ff */
[----:B------:R-:W-:Y:S02]  /*fed0*/  IMAD.U32 R6, RZ, RZ, UR21 ;  /* 0x00000015ff067e24 */ /* 0x000fe4000f8e00ff */
[----:B------:R-:W4:Y:S01]  /*fee0*/  @P1 LDG.E.64 R24, desc[UR50][R22.64] ;  /* 0x0000003216181981 */ /* 0x000f22000c1e1b00 */
[----:B------:R-:W-:Y:S03]  /*fef0*/  IADD3.X R27, PT, PT, R7, UR11, RZ, P0, !PT ;  /* 0x0000000b071b7c10 */ /* 0x000fe600087fe4ff */
[----:B------:R-:W5:Y:S04]  /*ff00*/  LDS R7, [UR21+0x1c] ;  /* 0x00001c15ff077984 */ /* 0x000f680008000800 */
[----:B------:R-:W5:Y:S01]  /*ff10*/  LDG.E.64 R26, desc[UR50][R26.64] ;  /* 0x000000321a1a7981 */ /* 0x000f62000c1e1b00 */
[----:B-1----:R-:W-:Y:S05]  /*ff20*/  SHF.R.U64 R8, R6, 0x4, RZ ;  /* 0x0000000406087819 */ /* 0x002fea00000012ff */
[----:B------:R-:W-:Y:S04]  /*ff30*/  STS [UR21+0x10], R8 ;  /* 0x00001008ff007988 */ /* 0x000fe80008000815 */
[----:B------:R-:W-:Y:S04]  /*ff40*/  STS [UR21+0x14], R8 ;  /* 0x00001408ff007988 */ /* 0x000fe80008000815 */
[----:B-----5:R-:W-:Y:S01]  /*ff50*/  STS.64 [UR21], R26 ;  /* 0x0000001aff007988 */ /* 0x020fe20008000a15 */
[--C-:B--2---:R-:W-:Y:S01]  /*ff60*/  SHF.R.S32.HI R29, RZ, 0x1f, R28.reuse ;  /* 0x0000001fff1d7819 */ /* 0x104fe2000001141c */
[----:B------:R-:W-:Y:S02]  /*ff70*/  @!P1 IMAD.MOV.U32 R24, RZ, RZ, R28 ;  /* 0x000000ffff189224 */ /* 0x000fe400078e001c */
[----:B---3--:R-:W-:Y:S02]  /*ff80*/  VIADD R5, R5, 0xffffffff ;  /* 0xffffffff05057836 */ /* 0x008fe40000000000 */
[----:B------:R-:W-:Y:S05]  /*ff90*/  @!P1 IMAD.MOV.U32 R25, RZ, RZ, R29 ;  /* 0x000000ffff199224 */ /* 0x000fea00078e001d */
[C---:B----4-:R-:W-:Y:S01]  /*ffa0*/  SHF.L.U64.HI R21, R24.reuse, 0x1, R25 ;  /* 0x0000000118157819 */ /* 0x050fe20000010219 */
[----:B------:R-:W-:Y:S03]  /*ffb0*/  IMAD.SHL.U32 R24, R24, 0x2, RZ ;  /* 0x0000000218187824 */ /* 0x000fe600078e00ff */
[----:B------:R-:W-:Y:S02]  /*ffc0*/  LOP3.LUT R21, R21, 0x1fffffff, RZ, 0xc0, !PT ;  /* 0x1fffffff15157812 */ /* 0x000fe400078ec0ff */
[----:B------:R-:W-:Y:S02]  /*ffd0*/  LOP3.LUT R24, R24, 0xfffffffe, RZ, 0xc0, !PT ;  /* 0xfffffffe18187812 */ /* 0x000fe400078ec0ff */
[--C-:B------:R-:W-:Y:S02]  /*ffe0*/  SHF.R.U32.HI R4, RZ, 0x4, R21.reuse ;  /* 0x00000004ff047819 */ /* 0x100fe40000011615 */
[----:B------:R-:W-:Y:S02]  /*fff0*/  SHF.R.U64 R21, R24, 0x4, R21 ;  /* 0x0000000418157819 */ /* 0x000fe40000001215 */
[----:B------:R-:W-:Y:S02]  /*10000*/  LOP3.LUT R30, R7, 0xf, R4, 0xb8, !PT ;  /* 0x0000000f071e7812 */ /* 0x000fe400078eb804 */
[----:B------:R-:W-:Y:S01]  /*10010*/  CS2R R6, SRZ ;  /* 0x0000000000067805 */ /* 0x000fe2000001ff00 */
[----:B------:R-:W-:Y:S04]  /*10020*/  STS [UR21+0xc], R21 ;  /* 0x00000c15ff007988 */ /* 0x000fe80008000815 */
        /* <DEDUP_REMOVED lines=12> */
.L_x_197:
[----:B------:R-:W-:Y:S05]  /*100f0*/  BSYNC.RECONVERGENT B0 ;  /* 0x0000000000007941 */ /* 0x000fea0003800200 */
.L_x_196:
[----:B------:R-:W-:Y:S01]  /*10100*/  NOP ;  /* 0x0000000000007918 */ /* 0x000fe20000000000 */
[----:B-12---:R-:W1:Y:S01]  /*10110*/  LDS R4, [R20+UR21] ;  /* 0x0000001514047984 */ /* 0x006e620008000800 */
[----:B------:R-:W-:Y:S01]  /*10120*/  ULEA UR34, UP0, UR26, UR14, 0x7 ;  /* 0x0000000e1a227291 */ /* 0x000fe2000f8038ff */
[----:B------:R-:W-:Y:S01]  /*10130*/  UMOV UR33, UR31 ;  /* 0x0000001f00217c82 */ /* 0x000fe20008000000 */
[----:B------:R-:W-:Y:S02]  /*10140*/  UMOV UR31, UR29 ;  /* 0x0000001d001f7c82 */ /* 0x000fe40008000000 */
[----:B------:R-:W-:Y:S02]  /*10150*/  ULEA.HI.X UR35, UR26, UR15, UR6, 0x7, UP0 ;  /* 0x0000000f1a237291 */ /* 0x000fe400080f3c06 */
[----:B------:R-:W-:Y:S01]  /*10160*/  IADD3 R6, P0, PT, R20, UR34, RZ ;  /* 0x0000002214067c10 */ /* 0x000fe2000ff1e0ff */
[----:B------:R-:W-:Y:S03]  /*10170*/  UMOV UR26, UR28 ;  /* 0x0000001c001a7c82 */ /* 0x000fe60008000000 */
[----:B------:R-:W-:Y:S05]  /*10180*/  IADD3.X R7, PT, PT, RZ, UR35, RZ, P0, !PT ;  /* 0x00000023ff077c10 */ /* 0x000fea00087fe4ff */
[----:B-1----:R2:W5:Y:S01]  /*10190*/  ATOMG.E.EXCH.STRONG.GPU PT, RZ, [R6], R4 ;  /* 0x0000000406ff73a8 */ /* 0x00256200041ee100 */
[----:B------:R-:W-:Y:S04]  /*101a0*/  DEPBAR {5,4,3,2,1,0} ;  /* 0x0000003f0000791a */ /* 0x000fe80000000000 */
[----:B------:R-:W1:Y:S02]  /*101b0*/  CCTL.E.C.LDCU.IV.DEEP [UR32] ;  /* 0x0000000020007540 */ /* 0x000e640009c08000 */
[----:B-1----:R2:W-:Y:S01]  /*101c0*/  UTMACCTL.IV [UR32] ;  /* 0x00000000200079b9 */ /* 0x0025e20008000000 */
        /* <DEDUP_REMOVED lines=9> */
[----:B------:R-:W-:Y:S01]  /*10260*/  NOP ;  /* 0x0000000000007918 */ /* 0x000fe20000000000 */
.L_x_193:
[----:B-----5:R-:W-:Y:S01]  /*10270*/  ELECT P0, URZ, PT ;  /* 0x0000000000ff782f */ /* 0x020fe20003800000 */
[----:B------:R-:W-:Y:S11]  /*10280*/  BSSY.RECONVERGENT B0, `(.L_x_198) ;  /* 0x0000011000007945 */ /* 0x000ff60003800200 */
[----:B------:R-:W-:Y:S01]  /*10290*/  @!UPT UIADD3 URZ, UPT, UPT, URZ, URZ, URZ ;  /* 0x000000fffffff290 */ /* 0x000fe2000fffe0ff */
[----:B------:R-:W-:Y:S05]  /*102a0*/  @!P0 BRA `(.L_x_199) ;  /* 0x0000000000388947 */ /* 0x000fea0003800000 */
[----:B------:R0:W-:Y:S01]  /*102b0*/  UTMACMDFLUSH ;  /* 0x00000000000079b7 */ /* 0x0001e20000000000 */
[----:B------:R-:W-:Y:S09]  /*102c0*/  UIMAD UR6, UR8, 0x14, UR4 ;  /* 0x00000014080678a4 */ /* 0x000ff2000f8e0204 */
[----:B------:R4:W-:Y:S04]  /*102d0*/  STS [UR6+0x280], R16 ;  /* 0x00028010ff007988 */ /* 0x0009e80008000806 */
        /* <DEDUP_REMOVED lines=9> */
[----:B-----5:R-:W1:Y:S01]  /*10370*/  FENCE.VIEW.ASYNC.S ;  /* 0x00000000000073c6 */ /* 0x020e620000000000 */
[----:B------:R-:W-:Y:S04]  /*10380*/  DEPBAR.LE SB0, 0x0 ;  /* 0x000080000000791a */ /* 0x000fe80000000000 */
.L_x_199:
[----:B--2---:R-:W-:Y:S05]  /*10390*/  BSYNC.RECONVERGENT B0 ;  /* 0x0000000000007941 */ /* 0x004fea0003800200 */
.L_x_198:
[----:B------:R-:W-:Y:S09]  /*103a0*/  UISETP.NE.AND UP0, UPT, UR37, 0x8, UPT ;  /* 0x000000082500788c */ /* 0x000ff2000bf05270 */
[----:B------:R-:W-:Y:S05]  /*103b0*/  BRA.U !UP0, `(.L_x_200) ;  /* 0x0000000108047547 */ /* 0x000fea000b800000 */
[----:B------:R-:W-:Y:S05]  /*103c0*/  BPT.TRAP 0x1 ;  /* 0x000000040000795c */ /* 0x000fea0000300000 */
.L_x_200:
[----:B------:R-:W-:Y:S01]  /*103d0*/  UIADD3 UR6, UPT, UPT, UR8, -0x4, URZ ;  /* 0xfffffffc08067890 */ /* 0x000fe2000fffe0ff */
[----:B-1----:R-:W-:Y:S01]  /*103e0*/  SYNCS.ARRIVE.TRANS64.A1T0 RZ, [UR25+0x160], RZ ;  /* 0x000160ffffff79a7 */ /* 0x002fe20008100019 */
[----:B------:R-:W-:Y:S01]  /*103f0*/  UIADD3 UR25, UPT, UPT, UR7, -0x4, URZ ;  /* 0xfffffffc07197890 */ /* 0x000fe2000fffe0ff */
[----:B------:R-:W-:Y:S01]  /*10400*/  ISETP.NE.AND P0, PT, R11, RZ, PT ;  /* 0x000000ff0b00720c */ /* 0x000fe20003f05270 */
[----:B------:R-:W-:Y:S02]  /*10410*/  UISETP.GE.U32.AND UP1, UPT, UR6, -0x8, UPT ;  /* 0xfffffff80600788c */ /* 0x000fe4000bf26070 */
[----:B------:R-:W-:Y:S02]  /*10420*/  UISETP.GE.U32.AND UP0, UPT, UR25, -0x8, UPT ;  /* 0xfffffff81900788c */ /* 0x000fe4000bf06070 */
[----:B------:R-:W-:Y:S02]  /*10430*/  USEL UR25, URZ, 0x1, UP1 ;  /* 0x00000001ff197887 */ /* 0x000fe40008800000 */
[----:B------:R-:W-:Y:S02]  /*10440*/  USEL UR6, URZ, 0x1, UP0 ;  /* 0x00000001ff067887 */ /* 0x000fe40008000000 */
[----:B------:R-:W-:Y:S02]  /*10450*/  ULOP3.LUT UR27, UR8, 0x7, URZ, 0xc0, !UPT ;  /* 0x00000007081b7892 */ /* 0x000fe4000f8ec0ff */
[----:B------:R-:W-:Y:S01]  /*10460*/  ULOP3.LUT UR26, UR7, 0x7, URZ, 0xc0, !UPT ;  /* 0x00000007071a7892 */ /* 0x000fe2000f8ec0ff */
[----:B------:R-:W-:Y:S01]  /*10470*/  LOP3.LUT R0, R0, UR25, RZ, 0x3c, !PT ;  /* 0x0000001900007c12 */ /* 0x000fe2000f8e3cff */
[----:B------:R-:W-:Y:S01]  /*10480*/  ULOP3.LUT UR8, UR27, 0x4, URZ, 0x3c, !UPT ;  /* 0x000000041b087892 */ /* 0x000fe2000f8e3cff */
[----:B------:R-:W-:Y:S01]  /*10490*/  LOP3.LUT R17, R17, UR6, RZ, 0x3c, !PT ;  /* 0x0000000611117c12 */ /* 0x000fe2000f8e3cff */
[----:B------:R-:W-:Y:S01]  /*104a0*/  ULOP3.LUT UR7, UR26, 0x4, URZ, 0x3c, !UPT ;  /* 0x000000041a077892 */ /* 0x000fe2000f8e3cff */
[----:B------:R-:W-:Y:S11]  /*104b0*/  @!P0 EXIT ;  /* 0x000000000000894d */ /* 0x000ff60003800000 */
[----:B------:R-:W-:Y:S05]  /*104c0*/  BRA `(.L_x_201) ;  /* 0xffffffe800f07947 */ /* 0x000fea000383ffff */
.L_x_292:
[----:B------:R-:W-:Y:S01]  /*104d0*/  UMOV UR6, 0x40 ;  /* 0x0000004000067882 */ /* 0x000fe20000000000 */
[----:B------:R-:W-:Y:S01]  /*104e0*/  NOP ;  /* 0x0000000000007918 */ /* 0x000fe20000000000 */
[----:B------:R-:W-:Y:S01]  /*104f0*/  ULEA UR6, UR5, UR6, 0x18 ;  /* 0x0000000605067291 */ /* 0x000fe2000f8ec0ff */
[----:B------:R-:W-:Y:S02]  /*10500*/  UMOV UR4, 0x400 ;  /* 0x0000040000047882 */ /* 0x000fe40000000000 */
[----:B------:R-:W-:-:S06]  /*10510*/  ULEA UR4, UR5, UR4, 0x18 ;  /* 0x0000000405047291 */ /* 0x000fcc000f8ec0ff */
[----:B------:R-:W2:Y:S02]  /*10520*/  LDS.U8 R0, [UR6+0x1c] ;  /* 0x00001c06ff007984 */ /* 0x000ea40008000000 */
[----:B--2---:R-:W-:-:S13]  /*10530*/  ISETP.NE.AND P0, PT, R0, RZ, PT ;  /* 0x000000ff0000720c */ /* 0x004fda0003f05270 */
[----:B------:R-:W-:Y:S05]  /*10540*/  @P0 BRA `(.L_x_202) ;  /* 0x0000000400100947 */ /* 0x000fea0003800000 */
[----:B------:R-:W-:Y:S02]  /*10550*/  ULOP3.LUT UR44, UR5, 0x1, URZ, 0xc0, !UPT ;  /* 0x00000001052c7892 */ /* 0x000fe4000f8ec0ff */
[----:B------:R-:W-:Y:S02]  /*10560*/  ULOP3.LUT UR43, UR5, 0x1, URZ, 0x3c, !UPT ;  /* 0x00000001052b7892 */ /* 0x000fe4000f8e3cff */
[----:B------:R-:W-:Y:S02]  /*10570*/  UISETP.NE.U32.AND UP0, UPT, UR44, 0x1, UPT ;  /* 0x000000012c00788c */ /* 0x000fe4000bf05070 */
[----:B------:R-:W-:-:S07]  /*10580*/  UIADD3 UR7, UPT, UPT, UR6, 0x8, URZ ;  /* 0x0000000806077890 */ /* 0x000fce000fffe0ff */
[----:B------:R-:W-:Y:S05]  /*10590*/  BRA.U !UP0, `(.L_x_203) ;  /* 0x00000001089c7547 */ /* 0x000fea000b800000 */
[----:B------:R-:W-:Y:S01]  /*105a0*/  ELECT P0, URZ, PT ;  /* 0x0000000000ff782f */ /* 0x000fe20003800000 */
[----:B------:R-:W-:-:S12]  /*105b0*/  BSSY B0, `(.L_x_203) ;  /* 0x0000025000007945 */ /* 0x000fd80003800000 */
[----:B------:R-:W-:Y:S05]  /*105c0*/  @!P0 BRA `(.L_x_204) ;  /* 0x00000000008c8947 */ /* 0x000fea0003800000 */
[----:B------:R-:W-:-:S05]  /*105d0*/  UMOV UR5, 0x10 ;  /* 0x0000001000057882 */ /* 0x000fca0000000000 */
[----:B------:R-:W-:Y:S04]  /*105e0*/  DEPBAR.LE SB2, 0x36 ;  /* 0x0000ad800000791a */ /* 0x000fe80000000000 */
[----:B------:R-:W2:Y:S02]  /*105f0*/  UTCATOMSWS.2CTA.FIND_AND_SET.ALIGN UP1, UR5, UR5 ;  /* 0x00000005000575e3 */ /* 0x000ea40008220800 */
[----:B--2---:R-:W-:Y:S01]  /*10600*/  MOV R11, UR5 ;  /* 0x00000005000b7c02 */ /* 0x004fe20008000f00 */
[----:B------:R-:W-:Y:S06]  /*10610*/  BRA.U UP1, `(.L_x_205) ;  /* 0x0000000101187547 */ /* 0x000fec000b800000 */
.L_x_206:
[----:B------:R-:W-:Y:S05]  /*10620*/  NANOSLEEP 0x64 ;  /* 0x000000640000795d */ /* 0x000fea0003800000 */
[----:B------:R-:W-:-:S05]  /*10630*/  UMOV UR5, 0x10 ;  /* 0x0000001000057882 */ /* 0x000fca0000000000 */
[----:B------:R-:W-:Y:S04]  /*10640*/  DEPBAR.LE SB2, 0x36 ;  /* 0x0000ad800000791a */ /* 0x000fe80000000000 */
[----:B------:R-:W2:Y:S02]  /*10650*/  UTCATOMSWS.2CTA.FIND_AND_SET.ALIGN UP1, UR5, UR5 ;  /* 0x00000005000575e3 */ /* 0x000ea40008220800 */
[----:B--2---:R-:W-:Y:S01]  /*10660*/  MOV R11, UR5 ;  /* 0x00000005000b7c02 */ /* 0x004fe20008000f00 */
[----:B------:R-:W-:Y:S05]  /*10670*/  BRA.U !UP1, `(.L_x_206) ;  /* 0xfffffffd09e87547 */ /* 0x000fea000b83ffff */
.L_x_205:
[----:B------:R-:W2:Y:S01]  /*10680*/  LDS R5, [UR6+0x10] ;  /* 0x00001006ff057984 */ /* 0x000ea20008000800 */
[----:B------:R-:W-:Y:S01]  /*10690*/  IMAD.U32 R3, RZ, RZ, UR4 ;  /* 0x00000004ff037e24 */ /* 0x000fe2000f8e00ff */
[----:B------:R-:W-:-:S03]  /*106a0*/  MOV R2, UR43 ;  /* 0x0000002b00027c02 */ /* 0x000fc60008000f00 */
[----:B------:R-:W-:Y:S01]  /*106b0*/  VIADD R3, R3, 0x320 ;  /* 0x0000032003037836 */ /* 0x000fe20000000000 */
[----:B--2---:R-:W-:-:S04]  /*106c0*/  SHF.L.U32 R5, R5, 0x1f, RZ ;  /* 0x0000001f05057819 */ /* 0x004fc800000006ff */
[----:B------:R-:W2:Y:S02]  /*106d0*/  SYNCS.PHASECHK.TRANS64.TRYWAIT P0, [UR6+0x8], R5 ;  /* 0x00000805ff0075a7 */ /* 0x000ea40008001106 */
[----:B--2---:R-:W-:Y:S05]  /*106e0*/  @P0 BRA `(.L_x_207) ;  /* 0x0000000000080947 */ /* 0x004fea0003800000 */
[----:B------:R-:W2:Y:S02]  /*106f0*/  SYNCS.PHASECHK.TRANS64.TRYWAIT P0, [UR6+0x8], R5 ;  /* 0x00000805ff0075a7 */ /* 0x000ea40008001106 */
[----:B--2---:R-:W-:Y:S05]  /*10700*/  @!P0 BRA `(.L_x_208) ;  /* 0x0000001c00848947 */ /* 0x004fea0003800000 */
.L_x_207:
[----:B------:R-:W-:Y:S01]  /*10710*/  HFMA2 R4, -RZ, RZ, 0, 5.9604644775390625e-08 ;  /* 0x00000001ff047431 */ /* 0x000fe200000001ff */
[----:B------:R-:W-:Y:S01]  /*10720*/  UPRMT UR5, UR43, 0x654, UR7 ;  /* 0x000006542b057896 */ /* 0x000fe20008000007 */
[----:B-----5:R-:W-:Y:S01]  /*10730*/  IMAD.MOV.U32 R6, RZ, RZ, 0xffff ;  /* 0x0000ffffff067424 */ /* 0x020fe200078e00ff */
[----:B------:R-:W-:Y:S01]  /*10740*/  PRMT R2, R2, 0x654, R3 ;  /* 0x0000065402027816 */ /* 0x000fe20000000003 */
[----:B--2---:R-:W-:Y:S02]  /*10750*/  IMAD.MOV.U32 R0, RZ, RZ, 0x4 ;  /* 0x00000004ff007424 */ /* 0x004fe400078e00ff */
[----:B------:R-:W-:Y:S01]  /*10760*/  IMAD.SHL.U32 R7, R11, 0x20, RZ ;  /* 0x000000200b077824 */ /* 0x000fe200078e00ff */
[----:B------:R-:W-:Y:S02]  /*10770*/  MOV R3, UR5 ;  /* 0x0000000500037c02 */ /* 0x000fe40008000f00 */
[-C--:B------:R-:W-:Y:S01]  /*10780*/  SHF.L.U32 R6, R6, R11.reuse, RZ ;  /* 0x0000000b06067219 */ /* 0x080fe200000006ff */
[----:B------:R2:W-:Y:S01]  /*10790*/  SYNCS.ARRIVE.TRANS64.RED RZ, [UR5], R0 ;  /* 0x00000000ffff79a7 */ /* 0x0005e20008000405 */
[----:B------:R-:W-:Y:S01]  /*107a0*/  SHF.L.U32 R5, R4, R11, RZ ;  /* 0x0000000b04057219 */ /* 0x000fe200000006ff */
[----:B------:R2:W-:Y:S04]  /*107b0*/  STS [UR4+0x320], R7 ;  /* 0x00032007ff007988 */ /* 0x0005e80008000804 */
[----:B------:R2:W-:Y:S04]  /*107c0*/  STAS [R2.64], R11 ;  /* 0x0000000b02007dbd */ /* 0x0005e8000c0008ff */
[----:B------:R2:W-:Y:S04]  /*107d0*/  ATOMS.OR RZ, [UR6+0x14], R6 ;  /* 0x00001406ffff798c */ /* 0x0005e8000b000006 */
[----:B------:R2:W-:Y:S04]  /*107e0*/  ATOMS.OR RZ, [UR6+0x18], R5 ;  /* 0x00001805ffff798c */ /* 0x0005e8000b000006 */
[----:B------:R2:W-:Y:S02]  /*107f0*/  ATOMS.XOR RZ, [UR6+0x10], R4 ;  /* 0x00001004ffff798c */ /* 0x0005e4000b800006 */
.L_x_204:
[----:B------:R-:W-:Y:S05]  /*10800*/  BSYNC B0 ;  /* 0x0000000000007941 */ /* 0x000fea0003800000 */
.L_x_203:
[----:B------:R-:W-:Y:S05]  /*10810*/  BRA.U UP0, `(.L_x_209) ;  /* 0x00000001006c7547 */ /* 0x000fea000b800000 */
[----:B------:R-:W-:-:S03]  /*10820*/  UMOV UR5, 0xffffffff ;  /* 0xffffffff00057882 */ /* 0x000fc60000000000 */
[----:B------:R-:W-:Y:S05]  /*10830*/  BRA.DIV UR5, `(.L_x_210) ;  /* 0x0000001e05507947 */ /* 0x000fea000b800000 */
[----:B------:R-:W-:-:S13]  /*10840*/  ELECT P6, URZ, PT ;  /* 0x0000000000ff782f */ /* 0x000fda00038c0000 */
.L_x_276:
[----:B------:R-:W-:Y:S05]  /*10850*/  @!P6 BRA `(.L_x_209) ;  /* 0x00000000005ce947 */ /* 0x000fea0003800000 */
[----:B--2---:R-:W2:Y:S02]  /*10860*/  LDS R3, [UR6+0x10] ;  /* 0x00001006ff037984 */ /* 0x004ea40008000800 */
[----:B--2---:R-:W-:-:S04]  /*10870*/  SHF.L.U32 R3, R3, 0x1f, RZ ;  /* 0x0000001f03037819 */ /* 0x004fc800000006ff */
[----:B------:R-:W2:Y:S02]  /*10880*/  SYNCS.PHASECHK.TRANS64.TRYWAIT P0, [UR6+0x8], R3 ;  /* 0x00000803ff0075a7 */ /* 0x000ea40008001106 */
[----:B--2---:R-:W-:Y:S05]  /*10890*/  @P0 BRA `(.L_x_211) ;  /* 0x0000000000080947 */ /* 0x004fea0003800000 */
[----:B------:R-:W2:Y:S02]  /*108a0*/  SYNCS.PHASECHK.TRANS64.TRYWAIT P0, [UR6+0x8], R3 ;  /* 0x00000803ff0075a7 */ /* 0x000ea40008001106 */
[----:B--2---:R-:W-:Y:S05]  /*108b0*/  @!P0 BRA `(.L_x_212) ;  /* 0x0000001c00508947 */ /* 0x004fea0003800000 */
.L_x_211:
[----:B------:R-:W3:Y:S01]  /*108c0*/  LDS R5, [UR4+0x320] ;  /* 0x00032004ff057984 */ /* 0x000ee20008000800 */
[----:B--2---:R-:W-:Y:S02]  /*108d0*/  HFMA2 R0, -RZ, RZ, 0, 5.9604644775390625e-08 ;  /* 0x00000001ff007431 */ /* 0x004fe400000001ff */
[----:B------:R-:W-:Y:S01]  /*108e0*/  IMAD.MOV.U32 R2, RZ, RZ, 0xffff ;  /* 0x0000ffffff027424 */ /* 0x000fe200078e00ff */
[----:B------:R-:W-:Y:S01]  /*108f0*/  UPRMT UR5, UR43, 0x654, UR7 ;  /* 0x000006542b057896 */ /* 0x000fe20008000007 */
[----:B---3--:R-:W-:-:S03]  /*10900*/  IMAD.SHL.U32 R3, R5, 0x20, RZ ;  /* 0x0000002005037824 */ /* 0x008fc600078e00ff */
[-C--:B------:R-:W-:Y:S02]  /*10910*/  SHF.L.U32 R2, R2, R5.reuse, RZ ;  /* 0x0000000502027219 */ /* 0x080fe400000006ff */
[----:B------:R-:W-:Y:S01]  /*10920*/  SHF.L.U32 R5, R0, R5, RZ ;  /* 0x0000000500057219 */ /* 0x000fe200000006ff */
[----:B------:R3:W-:Y:S04]  /*10930*/  STS [UR4+0x320], R3 ;  /* 0x00032003ff007988 */ /* 0x0007e80008000804 */
[----:B------:R3:W-:Y:S04]  /*10940*/  ATOMS.OR RZ, [UR6+0x14], R2 ;  /* 0x00001402ffff798c */ /* 0x0007e8000b000006 */
[----:B------:R3:W-:Y:S01]  /*10950*/  ATOMS.OR RZ, [UR6+0x18], R5 ;  /* 0x00001805ffff798c */ /* 0x0007e2000b000006 */
[----:B------:R-:W-:Y:S03]  /*10960*/  SYNCS.ARRIVE.TRANS64.RED.A1T0 RZ, [UR5], RZ ;  /* 0x000000ffffff79a7 */ /* 0x000fe60008100405 */
[----:B------:R3:W-:Y:S01]  /*10970*/  ATOMS.XOR RZ, [UR6+0x10], R0 ;  /* 0x00001000ffff798c */ /* 0x0007e2000b800006 */
[----:B------:R-:W-:Y:S05]  /*10980*/  BRA `(.L_x_209) ;  /* 0x0000000000107947 */ /* 0x000fea0003800000 */
.L_x_202:
[----:B------:R-:W-:Y:S02]  /*10990*/  MOV R0, 0xffffffff ;  /* 0xffffffff00007802 */ /* 0x000fe40000000f00 */
[----:B------:R-:W-:-:S03]  /*109a0*/  MOV R2, 0x109d0 ;  /* 0x000109d000027802 */ /* 0x000fc60000000f00 */
[----:B------:R2:W-:Y:S04]  /*109b0*/  STS [UR4+0x320], R0 ;  /* 0x00032000ff007988 */ /* 0x0005e80008000804 */
[----:B-12-45:R-:W-:Y:S05]  /*109c0*/  CALL.REL.NOINC `($__internal_1_$__cuda_sm10x_tcgen05_guardrail_trap_phase_invalid_during_alloc) ;  /* 0x0000001c00d87944 */ /* 0x036fea0003c00000 */
.L_x_209:
[----:B------:R-:W-:Y:S05]  /*109d0*/  WARPSYNC.ALL ;  /* 0x0000000000007948 */ /* 0x000fea0003800000 */
[----:B------:R-:W1:Y:S01]  /*109e0*/  S2UR UR5, SR_CgaCtaId ;  /* 0x00000000000579c3 */ /* 0x000e620000008800 */
[----:B------:R-:W-:Y:S01]  /*109f0*/  UMOV UR4, 0x400 ;  /* 0x0000040000047882 */ /* 0x000fe20000000000 */
[----:B------:R-:W-:-:S06]  /*10a00*/  NOP ;  /* 0x0000000000007918 */ /* 0x000fcc0000000000 */
[----:B------:R-:W-:Y:S06]  /*10a10*/  BAR.ARV 0x6, 0xa0 ;  /* 0x0182800000007b1d */ /* 0x000fec0000002000 */
[----:B-1----:R-:W-:-:S04]  /*10a20*/  ULEA UR4, UR5, UR4, 0x18 ;  /* 0x0000000405047291 */ /* 0x002fc8000f8ec0ff */
[----:B------:R-:W-:Y:S02]  /*10a30*/  UIADD3 UR11, UPT, UPT, UR4, 0x9400, URZ ;  /* 0x00009400040b7890 */ /* 0x000fe4000fffe0ff */
[----:B------:R-:W-:Y:S02]  /*10a40*/  UIADD3 UR12, UPT, UPT, UR4, 0x15400, URZ ;  /* 0x00015400040c7890 */ /* 0x000fe4000fffe0ff */
[----:B------:R-:W-:Y:S01]  /*10a50*/  USHF.R.U32.HI UR11, URZ, 0x4, UR11 ;  /* 0x00000004ff0b7899 */ /* 0x000fe2000801160b */
[----:B--23--:R-:W1:Y:S01]  /*10a60*/  LDS R0, [UR4+0x320] ;  /* 0x00032004ff007984 */ /* 0x00ce620008000800 */
[----:B------:R-:W-:Y:S02]  /*10a70*/  USHF.R.U32.HI UR12, URZ, 0x4, UR12 ;  /* 0x00000004ff0c7899 */ /* 0x000fe4000801160c */
[----:B------:R-:W-:Y:S02]  /*10a80*/  ULOP3.LUT UR11, UR11, 0x3fff, URZ, 0xc0, !UPT ;  /* 0x00003fff0b0b7892 */ /* 0x000fe4000f8ec0ff */
[----:B------:R-:W-:-:S02]  /*10a90*/  ULOP3.LUT UR12, UR12, 0x3fff, URZ, 0xc0, !UPT ;  /* 0x00003fff0c0c7892 */ /* 0x000fc4000f8ec0ff */
[----:B------:R-:W-:Y:S02]  /*10aa0*/  ULOP3.LUT UR11, UR11, 0x10000, URZ, 0xfc, !UPT ;  /* 0x000100000b0b7892 */ /* 0x000fe4000f8efcff */
[----:B------:R-:W-:Y:S01]  /*10ab0*/  ULOP3.LUT UR12, UR12, 0x10000, URZ, 0xfc, !UPT ;  /* 0x000100000c0c7892 */ /* 0x000fe2000f8efcff */
[----:B-1----:R-:W-:Y:S01]  /*10ac0*/  R2UR UR20, R0 ;  /* 0x00000000001472ca */ /* 0x002fe200000e0000 */
[----:B----45:R-:W1:-:S00]  /*10ad0*/  USETMAXREG.DEALLOC.CTAPOOL 0x88 ;  /* 0x00000088000079c8 */ /* 0x030e4000080e0500 */
[----:B-1----:R-:W-:Y:S01]  /*10ae0*/  HFMA2 R2, -RZ, RZ, 0, 0 ;  /* 0x00000000ff027431 */ /* 0x002fe200000001ff */
[----:B------:R-:W-:Y:S01]  /*10af0*/  MOV R0, RZ ;  /* 0x000000ff00007202 */ /* 0x000fe20000000f00 */
[----:B------:R-:W-:Y:S01]  /*10b00*/  UMOV UR19, 0x1 ;  /* 0x0000000100137882 */ /* 0x000fe20000000000 */
[----:B------:R-:W-:Y:S01]  /*10b10*/  UMOV UR18, URZ ;  /* 0x000000ff00127c82 */ /* 0x000fe20008000000 */
[----:B------:R-:W-:Y:S01]  /*10b20*/  UMOV UR17, URZ ;  /* 0x000000ff00117c82 */ /* 0x000fe20008000000 */
[----:B------:R-:W-:Y:S01]  /*10b30*/  UMOV UR16, URZ ;  /* 0x000000ff00107c82 */ /* 0x000fe20008000000 */
[----:B------:R-:W-:-:S06]  /*10b40*/  UMOV UR15, URZ ;  /* 0x000000ff000f7c82 */ /* 0x000fcc0008000000 */
.L_x_223:
[----:B------:R-:W1:Y:S02]  /*10b50*/  LDC.64 R4, c[0x0][0x390] ;  /* 0x0000e400ff047b82 */ /* 0x000e640000000a00 */
[----:B-12---:R-:W-:-:S05]  /*10b60*/  IMAD.WIDE R4, R17, 0xc, R4 ;  /* 0x0000000c11047825 */ /* 0x006fca00078e0204 */
[----:B------:R-:W2:Y:S02]  /*10b70*/  LDG.E R3, desc[UR50][R4.64+0x8] ;  /* 0x0000083204037981 */ /* 0x000ea4000c1e1900 */
[----:B--2---:R-:W-:-:S13]  /*10b80*/  R2UR UR10, R3 ;  /* 0x00000000030a72ca */ /* 0x004fda00000e0000 */
[----:B------:R-:W-:Y:S02]  /*10b90*/  UISETP.GE.AND UP0, UPT, UR10, 0x1, UPT ;  /* 0x000000010a00788c */ /* 0x000fe4000bf06270 */
[----:B------:R-:W-:Y:S02]  /*10ba0*/  UIADD3 UR6, UPT, UPT, UR10, 0x7f, URZ ;  /* 0x0000007f0a067890 */ /* 0x000fe4000fffe0ff */
[----:B------:R-:W-:Y:S02]  /*10bb0*/  UISETP.NE.OR UP0, UPT, UR44, URZ, !UP0 ;  /* 0x000000ff2c00728c */ /* 0x000fe4000c705670 */
[----:B------:R-:W-:-:S04]  /*10bc0*/  USHF.R.S32.HI UR14, URZ, 0x1f, UR6 ;  /* 0x0000001fff0e7899 */ /* 0x000fc80008011406 */
[----:B------:R-:W-:-:S03]  /*10bd0*/  ULEA.HI UR14, UR14, UR6, URZ, 0x7 ;  /* 0x000000060e0e7291 */ /* 0x000fc6000f8f38ff */
[----:B------:R-:W-:Y:S09]  /*10be0*/  BRA.U UP0, `(.L_x_213) ;  /* 0x0000000500c07547 */ /* 0x000ff2000b800000 */
[----:B------:R-:W-:Y:S01]  /*10bf0*/  ULEA UR6, UR16, UR4, 0x3 ;  /* 0x0000000410067291 */ /* 0x000fe2000f8e18ff */
[----:B------:R-:W-:Y:S01]  /*10c00*/  SHF.L.U32 R3, R0, 0x1f, RZ ;  /* 0x0000001f00037819 */ /* 0x000fe200000006ff */
[----:B------:R-:W-:Y:S02]  /*10c10*/  UISETP.NE.AND UP0, UPT, UR37, URZ, UPT ;  /* 0x000000ff2500728c */ /* 0x000fe4000bf05270 */
[----:B------:R-:W-:Y:S02]  /*10c20*/  USHF.R.S32.HI UR14, URZ, 0x7, UR14 ;  /* 0x00000007ff0e7899 */ /* 0x000fe4000801140e */
[----:B------:R-:W-:Y:S02]  /*10c30*/  UISETP.NE.AND UP0, UPT, UR21, 0x4, !UP0 ;  /* 0x000000041500788c */ /* 0x000fe4000c705270 */
[----:B------:R-:W-:Y:S01]  /*10c40*/  ULEA UR9, UR18, UR20, 0x7 ;  /* 0x0000001412097291 */ /* 0x000fe2000f8e38ff */
[----:B------:R1:W2:Y:S06]  /*10c50*/  SYNCS.PHASECHK.TRANS64.TRYWAIT P1, [UR6], R3 ;  /* 0x00000003ff0075a7 */ /* 0x0002ac0008021106 */
[----:B------:R-:W-:Y:S05]  /*10c60*/  BRA.U UP0, `(.L_x_214) ;  /* 0x0000000100047547 */ /* 0x000fea000b800000 */
[----:B------:R-:W-:Y:S05]  /*10c70*/  BPT.TRAP 0x1 ;  /* 0x000000040000795c */ /* 0x000fea0000300000 */
.L_x_214:
[----:B------:R-:W-:Y:S01]  /*10c80*/  ULEA UR8, UR18, UR4, 0x3 ;  /* 0x0000000412087291 */ /* 0x000fe2000f8e18ff */
[----:B------:R-:W-:-:S04]  /*10c90*/  MOV R4, UR19 ;  /* 0x0000001300047c02 */ /* 0x000fc80008000f00 */
[----:B------:R-:W-:-:S04]  /*10ca0*/  SHF.L.U32 R4, R4, 0x1f, RZ ;  /* 0x0000001f04047819 */ /* 0x000fc800000006ff */
[----:B------:R-:W3:Y:S02]  /*10cb0*/  SYNCS.PHASECHK.TRANS64.TRYWAIT P0, [UR8+0x120], R4 ;  /* 0x00012004ff0075a7 */ /* 0x000ee40008001108 */
[----:B---3--:R-:W-:Y:S05]  /*10cc0*/  @!P0 BRA `(.L_x_215) ;  /* 0x0000001800648947 */ /* 0x008fea0003800000 */
.L_x_278:
[----:B-1----:R-:W-:Y:S01]  /*10cd0*/  LOP3.LUT R3, R10, 0xffff, RZ, 0xc0, !PT ;  /* 0x0000ffff0a037812 */ /* 0x002fe200078ec0ff */
[----:B------:R-:W-:Y:S01]  /*10ce0*/  UISETP.LT.AND UP1, UPT, UR14, 0x1, UPT ;  /* 0x000000010e00788c */ /* 0x000fe2000bf21270 */
[----:B--2---:R-:W-:Y:S01]  /*10cf0*/  PLOP3.LUT P0, PT, P1, PT, PT, 0x80, 0x8 ;  /* 0x000000000008781c */ /* 0x004fe20000f0f070 */
[----:B------:R-:W-:Y:S01]  /*10d00*/  UMOV UR42, UR16 ;  /* 0x00000010002a7c82 */ /* 0x000fe20008000000 */
[----:B------:R-:W-:Y:S01]  /*10d10*/  R2UR UR6, R3 ;  /* 0x00000000030672ca */ /* 0x000fe200000e0000 */
[----:B------:R-:W-:Y:S01]  /*10d20*/  USEL UR7, UR14, 0x1, UP1 ;  /* 0x000000010e077887 */ /* 0x000fe20008800000 */
[----:B------:R-:W-:Y:S01]  /*10d30*/  UMOV UR38, 0x0 ;  /* 0x0000000000267882 */ /* 0x000fe20000000000 */
[----:B------:R-:W-:Y:S02]  /*10d40*/  UMOV UR39, 0x8400490 ;  /* 0x0840049000277882 */ /* 0x000fe40000000000 */
[----:B------:R-:W-:Y:S01]  /*10d50*/  UIADD3 UR7, UPT, UPT, -UR7, UR15, UR14 ;  /* 0x0000000f07077290 */ /* 0x000fe2000fffe10e */
[----:B------:R-:W-:Y:S01]  /*10d60*/  UMOV UR34, 0x0 ;  /* 0x0000000000227882 */ /* 0x000fe20000000000 */
[----:B------:R-:W-:-:S02]  /*10d70*/  UMOV UR35, 0x8400490 ;  /* 0x0840049000237882 */ /* 0x000fc40000000000 */
[----:B------:R-:W-:Y:S02]  /*10d80*/  UIADD3 UR7, UPT, UPT, UR7, 0x1, URZ ;  /* 0x0000000107077890 */ /* 0x000fe4000fffe0ff */
[----:B------:R-:W-:Y:S01]  /*10d90*/  UPLOP3.LUT UP3, UPT, UPT, UPT, UPT, 0x40, 0x4 ;  /* 0x000000000004789c */ /* 0x000fe20003f6e870 */
[----:B------:R-:W-:Y:S01]  /*10da0*/  UMOV UR32, 0x0 ;  /* 0x0000000000207882 */ /* 0x000fe20000000000 */
        /* <DEDUP_REMOVED lines=10> */
[----:B------:R-:W-:-:S05]  /*10e50*/  UMOV UR23, 0x8400490 ;  /* 0x0840049000177882 */ /* 0x000fca0000000000 */
.L_x_218:
[----:B-1----:R-:W-:Y:S01]  /*10e60*/  ULEA UR13, UR42, UR4, 0x3 ;  /* 0x000000042a0d7291 */ /* 0x002fe2000f8e18ff */
[----:B--2---:R-:W-:Y:S11]  /*10e70*/  @P0 BRA `(.L_x_216) ;  /* 0x00000000000c0947 */ /* 0x004ff60003800000 */
[----:B------:R-:W-:Y:S04]  /*10e80*/  SHF.L.U32 R4, R0, 0x1f, RZ ;  /* 0x0000001f00047819 */ /* 0x000fe800000006ff */
[----:B------:R-:W1:Y:S02]  /*10e90*/  SYNCS.PHASECHK.TRANS64.TRYWAIT P0, [UR13], R4 ;  /* 0x00000004ff0075a7 */ /* 0x000e64000800110d */
[----:B-1----:R-:W-:Y:S05]  /*10ea0*/  @!P0 BRA `(.L_x_217) ;  /* 0x0000001800048947 */ /* 0x002fea0003800000 */
.L_x_216:
[----:B------:R-:W-:Y:S01]  /*10eb0*/  UISETP.NE.AND UP1, UPT, UR14, 0x1, UPT ;  /* 0x000000010e00788c */ /* 0x000fe2000bf25270 */
[----:B------:R-:W-:Y:S01]  /*10ec0*/  PLOP3.LUT P0, PT, PT, PT, PT, 0x80, 0x8 ;  /* 0x000000000008781c */ /* 0x000fe20003f0f070 */
[----:B------:R-:W-:Y:S02]  /*10ed0*/  UIADD3 UR16, UPT, UPT, UR42, 0x1, URZ ;  /* 0x000000012a107890 */ /* 0x000fe4000fffe0ff */
[----:B------:R-:W-:Y:S02]  /*10ee0*/  ULEA UR76, UR42, UR12, 0xb ;  /* 0x0000000c2a4c7291 */ /* 0x000fe4000f8e58ff */
[----:B------:R-:W-:Y:S01]  /*10ef0*/  UISETP.NE.AND UP2, UPT, UR16, 0x3, UPT ;  /* 0x000000031000788c */ /* 0x000fe2000bf45270 */
[----:B------:R-:W-:Y:S01]  /*10f00*/  PLOP3.LUT P1, PT, PT, PT, UP1, 0x80, 0x8 ;  /* 0x000000000008781c */ /* 0x000fe20003f2f018 */
[----:B------:R-:W-:Y:S02]  /*10f10*/  ULEA UR74, UR42, UR11, 0xa ;  /* 0x0000000b2a4a7291 */ /* 0x000fe4000f8e50ff */
[----:B------:R-:W-:Y:S02]  /*10f20*/  USEL UR41, URZ, 0x1, UP2 ;  /* 0x00000001ff297887 */ /* 0x000fe40009000000 */
[----:B------:R-:W-:Y:S02]  /*10f30*/  USEL UR16, UR16, URZ, UP2 ;  /* 0x000000ff10107287 */ /* 0x000fe40009000000 */
[----:B------:R-:W-:Y:S02]  /*10f40*/  UIADD3 UR72, UPT, UPT, UR76, 0x2, URZ ;  /* 0x000000024c487890 */ /* 0x000fe4000fffe0ff */
[----:B------:R-:W-:Y:S01]  /*10f50*/  @UP1 ULEA UR40, UR16, UR4, 0x3 ;  /* 0x0000000410281291 */ /* 0x000fe2000f8e18ff */
[----:B------:R-:W-:Y:S01]  /*10f60*/  LOP3.LUT R0, R0, UR41, RZ, 0x3c, !PT ;  /* 0x0000002900007c12 */ /* 0x000fe2000f8e3cff */
[----:B------:R-:W-:Y:S02]  /*10f70*/  UIADD3 UR70, UPT, UPT, UR74, 0x2, URZ ;  /* 0x000000024a467890 */ /* 0x000fe4000fffe0ff */
[----:B------:R-:W-:Y:S01]  /*10f80*/  UIADD3 UR68, UPT, UPT, UR76, 0x4, URZ ;  /* 0x000000044c447890 */ /* 0x000fe2000fffe0ff */
[----:B-1----:R-:W-:Y:S01]  /*10f90*/  @P1 SHF.L.U32 R3, R0, 0x1f, RZ ;  /* 0x0000001f00031819 */ /* 0x002fe200000006ff */
[----:B------:R-:W-:Y:S02]  /*10fa0*/  UIADD3 UR66, UPT, UPT, UR74, 0x4, URZ ;  /* 0x000000044a427890 */ /* 0x000fe4000fffe0ff */
[----:B------:R-:W-:Y:S01]  /*10fb0*/  UIADD3 UR64, UPT, UPT, UR76, 0x6, URZ ;  /* 0x000000064c407890 */ /* 0x000fe2000fffe0ff */
[----:B------:R1:W2:Y:S01]  /*10fc0*/  @P1 SYNCS.PHASECHK.TRANS64.TRYWAIT P0, [UR40], R3 ;  /* 0x00000003ff0015a7 */ /* 0x0002a20008001128 */
[----:B------:R-:W-:Y:S02]  /*10fd0*/  UIADD3 UR62, UPT, UPT, UR74, 0x6, URZ ;  /* 0x000000064a3e7890 */ /* 0x000fe4000fffe0ff */
        /* <DEDUP_REMOVED lines=10> */
[----:B------:R-:W-:Y:S02]  /*11080*/  UIADD3 UR14, UPT, UPT, UR14, -0x1, URZ ;  /* 0xffffffff0e0e7890 */ /* 0x000fe4000fffe0ff */
[----:B------:R-:W-:Y:S01]  /*11090*/  UISETP.NE.AND UP1, UPT, UR15, UR7, UPT ;  /* 0x000000070f00728c */ /* 0x000fe2000bf25270 */
[----:B------:R-:W-:Y:S01]  /*110a0*/  UMOV UR77, 0x40004040 ;  /* 0x40004040004d7882 */ /* 0x000fe20000000000 */
[----:B------:R-:W-:Y:S01]  /*110b0*/  UMOV UR75, 0x40004040 ;  /* 0x40004040004b7882 */ /* 0x000fe20000000000 */
[----:B------:R-:W-:Y:S01]  /*110c0*/  UMOV UR73, 0x40004040 ;  /* 0x4000404000497882 */ /* 0x000fe20000000000 */
[----:B------:R1:W-:Y:S01]  /*110d0*/  UTCHMMA.2CTA gdesc[UR74], gdesc[UR76], tmem[UR9], tmem[UR38], idesc[UR39], UP3 ;  /* 0x00ff264c4a0075ea */ /* 0x0003e20009a00009 */
[----:B------:R-:W-:Y:S01]  /*110e0*/  UPLOP3.LUT UP3, UPT, UPT, UPT, UPT, 0x80, 0x8 ;  /* 0x000000000008789c */ /* 0x000fe20003f6f070 */
[----:B------:R-:W-:Y:S01]  /*110f0*/  UMOV UR71, 0x40004040 ;  /* 0x4000404000477882 */ /* 0x000fe20000000000 */
[----:B------:R-:W-:Y:S01]  /*11100*/  UMOV UR69, 0x40004040 ;  /* 0x4000404000457882 */ /* 0x000fe20000000000 */
[----:B------:R1:W-:Y:S01]  /*11110*/  UTCHMMA.2CTA gdesc[UR70], gdesc[UR72], tmem[UR9], tmem[UR34], idesc[UR35], UPT ;  /* 0x00ff2248460075ea */ /* 0x0003e2000ba00009 */
        /* <DEDUP_REMOVED lines=14> */
[----:B------:R-:W-:Y:S01]  /*11200*/  UMOV UR41, 0x40004040 ;  /* 0x4000404000297882 */ /* 0x000fe20000000000 */
[----:B------:R1:W-:Y:S01]  /*11210*/  UTCHMMA.2CTA gdesc[UR48], gdesc[UR52], tmem[UR9], tmem[UR24], idesc[UR25], UPT ;  /* 0x00ff1834300075ea */ /* 0x0003e2000ba00009 */
[----:B------:R1:W-:Y:S01]  /*11220*/  UTCHMMA.2CTA gdesc[UR40], gdesc[UR46], tmem[UR9], tmem[UR22], idesc[UR23], UPT ;  /* 0x00ff162e280075ea */ /* 0x0003e2000ba00009 */
[----:B------:R1:W-:Y:S01]  /*11230*/  UTCBAR.2CTA.MULTICAST [UR13], URZ, UR6 ;  /* 0x000000ff0d0073e9 */ /* 0x0003e20008200806 */
[----:B------:R-:W-:Y:S01]  /*11240*/  UMOV UR42, UR16 ;  /* 0x00000010002a7c82 */ /* 0x000fe20008000000 */
[----:B------:R-:W-:Y:S05]  /*11250*/  BRA.U UP1, `(.L_x_218) ;  /* 0xfffffffd01007547 */ /* 0x000fea000b83ffff */
[----:B------:R-:W-:Y:S05]  /*11260*/  BRA.U UP0, `(.L_x_219) ;  /* 0x0000000100047547 */ /* 0x000fea000b800000 */
[----:B-1----:R-:W-:Y:S05]  /*11270*/  BPT.TRAP 0x1 ;  /* 0x000000040000795c */ /* 0x002fea0000300000 */
.L_x_219:
[----:B--2---:R-:W-:Y:S01]  /*11280*/  ELECT P0, URZ, PT ;  /* 0x0000000000ff782f */ /* 0x004fe20003800000 */
[----:B------:R-:W-:Y:S01]  /*11290*/  UIADD3 UR8, UPT, UPT, UR8, 0x100, URZ ;  /* 0x0000010008087890 */ /* 0x000fe2000fffe0ff */
[----:B------:R-:W-:-:S11]  /*112a0*/  UMOV UR15, UR7 ;  /* 0x00000007000f7c82 */ /* 0x000fd60008000000 */
[----:B-1----:R-:W-:-:S04]  /*112b0*/  @P0 LOP3.LUT R3, R9, 0xffff, RZ, 0xc0, !PT ;  /* 0x0000ffff09030812 */ /* 0x002fc800078ec0ff */
[----:B------:R-:W-:-:S13]  /*112c0*/  @P0 R2UR UR6, R3 ;  /* 0x00000000030602ca */ /* 0x000fda00000e0000 */
[----:B------:R1:W-:Y:S01]  /*112d0*/  UTCBAR.2CTA.MULTICAST [UR8], URZ, UR6 ;  /* 0x000000ff080073e9 */ /* 0x0003e20008200806 */
[----:B------:R-:W-:Y:S01]  /*112e0*/  NOP ;  /* 0x0000000000007918 */ /* 0x000fe20000000000 */
.L_x_213:
[----:B------:R-:W-:-:S11]  /*112f0*/  UISETP.GE.AND UP0, UPT, UR10, 0x1, UPT ;  /* 0x000000010a00788c */ /* 0x000fd6000bf06270 */
[----:B------:R-:W-:-:S04]  /*11300*/  @UP0 UIADD3 UR7, UPT, UPT, UR18, 0x1, URZ ;  /* 0x0000000112070890 */ /* 0x000fc8000fffe0ff */
[----:B------:R-:W-:-:S04]  /*11310*/  @UP0 UISETP.NE.AND UP1, UPT, UR7, 0x4, UPT ;  /* 0x000000040700088c */ /* 0x000fc8000bf25270 */
[----:B-1----:R-:W-:Y:S02]  /*11320*/  @UP0 USEL UR6, URZ, 0x1, UP1 ;  /* 0x00000001ff060887 */ /* 0x002fe40008800000 */
[----:B------:R-:W-:Y:S02]  /*11330*/  @UP0 USEL UR18, UR7, URZ, UP1 ;  /* 0x000000ff07120287 */ /* 0x000fe40008800000 */
[----:B------:R-:W-:Y:S02]  /*11340*/  @UP0 ULOP3.LUT UR19, UR19, UR6, URZ, 0x3c, !UPT ;  /* 0x0000000613130292 */ /* 0x000fe4000f8e3cff */
[----:B------:R-:W-:-:S09]  /*11350*/  UISETP.NE.AND UP0, UPT, UR37, 0x8, UPT ;  /* 0x000000082500788c */ /* 0x000fd2000bf05270 */
[----:B------:R-:W-:Y:S05]  /*11360*/  BRA.U UP0, `(.L_x_220) ;  /* 0x0000000100047547 */ /* 0x000fea000b800000 */
[----:B------:R-:W-:Y:S05]  /*11370*/  BPT.TRAP 0x1 ;  /* 0x000000040000795c */ /* 0x000fea0000300000 */
.L_x_220:
[----:B------:R-:W-:Y:S01]  /*11380*/  ULEA UR6, UR17, UR4, 0x3 ;  /* 0x0000000411067291 */ /* 0x000fe2000f8e18ff */
[----:B------:R-:W-:-:S08]  /*11390*/  SHF.L.U32 R4, R2, 0x1f, RZ ;  /* 0x0000001f02047819 */ /* 0x000fd000000006ff */
[----:B------:R-:W1:Y:S02]  /*113a0*/  SYNCS.PHASECHK.TRANS64.TRYWAIT P0, [UR6+0x160], R4 ;  /* 0x00016004ff0075a7 */ /* 0x000e640008001106 */
[----:B-1----:R-:W-:Y:S05]  /*113b0*/  @!P0 BRA `(.L_x_221) ;  /* 0x0000001000d88947 */ /* 0x002fea0003800000 */
.L_x_281:
[----:B------:R-:W-:-:S09]  /*113c0*/  UIMAD UR7, UR17, 0x14, UR36 ;  /* 0x00000014110778a4 */ /* 0x000fd2000f8e0224 */
[----:B------:R-:W2:Y:S04]  /*113d0*/  LDS R17, [UR7+0x8] ;  /* 0x00000807ff117984 */ /* 0x000ea80008000800 */
[----:B-1----:R-:W1:Y:S01]  /*113e0*/  LDS R3, [UR7+0xc] ;  /* 0x00000c07ff037984 */ /* 0x002e620008000800 */
[----:B------:R-:W-:Y:S01]  /*113f0*/  @!PT LDS RZ, [RZ] ;  /* 0x00000000fffff984 */ /* 0x000fe20000000800 */
[----:B------:R-:W-:Y:S01]  /*11400*/  @!PT LDS RZ, [RZ] ;  /* 0x00000000fffff984 */ /* 0x000fe20000000800 */
[----:B------:R-:W-:Y:S01]  /*11410*/  @!PT LDS RZ, [RZ] ;  /* 0x00000000fffff984 */ /* 0x000fe20000000800 */
[----:B------:R-:W-:Y:S01]  /*11420*/  @!PT LDS RZ, [RZ] ;  /* 0x00000000fffff984 */ /* 0x000fe20000000800 */
[----:B------:R3:W-:Y:S06]  /*11430*/  MEMBAR.ALL.CTA ;  /* 0x0000000000007992 */ /* 0x0007ec0000008000 */
[----:B---3--:R-:W3:Y:S01]  /*11440*/  FENCE.VIEW.ASYNC.S ;  /* 0x00000000000073c6 */ /* 0x008ee20000000000 */
[----:B------:R-:W-:Y:S05]  /*11450*/  BRA.U UP0, `(.L_x_222) ;  /* 0x0000000100047547 */ /* 0x000fea000b800000 */
[----:B------:R-:W-:Y:S05]  /*11460*/  BPT.TRAP 0x1 ;  /* 0x000000040000795c */ /* 0x000fea0000300000 */
.L_x_222:
[----:B------:R-:W-:Y:S01]  /*11470*/  UIADD3 UR6, UPT, UPT, UR6, 0x1a0, URZ ;  /* 0x000001a006067890 */ /* 0x000fe2000fffe0ff */
[----:B-1----:R-:W-:Y:S01]  /*11480*/  ISETP.NE.AND P0, PT, R3, RZ, PT ;  /* 0x000000ff0300720c */ /* 0x002fe20003f05270 */
[----:B------:R-:W-:Y:S02]  /*11490*/  UIADD3 UR17, UPT, UPT, UR17, 0x1, URZ ;  /* 0x0000000111117890 */ /* 0x000fe4000fffe0ff */
[----:B------:R-:W-:Y:S02]  /*114a0*/  UPRMT UR6, UR5, 0x654, UR6 ;  /* 0x0000065405067896 */ /* 0x000fe40008000006 */
[----:B------:R-:W-:-:S04]  /*114b0*/  UISETP.NE.AND UP0, UPT, UR17, 0x8, UPT ;  /* 0x000000081100788c */ /* 0x000fc8000bf05270 */
[----:B------:R-:W-:-:S03]  /*114c0*/  USEL UR17, UR17, URZ, UP0 ;  /* 0x000000ff11117287 */ /* 0x000fc60008000000 */
[----:B---3--:R-:W-:Y:S01]  /*114d0*/  SYNCS.ARRIVE.TRANS64.RED.A1T0 RZ, [UR6], RZ ;  /* 0x000000ffffff79a7 */ /* 0x008fe20008100406 */
[----:B------:R-:W-:-:S06]  /*114e0*/  USEL UR6, URZ, 0x1, UP0 ;  /* 0x00000001ff067887 */ /* 0x000fcc0008000000 */
[----:B------:R-:W-:Y:S01]  /*114f0*/  LOP3.LUT R2, R2, UR6, RZ, 0x3c, !PT ;  /* 0x0000000602027c12 */ /* 0x000fe2000f8e3cff */
[----:B------:R-:W-:Y:S06]  /*11500*/  @P0 BRA `(.L_x_223) ;  /* 0xfffffff400900947 */ /* 0x000fec000383ffff */
[----:B------:R-:W1:Y:S01]  /*11510*/  S2UR UR5, SR_CgaCtaId ;  /* 0x00000000000579c3 */ /* 0x000e620000008800 */
[----:B------:R-:W-:Y:S01]  /*11520*/  ELECT P0, URZ, PT ;  /* 0x0000000000ff782f */ /* 0x000fe20003800000 */
[----:B------:R-:W-:Y:S01]  /*11530*/  HFMA2 R0, -RZ, RZ, 0, 5.9604644775390625e-08 ;  /* 0x00000001ff007431 */ /* 0x000fe200000001ff */
[----:B------:R-:W-:-:S05]  /*11540*/  UMOV UR6, 0x40 ;  /* 0x0000004000067882 */ /* 0x000fca0000000000 */
[----:B------:R-:W-:Y:S01]  /*11550*/  UVIRTCOUNT.DEALLOC.SMPOOL 0x80 ;  /* 0x000000800000784c */ /* 0x000fe20000000000 */
[----:B------:R-:W-:Y:S02]  /*11560*/  UISETP.NE.AND UP2, UPT, UR44, URZ, UPT ;  /* 0x000000ff2c00728c */ /* 0x000fe4000bf45270 */
[----:B-1----:R-:W-:-:S09]  /*11570*/  ULEA UR5, UR5, UR6, 0x18 ;  /* 0x0000000605057291 */ /* 0x002fd2000f8ec0ff */
[----:B------:R1:W-:Y:S01]  /*11580*/  @P0 STS.U8 [UR5+0x1c], R0 ;  /* 0x00001c00ff000988 */ /* 0x0003e20008000005 */
[----:B------:R-:W-:Y:S05]  /*11590*/  BRA.U UP2, `(.L_x_224) ;  /* 0x0000000102d47547 */ /* 0x000fea000b800000 */
[----:B------:R-:W-:-:S04]  /*115a0*/  UISETP.NE.AND UP0, UPT, UR37, URZ, UPT ;  /* 0x000000ff2500728c */ /* 0x000fc8000bf05270 */
[----:B------:R-:W-:-:S09]  /*115b0*/  UISETP.NE.AND UP0, UPT, UR21, 0x4, !UP0 ;  /* 0x000000041500788c */ /* 0x000fd2000c705270 */
[----:B------:R-:W-:Y:S05]  /*115c0*/  BRA.U UP0, `(.L_x_225) ;  /* 0x0000000100047547 */ /* 0x000fea000b800000 */
[----:B------:R-:W-:Y:S05]  /*115d0*/  BPT.TRAP 0x1 ;  /* 0x000000040000795c */ /* 0x000fea0000300000 */
.L_x_225:
[----:B------:R-:W-:Y:S01]  /*115e0*/  ULEA UR6, UR18, UR4, 0x3 ;  /* 0x0000000412067291 */ /* 0x000fe2000f8e18ff */
[----:B------:R-:W-:Y:S01]  /*115f0*/  MOV R3, UR19 ;  /* 0x0000001300037c02 */ /* 0x000fe20008000f00 */
[----:B------:R-:W-:-:S03]  /*11600*/  UIADD3 UR18, UPT, UPT, UR18, 0x1, URZ ;  /* 0x0000000112127890 */ /* 0x000fc6000fffe0ff */
[----:B------:R-:W-:-:S04]  /*11610*/  SHF.L.U32 R3, R3, 0x1f, RZ ;  /* 0x0000001f03037819 */ /* 0x000fc800000006ff */
[----:B------:R-:W3:Y:S02]  /*11620*/  SYNCS.PHASECHK.TRANS64.TRYWAIT P0, [UR6+0x120], R3 ;  /* 0x00012003ff0075a7 */ /* 0x000ee40008001106 */
[----:B---3--:R-:W-:Y:S05]  /*11630*/  @!P0 BRA `(.L_x_226) ;  /* 0x0000001000508947 */ /* 0x008fea0003800000 */
.L_x_283:
[----:B------:R-:W-:Y:S05]  /*11640*/  BRA.U UP0, `(.L_x_227) ;  /* 0x0000000100047547 */ /* 0x000fea000b800000 */
[----:B------:R-:W-:Y:S05]  /*11650*/  BPT.TRAP 0x1 ;  /* 0x000000040000795c */ /* 0x000fea0000300000 */
.L_x_227:
[----:B------:R-:W-:-:S04]  /*11660*/  UISETP.NE.AND UP1, UPT, UR18, 0x4, UPT ;  /* 0x000000041200788c */ /* 0x000fc8000bf25270 */
[----:B------:R-:W-:Y:S02]  /*11670*/  USEL UR8, URZ, 0x1, UP1 ;  /* 0x00000001ff087887 */ /* 0x000fe40008800000 */
[----:B------:R-:W-:Y:S02]  /*11680*/  USEL UR6, UR18, URZ, UP1 ;  /* 0x000000ff12067287 */ /* 0x000fe40008800000 */
[----:B------:R-:W-:Y:S02]  /*11690*/  ULOP3.LUT UR8, UR19, UR8, URZ, 0x3c, !UPT ;  /* 0x0000000813087292 */ /* 0x000fe4000f8e3cff */
[----:B------:R-:W-:Y:S02]  /*116a0*/  ULEA UR7, UR6, UR4, 0x3 ;  /* 0x0000000406077291 */ /* 0x000fe4000f8e18ff */
[----:B------:R-:W-:Y:S02]  /*116b0*/  UIADD3 UR6, UPT, UPT, UR6, 0x1, URZ ;  /* 0x0000000106067890 */ /* 0x000fe4000fffe0ff */
[----:B-1----:R-:W-:-:S04]  /*116c0*/  MOV R3, UR8 ;  /* 0x0000000800037c02 */ /* 0x002fc80008000f00 */
[----:B------:R-:W-:-:S04]  /*116d0*/  SHF.L.U32 R3, R3, 0x1f, RZ ;  /* 0x0000001f03037819 */ /* 0x000fc800000006ff */
[----:B------:R-:W1:Y:S02]  /*116e0*/  SYNCS.PHASECHK.TRANS64.TRYWAIT P0, [UR7+0x120], R3 ;  /* 0x00012003ff0075a7 */ /* 0x000e640008001107 */
[----:B-1----:R-:W-:Y:S05]  /*116f0*/  @!P0 BRA `(.L_x_228) ;  /* 0x0000001000388947 */ /* 0x002fea0003800000 */
.L_x_285:
[----:B------:R-:W-:Y:S05]  /*11700*/  BRA.U UP0, `(.L_x_229) ;  /* 0x0000000100047547 */ /* 0x000fea000b800000 */
[----:B------:R-:W-:Y:S05]  /*11710*/  BPT.TRAP 0x1 ;  /* 0x000000040000795c */ /* 0x000fea0000300000 */
.L_x_229:
        /* <DEDUP_REMOVED lines=10> */
.L_x_287:
[----:B------:R-:W-:Y:S05]  /*117c0*/  BRA.U UP0, `(.L_x_231) ;  /* 0x0000000100047547 */ /* 0x000fea000b800000 */
[----:B------:R-:W-:Y:S05]  /*117d0*/  BPT.TRAP 0x1 ;  /* 0x000000040000795c */ /* 0x000fea0000300000 */
.L_x_231:
[----:B------:R-:W-:-:S04]  /*117e0*/  UISETP.NE.AND UP0, UPT, UR6, 0x4, UPT ;  /* 0x000000040600788c */ /* 0x000fc8000bf05270 */
[----:B------:R-:W-:Y:S02]  /*117f0*/  USEL UR7, URZ, 0x1, UP0 ;  /* 0x00000001ff077887 */ /* 0x000fe40008000000 */
[----:B------:R-:W-:Y:S02]  /*11800*/  USEL UR6, UR6, URZ, UP0 ;  /* 0x000000ff06067287 */ /* 0x000fe40008000000 */
[----:B------:R-:W-:Y:S02]  /*11810*/  ULOP3.LUT UR7, UR8, UR7, URZ, 0x3c, !UPT ;  /* 0x0000000708077292 */ /* 0x000fe4000f8e3cff */
[----:B------:R-:W-:-:S04]  /*11820*/  ULEA UR6, UR6, UR4, 0x3 ;  /* 0x0000000406067291 */ /* 0x000fc8000f8e18ff */
[----:B------:R-:W-:Y:S02]  /*11830*/  IMAD.U32 R2, RZ, RZ, UR7 ;  /* 0x00000007ff027e24 */ /* 0x000fe4000f8e00ff */
[----:B-1----:R-:W-:-:S03]  /*11840*/  MOV R0, UR6 ;  /* 0x0000000600007c02 */ /* 0x002fc60008000f00 */
[----:B------:R-:W-:-:S04]  /*11850*/  SHF.L.U32 R3, R2, 0x1f, RZ ;  /* 0x0000001f02037819 */ /* 0x000fc800000006ff */
[----:B------:R1:W3:Y:S03]  /*11860*/  SYNCS.PHASECHK.TRANS64.TRYWAIT P0, [R0+URZ+0x120], R3 ;  /* 0x00012003000075a7 */ /* 0x0002e600080011ff */
[----:B---3--:R-:W-:Y:S05]  /*11870*/  @!P0 NANOSLEEP.SYNCS 0x989680 ;  /* 0x009896800000895d */ /* 0x008fea0003900000 */
[----:B------:R-:W3:Y:S02]  /*11880*/  @!P0 SYNCS.PHASECHK.TRANS64 P0, [R0+URZ+0x120], R3 ;  /* 0x00012003000085a7 */ /* 0x000ee400080010ff */
[----:B---3--:R-:W-:Y:S05]  /*11890*/  @P0 BRA `(.L_x_232) ;  /* 0x0000000000200947 */ /* 0x008fea0003800000 */
.L_x_233:
[----:B---3--:R3:W4:Y:S02]  /*118a0*/  SYNCS.PHASECHK.TRANS64.TRYWAIT P0, [R0+URZ+0x120], R3 ;  /* 0x00012003000075a7 */ /* 0x00872400080011ff */
[----:B----4-:R-:W-:Y:S05]  /*118b0*/  @!P0 NANOSLEEP.SYNCS 0x989680 ;  /* 0x009896800000895d */ /* 0x010fea0003900000 */
[----:B------:R-:W4:Y:S02]  /*118c0*/  @!P0 SYNCS.PHASECHK.TRANS64 P0, [R0+URZ+0x120], R3 ;  /* 0x00012003000085a7 */ /* 0x000f2400080010ff */
[----:B----4-:R-:W-:Y:S05]  /*118d0*/  @!P0 BRA `(.L_x_233) ;  /* 0xfffffffc00f08947 */ /* 0x010fea000383ffff */
[----:B------:R-:W-:Y:S05]  /*118e0*/  BRA `(.L_x_232) ;  /* 0x00000000000c7947 */ /* 0x000fea0003800000 */
.L_x_224:
[----:B------:R-:W-:-:S04]  /*118f0*/  UIADD3 UR6, UPT, UPT, UR4, 0x150, URZ ;  /* 0x0000015004067890 */ /* 0x000fc8000fffe0ff */
[----:B------:R-:W-:-:S09]  /*11900*/  UPRMT UR6, UR43, 0x654, UR6 ;  /* 0x000006542b067896 */ /* 0x000fd20008000006 */
[----:B------:R-:W-:Y:S03]  /*11910*/  SYNCS.ARRIVE.TRANS64.RED.A1T0 RZ, [UR6], RZ ;  /* 0x000000ffffff79a7 */ /* 0x000fe60008100406 */
.L_x_232:
[----:B-1-3--:R-:W-:Y:S01]  /*11920*/  SHF.L.U32 R3, RZ, 0x1f, RZ ;  /* 0x0000001fff037819 */ /* 0x00afe200000006ff */
[----:B------:R-:W-:Y:S01]  /*11930*/  UIADD3 UR6, UPT, UPT, UR4, 0x150, URZ ;  /* 0x0000015004067890 */ /* 0x000fe2000fffe0ff */
[----:B------:R-:W-:Y:S02]  /*11940*/  PLOP3.LUT P0, PT, PT, PT, UP2, 0x80, 0x8 ;  /* 0x000000000008781c */ /* 0x000fe40003f0f028 */
[----:B------:R-:W1:Y:S02]  /*11950*/  SYNCS.PHASECHK.TRANS64.TRYWAIT P1, [UR4+0x150], R3 ;  /* 0x00015003ff0075a7 */ /* 0x000e640008021104 */
[----:B-1----:R-:W-:Y:S09]  /*11960*/  @!P1 BRA `(.L_x_234) ;  /* 0x0000000c00cc9947 */ /* 0x002ff20003800000 */
.L_x_289:
[----:B------:R-:W-:Y:S01]  /*11970*/  @!UP2 UPRMT UR6, UR43, 0x654, UR6 ;  /* 0x000006542b06a896 */ /* 0x000fe20008000006 */
[----:B------:R-:W-:Y:S01]  /*11980*/  UMOV UR8, 0xffff ;  /* 0x0000ffff00087882 */ /* 0x000fe20000000000 */
[----:B------:R-:W-:-:S07]  /*11990*/  UMOV UR4, 0x1 ;  /* 0x0000000100047882 */ /* 0x000fce0000000000 */
[----:B------:R-:W-:Y:S01]  /*119a0*/  @!P0 SYNCS.ARRIVE.TRANS64.RED.A1T0 RZ, [UR6], RZ ;  /* 0x000000ffffff89a7 */ /* 0x000fe20008100406 */
[----:B------:R-:W-:Y:S01]  /*119b0*/  NOP ;  /* 0x0000000000007918 */ /* 0x000fe20000000000 */
[----:B-1----:R-:W1:Y:S01]  /*119c0*/  LDS R0, [UR5+0x14] ;  /* 0x00001405ff007984 */ /* 0x002e620008000800 */
[----:B------:R-:W-:-:S04]  /*119d0*/  ULOP3.LUT UR6, UR20, 0xffff, URZ, 0xc0, !UPT ;  /* 0x0000ffff14067892 */ /* 0x000fc8000f8ec0ff */
[----:B------:R-:W-:-:S04]  /*119e0*/  USHF.R.U32.HI UR6, URZ, 0x5, UR6 ;  /* 0x00000005ff067899 */ /* 0x000fc80008011606 */
[----:B------:R-:W-:Y:S02]  /*119f0*/  USHF.L.U32 UR8, UR8, UR6, URZ ;  /* 0x0000000608087299 */ /* 0x000fe400080006ff */
[----:B------:R-:W-:-:S04]  /*11a00*/  USHF.L.U32 UR4, UR4, UR6, URZ ;  /* 0x0000000604047299 */ /* 0x000fc800080006ff */
[----:B-1----:R-:W-:-:S04]  /*11a10*/  LOP3.LUT R0, R0, UR8, RZ, 0xc0, !PT ;  /* 0x0000000800007c12 */ /* 0x002fc8000f8ec0ff */
[----:B------:R-:W-:-:S13]  /*11a20*/  ISETP.NE.AND P0, PT, R0, UR8, PT ;  /* 0x0000000800007c0c */ /* 0x000fda000bf05270 */
[----:B------:R-:W-:Y:S05]  /*11a30*/  @P0 BRA `(.L_x_235) ;  /* 0x0000000000580947 */ /* 0x000fea0003800000 */
[----:B------:R-:W1:Y:S02]  /*11a40*/  LDS R0, [UR5+0x18] ;  /* 0x00001805ff007984 */ /* 0x000e640008000800 */
[----:B-1----:R-:W-:-:S04]  /*11a50*/  LOP3.LUT R0, R0, UR4, RZ, 0xc0, !PT ;  /* 0x0000000400007c12 */ /* 0x002fc8000f8ec0ff */
[----:B------:R-:W-:-:S13]  /*11a60*/  ISETP.NE.AND P0, PT, R0, UR4, PT ;  /* 0x0000000400007c0c */ /* 0x000fda000bf05270 */
[----:B------:R-:W-:Y:S05]  /*11a70*/  @P0 BRA `(.L_x_236) ;  /* 0x00000000003c0947 */ /* 0x000fea0003800000 */
[----:B------:R-:W1:Y:S01]  /*11a80*/  S2R R2, SR_LANEID ;  /* 0x0000000000027919 */ /* 0x000e620000000000 */
[----:B------:R-:W-:Y:S01]  /*11a90*/  ULOP3.LUT UR8, URZ, UR8, URZ, 0x33, !UPT ;  /* 0x00000008ff087292 */ /* 0x000fe2000f8e33ff */
[----:B------:R-:W-:Y:S01]  /*11aa0*/  LOP3.LUT R4, RZ, UR4, RZ, 0x33, !PT ;  /* 0x00000004ff047c12 */ /* 0x000fe2000f8e33ff */
[----:B------:R-:W-:Y:S02]  /*11ab0*/  VOTEU.ANY UR7, UPT, PT ;  /* 0x0000000000077886 */ /* 0x000fe400038e0100 */
[----:B------:R-:W-:Y:S01]  /*11ac0*/  UFLO.U32 UR7, UR7 ;  /* 0x00000007000772bd */ /* 0x000fe200080e0000 */
[----:B------:R-:W3:Y:S01]  /*11ad0*/  REDUX UR4, R4 ;  /* 0x00000000040473c4 */ /* 0x000ee20000000000 */
[----:B------:R-:W-:-:S06]  /*11ae0*/  IMAD.U32 R0, RZ, RZ, UR8 ;  /* 0x00000008ff007e24 */ /* 0x000fcc000f8e00ff */
[----:B------:R4:W-:Y:S01]  /*11af0*/  UTCATOMSWS.AND URZ, UR8 ;  /* 0x0000000800ff79e3 */ /* 0x0009e20008000000 */
[----:B------:R-:W5:Y:S01]  /*11b00*/  REDUX UR6, R0 ;  /* 0x00000000000673c4 */ /* 0x000f620000000000 */
[----:B-1----:R-:W-:Y:S01]  /*11b10*/  ISETP.EQ.U32.AND P0, PT, R2, UR7, PT ;  /* 0x0000000702007c0c */ /* 0x002fe2000bf02070 */
[----:B---3--:R-:W-:Y:S01]  /*11b20*/  IMAD.U32 R2, RZ, RZ, UR4 ;  /* 0x00000004ff027e24 */ /* 0x008fe2000f8e00ff */
[----:B-----5:R-:W-:-:S11]  /*11b30*/  MOV R3, UR6 ;  /* 0x0000000600037c02 */ /* 0x020fd60008000f00 */
[----:B------:R4:W-:Y:S04]  /*11b40*/  @P0 ATOMS.AND RZ, [UR5+0x14], R3 ;  /* 0x00001403ffff098c */ /* 0x0009e8000a800005 */
[----:B------:R4:W-:Y:S01]  /*11b50*/  @P0 ATOMS.AND RZ, [UR5+0x18], R2 ;  /* 0x00001802ffff098c */ /* 0x0009e2000a800005 */
[----:B------:R-:W-:Y:S05]  /*11b60*/  BRA `(.L_x_237) ;  /* 0x0000000000147947 */ /* 0x000fea0003800000 */
.L_x_236:
[----:B------:R-:W-:Y:S02]  /*11b70*/  MOV R2, 0x11b90 ;  /* 0x00011b9000027802 */ /* 0x000fe40000000f00 */
[----:B--2---:R-:W-:Y:S05]  /*11b80*/  CALL.REL.NOINC `($__internal_0_$__cuda_sm10x_tcgen05_guardrail_trap_col_being_dealloced_not_returned_by_alloc) ;  /* 0x0000000c005c7944 */ /* 0x004fea0003c00000 */
[----:B------:R-:W-:Y:S05]  /*11b90*/  BRA `(.L_x_237) ;  /* 0x0000000000087947 */ /* 0x000fea0003800000 */
.L_x_235:
[----:B------:R-:W-:Y:S02]  /*11ba0*/  MOV R2, 0x11bc0 ;  /* 0x00011bc000027802 */ /* 0x000fe40000000f00 */
[----:B--2---:R-:W-:Y:S05]  /*11bb0*/  CALL.REL.NOINC `($__internal_2_$__cuda_sm10x_tcgen05_guardrail_trap_unallocated_columns_being_dealloced) ;  /* 0x0000000c00687944 */ /* 0x004fea0003c00000 */
.L_x_237:
[----:B------:R-:W-:Y:S01]  /*11bc0*/  NOP ;  /* 0x0000000000007918 */ /* 0x000fe20000000000 */
[----:B----4-:R-:W-:Y:S05]  /*11bd0*/  EXIT ;  /* 0x000000000000794d */ /* 0x010fea0003800000 */
.L_x_34:
[----:B------:R-:W-:-:S07]  /*11be0*/  MOV R0, UR17 ;  /* 0x0000001100007c02 */ /* 0x000fce0008000f00 */
.L_x_238:
[----:B-1----:R1:W3:Y:S02]  /*11bf0*/  SYNCS.PHASECHK.TRANS64.TRYWAIT P0, [R0+URZ+0x18], R3 ;  /* 0x00001803000075a7 */ /* 0x0022e400080011ff */
[----:B---3--:R-:W-:Y:S05]  /*11c00*/  @!P0 NANOSLEEP.SYNCS 0x989680 ;  /* 0x009896800000895d */ /* 0x008fea0003900000 */
[----:B------:R-:W3:Y:S02]  /*11c10*/  @!P0 SYNCS.PHASECHK.TRANS64 P0, [R0+URZ+0x18], R3 ;  /* 0x00001803000085a7 */ /* 0x000ee400080010ff */
[----:B---3--:R-:W-:Y:S05]  /*11c20*/  @!P0 BRA `(.L_x_238) ;  /* 0xfffffffc00f08947 */ /* 0x008fea000383ffff */
[----:B------:R-:W-:Y:S05]  /*11c30*/  BRA `(.L_x_33) ;  /* 0xffffff2400d07947 */ /* 0x000fea000383ffff */
.L_x_41:
[----:B-1----:R-:W-:-:S07]  /*11c40*/  MOV R0, UR9 ;  /* 0x0000000900007c02 */ /* 0x002fce0008000f00 */
.L_x_239:
[----:B-1----:R1:W2:Y:S02]  /*11c50*/  SYNCS.PHASECHK.TRANS64.TRYWAIT P0, [R0+URZ+0x18], R3 ;  /* 0x00001803000075a7 */ /* 0x0022a400080011ff */
[----:B--2---:R-:W-:Y:S05]  /*11c60*/  @!P0 NANOSLEEP.SYNCS 0x989680 ;  /* 0x009896800000895d */ /* 0x004fea0003900000 */
[----:B------:R-:W2:Y:S02]  /*11c70*/  @!P0 SYNCS.PHASECHK.TRANS64 P0, [R0+URZ+0x18], R3 ;  /* 0x00001803000085a7 */ /* 0x000ea400080010ff */
[----:B--2---:R-:W-:Y:S05]  /*11c80*/  @!P0 BRA `(.L_x_239) ;  /* 0xfffffffc00f08947 */ /* 0x004fea000383ffff */
[----:B------:R-:W-:Y:S05]  /*11c90*/  BRA `(.L_x_40) ;  /* 0xffffff2800987947 */ /* 0x000fea000383ffff */
.L_x_47:
[----:B------:R-:W-:-:S07]  /*11ca0*/  MOV R0, UR4 ;  /* 0x0000000400007c02 */ /* 0x000fce0008000f00 */
.L_x_240:
[----:B-1----:R1:W2:Y:S02]  /*11cb0*/  SYNCS.PHASECHK.TRANS64.TRYWAIT P0, [R0+URZ+0x160], R3 ;  /* 0x00016003000075a7 */ /* 0x0022a400080011ff */
[----:B--2---:R-:W-:Y:S05]  /*11cc0*/  @!P0 NANOSLEEP.SYNCS 0x989680 ;  /* 0x009896800000895d */ /* 0x004fea0003900000 */
[----:B------:R-:W2:Y:S02]  /*11cd0*/  @!P0 SYNCS.PHASECHK.TRANS64 P0, [R0+URZ+0x160], R3 ;  /* 0x00016003000085a7 */ /* 0x000ea400080010ff */
[----:B--2---:R-:W-:Y:S05]  /*11ce0*/  @!P0 BRA `(.L_x_240) ;  /* 0xfffffffc00f08947 */ /* 0x004fea000383ffff */
[----:B------:R-:W-:Y:S05]  /*11cf0*/  BRA `(.L_x_241) ;  /* 0xffffff2c004c7947 */ /* 0x000fea000383ffff */
.L_x_50:
[----:B------:R-:W-:-:S07]  /*11d00*/  MOV R0, UR4 ;  /* 0x0000000400007c02 */ /* 0x000fce0008000f00 */
.L_x_242:
[----:B-1----:R1:W2:Y:S02]  /*11d10*/  SYNCS.PHASECHK.TRANS64.TRYWAIT P0, [R0+URZ], R3 ;  /* 0x00000003000075a7 */ /* 0x0022a400080011ff */
[----:B--2---:R-:W-:Y:S05]  /*11d20*/  @!P0 NANOSLEEP.SYNCS 0x989680 ;  /* 0x009896800000895d */ /* 0x004fea0003900000 */
[----:B------:R-:W2:Y:S02]  /*11d30*/  @!P0 SYNCS.PHASECHK.TRANS64 P0, [R0+URZ], R3 ;  /* 0x00000003000085a7 */ /* 0x000ea400080010ff */
[----:B--2---:R-:W-:Y:S05]  /*11d40*/  @!P0 BRA `(.L_x_242) ;  /* 0xfffffffc00f08947 */ /* 0x004fea000383ffff */
[----:B------:R-:W-:Y:S05]  /*11d50*/  BRA `(.L_x_243) ;  /* 0xffffff2c00b47947 */ /* 0x000fea000383ffff */
.L_x_51:
[----:B------:R-:W-:-:S07]  /*11d60*/  MOV R0, UR4 ;  /* 0x0000000400007c02 */ /* 0x000fce0008000f00 */
.L_x_244:
[----:B-1----:R1:W2:Y:S02]  /*11d70*/  SYNCS.PHASECHK.TRANS64.TRYWAIT P0, [R0+URZ], R3 ;  /* 0x00000003000075a7 */ /* 0x0022a400080011ff */
[----:B--2---:R-:W-:Y:S05]  /*11d80*/  @!P0 NANOSLEEP.SYNCS 0x989680 ;  /* 0x009896800000895d */ /* 0x004fea0003900000 */
[----:B------:R-:W2:Y:S02]  /*11d90*/  @!P0 SYNCS.PHASECHK.TRANS64 P0, [R0+URZ], R3 ;  /* 0x00000003000085a7 */ /* 0x000ea400080010ff */
[----:B--2---:R-:W-:Y:S05]  /*11da0*/  @!P0 BRA `(.L_x_244) ;  /* 0xfffffffc00f08947 */ /* 0x004fea000383ffff */
[----:B------:R-:W-:Y:S05]  /*11db0*/  BRA `(.L_x_245) ;  /* 0xffffff2c00c07947 */ /* 0x000fea000383ffff */
.L_x_66:
[----:B------:R-:W-:-:S07]  /*11dc0*/  MOV R17, UR4 ;  /* 0x0000000400117c02 */ /* 0x000fce0008000f00 */
.L_x_246:
[----:B--2---:R2:W3:Y:S02]  /*11dd0*/  SYNCS.PHASECHK.TRANS64.TRYWAIT P0, [R17+URZ+0xc0], R16 ;  /* 0x0000c010110075a7 */ /* 0x0044e400080011ff */
[----:B---3--:R-:W-:Y:S05]  /*11de0*/  @!P0 NANOSLEEP.SYNCS 0x989680 ;  /* 0x009896800000895d */ /* 0x008fea0003900000 */
[----:B------:R-:W3:Y:S02]  /*11df0*/  @!P0 SYNCS.PHASECHK.TRANS64 P0, [R17+URZ+0xc0], R16 ;  /* 0x0000c010110085a7 */ /* 0x000ee400080010ff */
[----:B---3--:R-:W-:Y:S05]  /*11e00*/  @!P0 BRA `(.L_x_246) ;  /* 0xfffffffc00f08947 */ /* 0x008fea000383ffff */
[----:B------:R-:W-:Y:S05]  /*11e10*/  BRA `(.L_x_247) ;  /* 0xffffff4800b47947 */ /* 0x000fea000383ffff */
.L_x_82:
[----:B------:R-:W-:-:S07]  /*11e20*/  MOV R11, UR4 ;  /* 0x00000004000b7c02 */ /* 0x000fce0008000f00 */
.L_x_248:
[----:B--2---:R2:W3:Y:S02]  /*11e30*/  SYNCS.PHASECHK.TRANS64.TRYWAIT P0, [R11+URZ+0xc0], R2 ;  /* 0x0000c0020b0075a7 */ /* 0x0044e400080011ff */
[----:B---3--:R-:W-:Y:S05]  /*11e40*/  @!P0 NANOSLEEP.SYNCS 0x989680 ;  /* 0x009896800000895d */ /* 0x008fea0003900000 */
[----:B------:R-:W3:Y:S02]  /*11e50*/  @!P0 SYNCS.PHASECHK.TRANS64 P0, [R11+URZ+0xc0], R2 ;  /* 0x0000c0020b0085a7 */ /* 0x000ee400080010ff */
[----:B---3--:R-:W-:Y:S05]  /*11e60*/  @!P0 BRA `(.L_x_248) ;  /* 0xfffffffc00f08947 */ /* 0x008fea000383ffff */
[----:B------:R-:W-:Y:S05]  /*11e70*/  BRA `(.L_x_249) ;  /* 0xffffff6400a47947 */ /* 0x000fea000383ffff */
.L_x_91:
[----:B--2---:R2:W4:Y:S02]  /*11e80*/  SYNCS.PHASECHK.TRANS64.TRYWAIT P0, [R15+URZ+0x78], R6 ;  /* 0x000078060f0075a7 */ /* 0x00452400080011ff */
[----:B----4-:R-:W-:Y:S05]  /*11e90*/  @!P0 NANOSLEEP.SYNCS 0x989680 ;  /* 0x009896800000895d */ /* 0x010fea0003900000 */
[----:B------:R-:W4:Y:S02]  /*11ea0*/  @!P0 SYNCS.PHASECHK.TRANS64 P0, [R15+URZ+0x78], R6 ;  /* 0x000078060f0085a7 */ /* 0x000f2400080010ff */
[----:B----4-:R-:W-:Y:S05]  /*11eb0*/  @!P0 BRA `(.L_x_91) ;  /* 0xfffffffc00f08947 */ /* 0x010fea000383ffff */
[----:B------:R-:W-:Y:S05]  /*11ec0*/  BRA `(.L_x_88) ;  /* 0xffffff6c00b87947 */ /* 0x000fea000383ffff */
.L_x_95:
[----:B------:R-:W-:Y:S07]  /*11ed0*/  MOV R0, UR24 ;  /* 0x0000001800007c02 */ /* 0x000fee0008000f00 */
.L_x_250:
[----:B------:R1:W1:Y:S02]  /*11ee0*/  SYNCS.PHASECHK.TRANS64.TRYWAIT P0, [R0+URZ+0x50], R5 ;  /* 0x00005005000075a7 */ /* 0x00026400080011ff */
[----:B-1----:R-:W-:Y:S05]  /*11ef0*/  @!P0 NANOSLEEP.SYNCS 0x989680 ;  /* 0x009896800000895d */ /* 0x002fea0003900000 */
[----:B------:R-:W1:Y:S02]  /*11f00*/  @!P0 SYNCS.PHASECHK.TRANS64 P0, [R0+URZ+0x50], R5 ;  /* 0x00005005000085a7 */ /* 0x000e6400080010ff */
[----:B-1----:R-:W-:Y:S05]  /*11f10*/  @!P0 BRA `(.L_x_250) ;  /* 0xfffffffc00f08947 */ /* 0x002fea000383ffff */
[----:B------:R-:W-:Y:S05]  /*11f20*/  BRA `(.L_x_251) ;  /* 0xffffff70003c7947 */ /* 0x000fea000383ffff */
.L_x_101:
[----:B------:R-:W-:Y:S07]  /*11f30*/  MOV R0, UR24 ;  /* 0x0000001800007c02 */ /* 0x000fee0008000f00 */
.L_x_252:
[----:B-1----:R1:W4:Y:S02]  /*11f40*/  SYNCS.PHASECHK.TRANS64.TRYWAIT P0, [R0+URZ+0x58], R5 ;  /* 0x00005805000075a7 */ /* 0x00232400080011ff */
[----:B----4-:R-:W-:Y:S05]  /*11f50*/  @!P0 NANOSLEEP.SYNCS 0x989680 ;  /* 0x009896800000895d */ /* 0x010fea0003900000 */
[----:B------:R-:W4:Y:S02]  /*11f60*/  @!P0 SYNCS.PHASECHK.TRANS64 P0, [R0+URZ+0x58], R5 ;  /* 0x00005805000085a7 */ /* 0x000f2400080010ff */
[----:B----4-:R-:W-:Y:S05]  /*11f70*/  @!P0 BRA `(.L_x_252) ;  /* 0xfffffffc00f08947 */ /* 0x010fea000383ffff */
[----:B------:R-:W-:Y:S05]  /*11f80*/  BRA `(.L_x_253) ;  /* 0xffffff7000947947 */ /* 0x000fea000383ffff */
.L_x_107:
[----:B-1--4-:R-:W-:Y:S07]  /*11f90*/  MOV R0, UR24 ;  /* 0x0000001800007c02 */ /* 0x012fee0008000f00 */
.L_x_254:
[----:B-1----:R1:W4:Y:S02]  /*11fa0*/  SYNCS.PHASECHK.TRANS64.TRYWAIT P0, [R0+URZ+0x60], R5 ;  /* 0x00006005000075a7 */ /* 0x00232400080011ff */
[----:B----4-:R-:W-:Y:S05]  /*11fb0*/  @!P0 NANOSLEEP.SYNCS 0x989680 ;  /* 0x009896800000895d */ /* 0x010fea0003900000 */
[----:B------:R-:W4:Y:S02]  /*11fc0*/  @!P0 SYNCS.PHASECHK.TRANS64 P0, [R0+URZ+0x60], R5 ;  /* 0x00006005000085a7 */ /* 0x000f2400080010ff */
[----:B----4-:R-:W-:Y:S05]  /*11fd0*/  @!P0 BRA `(.L_x_254) ;  /* 0xfffffffc00f08947 */ /* 0x010fea000383ffff */
[----:B------:R-:W-:Y:S05]  /*11fe0*/  BRA `(.L_x_255) ;  /* 0xffffff7000ec7947 */ /* 0x000fea000383ffff */
.L_x_113:
[----:B-1--4-:R-:W-:Y:S07]  /*11ff0*/  MOV R0, UR24 ;  /* 0x0000001800007c02 */ /* 0x012fee0008000f00 */
.L_x_256:
[----:B-1----:R1:W4:Y:S02]  /*12000*/  SYNCS.PHASECHK.TRANS64.TRYWAIT P0, [R0+URZ+0x68], R5 ;  /* 0x00006805000075a7 */ /* 0x00232400080011ff */
[----:B----4-:R-:W-:Y:S05]  /*12010*/  @!P0 NANOSLEEP.SYNCS 0x989680 ;  /* 0x009896800000895d */ /* 0x010fea0003900000 */
[----:B------:R-:W4:Y:S02]  /*12020*/  @!P0 SYNCS.PHASECHK.TRANS64 P0, [R0+URZ+0x68], R5 ;  /* 0x00006805000085a7 */ /* 0x000f2400080010ff */
[----:B----4-:R-:W-:Y:S05]  /*12030*/  @!P0 BRA `(.L_x_256) ;  /* 0xfffffffc00f08947 */ /* 0x010fea000383ffff */
[----:B------:R-:W-:Y:S05]  /*12040*/  BRA `(.L_x_257) ;  /* 0xffffff7400447947 */ /* 0x000fea000383ffff */
.L_x_119:
[----:B----4-:R-:W-:Y:S07]  /*12050*/  MOV R0, UR8 ;  /* 0x0000000800007c02 */ /* 0x010fee0008000f00 */
.L_x_258:
[----:B-1----:R1:W4:Y:S02]  /*12060*/  SYNCS.PHASECHK.TRANS64.TRYWAIT P0, [R0+URZ+0x160], R5 ;  /* 0x00016005000075a7 */ /* 0x00232400080011ff */
[----:B----4-:R-:W-:Y:S05]  /*12070*/  @!P0 NANOSLEEP.SYNCS 0x989680 ;  /* 0x009896800000895d */ /* 0x010fea0003900000 */
[----:B------:R-:W4:Y:S02]  /*12080*/  @!P0 SYNCS.PHASECHK.TRANS64 P0, [R0+URZ+0x160], R5 ;  /* 0x00016005000085a7 */ /* 0x000f2400080010ff */
[----:B----4-:R-:W-:Y:S05]  /*12090*/  @!P0 BRA `(.L_x_258) ;  /* 0xfffffffc00f08947 */ /* 0x010fea000383ffff */
[----:B------:R-:W-:Y:S05]  /*120a0*/  BRA `(.L_x_259) ;  /* 0xffffff7400ac7947 */ /* 0x000fea000383ffff */
.L_x_123:
[----:B------:R-:W-:-:S07]  /*120b0*/  MOV R0, UR24 ;  /* 0x0000001800007c02 */ /* 0x000fce0008000f00 */
.L_x_260:
[----:B-1----:R1:W2:Y:S02]  /*120c0*/  SYNCS.PHASECHK.TRANS64.TRYWAIT P0, [R0+URZ+0x50], R3 ;  /* 0x00005003000075a7 */ /* 0x0022a400080011ff */
[----:B--2---:R-:W-:Y:S05]  /*120d0*/  @!P0 NANOSLEEP.SYNCS 0x989680 ;  /* 0x009896800000895d */ /* 0x004fea0003900000 */
[----:B------:R-:W2:Y:S02]  /*120e0*/  @!P0 SYNCS.PHASECHK.TRANS64 P0, [R0+URZ+0x50], R3 ;  /* 0x00005003000085a7 */ /* 0x000ea400080010ff */
[----:B--2---:R-:W-:Y:S05]  /*120f0*/  @!P0 BRA `(.L_x_260) ;  /* 0xfffffffc00f08947 */ /* 0x004fea000383ffff */
[----:B------:R-:W-:Y:S05]  /*12100*/  BRA `(.L_x_261) ;  /* 0xffffff7800187947 */ /* 0x000fea000383ffff */
.L_x_125:
[----:B-1----:R-:W-:-:S07]  /*12110*/  MOV R0, UR24 ;  /* 0x0000001800007c02 */ /* 0x002fce0008000f00 */
.L_x_262:
[----:B-1----:R1:W2:Y:S02]  /*12120*/  SYNCS.PHASECHK.TRANS64.TRYWAIT P0, [R0+URZ+0x58], R3 ;  /* 0x00005803000075a7 */ /* 0x0022a400080011ff */
[----:B--2---:R-:W-:Y:S05]  /*12130*/  @!P0 NANOSLEEP.SYNCS 0x989680 ;  /* 0x009896800000895d */ /* 0x004fea0003900000 */
[----:B------:R-:W2:Y:S02]  /*12140*/  @!P0 SYNCS.PHASECHK.TRANS64 P0, [R0+URZ+0x58], R3 ;  /* 0x00005803000085a7 */ /* 0x000ea400080010ff */
[----:B--2---:R-:W-:Y:S05]  /*12150*/  @!P0 BRA `(.L_x_262) ;  /* 0xfffffffc00f08947 */ /* 0x004fea000383ffff */
[----:B------:R-:W-:Y:S05]  /*12160*/  BRA `(.L_x_263) ;  /* 0xffffff7800107947 */ /* 0x000fea000383ffff */
.L_x_127:
[----:B-1----:R-:W-:-:S07]  /*12170*/  MOV R0, UR24 ;  /* 0x0000001800007c02 */ /* 0x002fce0008000f00 */
.L_x_264:
[----:B-1----:R1:W2:Y:S02]  /*12180*/  SYNCS.PHASECHK.TRANS64.TRYWAIT P0, [R0+URZ+0x60], R3 ;  /* 0x00006003000075a7 */ /* 0x0022a400080011ff */
[----:B--2---:R-:W-:Y:S05]  /*12190*/  @!P0 NANOSLEEP.SYNCS 0x989680 ;  /* 0x009896800000895d */ /* 0x004fea0003900000 */
[----:B------:R-:W2:Y:S02]  /*121a0*/  @!P0 SYNCS.PHASECHK.TRANS64 P0, [R0+URZ+0x60], R3 ;  /* 0x00006003000085a7 */ /* 0x000ea400080010ff */
[----:B--2---:R-:W-:Y:S05]  /*121b0*/  @!P0 BRA `(.L_x_264) ;  /* 0xfffffffc00f08947 */ /* 0x004fea000383ffff */
[----:B------:R-:W-:Y:S05]  /*121c0*/  BRA `(.L_x_265) ;  /* 0xffffff7800087947 */ /* 0x000fea000383ffff */
.L_x_136:
[----:B------:R-:W-:Y:S07]  /*121d0*/  MOV R0, UR6 ;  /* 0x0000000600007c02 */ /* 0x000fee0008000f00 */
.L_x_266:
[----:B---3--:R3:W1:Y:S02]  /*121e0*/  SYNCS.PHASECHK.TRANS64.TRYWAIT P0, [R0+URZ+0x160], R3 ;  /* 0x00016003000075a7 */ /* 0x00866400080011ff */
[----:B-1----:R-:W-:Y:S05]  /*121f0*/  @!P0 NANOSLEEP.SYNCS 0x989680 ;  /* 0x009896800000895d */ /* 0x002fea0003900000 */
[----:B------:R-:W1:Y:S02]  /*12200*/  @!P0 SYNCS.PHASECHK.TRANS64 P0, [R0+URZ+0x160], R3 ;  /* 0x00016003000085a7 */ /* 0x000e6400080010ff */
[----:B-1----:R-:W-:Y:S05]  /*12210*/  @!P0 BRA `(.L_x_266) ;  /* 0xfffffffc00f08947 */ /* 0x002fea000383ffff */
[----:B------:R-:W-:Y:S05]  /*12220*/  BRA `(.L_x_267) ;  /* 0xffffff8000b47947 */ /* 0x000fea000383ffff */
.L_x_145:
[----:B------:R-:W-:Y:S07]  /*12230*/  MOV R15, 0xffffffff ;  /* 0xffffffff000f7802 */ /* 0x000fee0000000f00 */
[----:B---345:R-:W-:Y:S05]  /*12240*/  WARPSYNC.COLLECTIVE R15, `(.L_x_268) ;  /* 0x000000000f0c7348 */ /* 0x038fea0003c00000 */
[----:B------:R-:W-:Y:S02]  /*12250*/  ELECT P6, UR79, PT ;  /* 0x00000000004f782f */ /* 0x000fe400038c0000 */
[----:B----4-:R-:W-:Y:S01]  /*12260*/  MOV R14, UR79 ;  /* 0x0000004f000e7c02 */ /* 0x010fe20008000f00 */
[----:B---3-5:R-:W-:Y:S10]  /*12270*/  ENDCOLLECTIVE ;  /* 0x000000000000791b */ /* 0x028ff40003800000 */
.L_x_268:
[----:B------:R-:W-:Y:S05]  /*12280*/  BRA `(.L_x_269) ;  /* 0xffffff8400c47947 */ /* 0x000fea000383ffff */
.L_x_150:
[----:B--2---:R-:W-:Y:S04]  /*12290*/  MOV R3, UR43 ;  /* 0x0000002b00037c02 */ /* 0x004fe80008000f00 */
[----:B------:R2:W1:Y:S03]  /*122a0*/  SYNCS.PHASECHK.TRANS64.TRYWAIT P0, [R3+URZ+0x30], R2 ;  /* 0x00003002030075a7 */ /* 0x00046600080011ff */
[----:B-1----:R-:W-:Y:S05]  /*122b0*/  @!P0 NANOSLEEP.SYNCS 0x989680 ;  /* 0x009896800000895d */ /* 0x002fea0003900000 */
[----:B------:R-:W1:Y:S02]  /*122c0*/  @!P0 SYNCS.PHASECHK.TRANS64 P0, [R3+URZ+0x30], R2 ;  /* 0x00003002030085a7 */ /* 0x000e6400080010ff */
[----:B-1----:R-:W-:Y:S05]  /*122d0*/  @!P0 BRA `(.L_x_150) ;  /* 0xfffffffc00ec8947 */ /* 0x002fea000383ffff */
[----:B------:R-:W-:Y:S05]  /*122e0*/  BRA `(.L_x_149) ;  /* 0xffffff8800647947 */ /* 0x000fea000383ffff */
.L_x_154:
[----:B------:R1:W1:Y:S02]  /*122f0*/  SYNCS.PHASECHK.TRANS64.TRYWAIT P1, [R97+URZ+0x100], R0 ;  /* 0x00010000610075a7 */ /* 0x00026400080211ff */
[----:B-1----:R-:W-:Y:S05]  /*12300*/  @!P1 NANOSLEEP.SYNCS 0x989680 ;  /* 0x009896800000995d */ /* 0x002fea0003900000 */
[----:B------:R-:W1:Y:S02]  /*12310*/  @!P1 SYNCS.PHASECHK.TRANS64 P1, [R97+URZ+0x100], R0 ;  /* 0x00010000610095a7 */ /* 0x000e6400080210ff */
[----:B-1----:R-:W-:Y:S05]  /*12320*/  @!P1 BRA `(.L_x_154) ;  /* 0xfffffffc00f09947 */ /* 0x002fea000383ffff */
[----:B------:R-:W-:Y:S05]  /*12330*/  BRA `(.L_x_153) ;  /* 0xffffff8800fc7947 */ /* 0x000fea000383ffff */
.L_x_161:
[----:B--2---:R-:W-:Y:S04]  /*12340*/  MOV R3, UR43 ;  /* 0x0000002b00037c02 */ /* 0x004fe80008000f00 */
[----:B------:R2:W3:Y:S03]  /*12350*/  SYNCS.PHASECHK.TRANS64.TRYWAIT P1, [R3+URZ+0x38], R0 ;  /* 0x00003800030075a7 */ /* 0x0004e600080211ff */
[----:B---3--:R-:W-:Y:S05]  /*12360*/  @!P1 NANOSLEEP.SYNCS 0x989680 ;  /* 0x009896800000995d */ /* 0x008fea0003900000 */
[----:B------:R-:W3:Y:S02]  /*12370*/  @!P1 SYNCS.PHASECHK.TRANS64 P1, [R3+URZ+0x38], R0 ;  /* 0x00003800030095a7 */ /* 0x000ee400080210ff */
[----:B---3--:R-:W-:Y:S05]  /*12380*/  @!P1 BRA `(.L_x_161) ;  /* 0xfffffffc00ec9947 */ /* 0x008fea000383ffff */
[----:B------:R-:W-:Y:S05]  /*12390*/  BRA `(.L_x_160) ;  /* 0xffffff9800147947 */ /* 0x000fea000383ffff */
.L_x_169:
[----:B--2---:R-:W-:Y:S04]  /*123a0*/  MOV R0, UR43 ;  /* 0x0000002b00007c02 */ /* 0x004fe80008000f00 */
[----:B------:R2:W1:Y:S03]  /*123b0*/  SYNCS.PHASECHK.TRANS64.TRYWAIT P1, [R0+URZ+0x40], R3 ;  /* 0x00004003000075a7 */ /* 0x00046600080211ff */
[----:B-1----:R-:W-:Y:S05]  /*123c0*/  @!P1 NANOSLEEP.SYNCS 0x989680 ;  /* 0x009896800000995d */ /* 0x002fea0003900000 */
[----:B------:R-:W1:Y:S02]  /*123d0*/  @!P1 SYNCS.PHASECHK.TRANS64 P1, [R0+URZ+0x40], R3 ;  /* 0x00004003000095a7 */ /* 0x000e6400080210ff */
[----:B-1----:R-:W-:Y:S05]  /*123e0*/  @!P1 BRA `(.L_x_169) ;  /* 0xfffffffc00ec9947 */ /* 0x002fea000383ffff */
[----:B------:R-:W-:Y:S05]  /*123f0*/  BRA `(.L_x_168) ;  /* 0xffffffa4007c7947 */ /* 0x000fea000383ffff */
.L_x_177:
[----:B--2---:R-:W-:Y:S04]  /*12400*/  MOV R0, UR43 ;  /* 0x0000002b00007c02 */ /* 0x004fe80008000f00 */
[----:B------:R2:W1:Y:S03]  /*12410*/  SYNCS.PHASECHK.TRANS64.TRYWAIT P1, [R0+URZ+0x48], R3 ;  /* 0x00004803000075a7 */ /* 0x00046600080211ff */
[----:B-1----:R-:W-:Y:S05]  /*12420*/  @!P1 NANOSLEEP.SYNCS 0x989680 ;  /* 0x009896800000995d */ /* 0x002fea0003900000 */
[----:B------:R-:W1:Y:S02]  /*12430*/  @!P1 SYNCS.PHASECHK.TRANS64 P1, [R0+URZ+0x48], R3 ;  /* 0x00004803000095a7 */ /* 0x000e6400080210ff */
[----:B-1----:R-:W-:Y:S05]  /*12440*/  @!P1 BRA `(.L_x_177) ;  /* 0xfffffffc00ec9947 */ /* 0x002fea000383ffff */
[----:B------:R-:W-:Y:S05]  /*12450*/  BRA `(.L_x_176) ;  /* 0xffffffb000f47947 */ /* 0x000fea000383ffff */
.L_x_189:
[----:B------:R-:W-:Y:S07]  /*12460*/  MOV R4, UR25 ;  /* 0x0000001900047c02 */ /* 0x000fee0008000f00 */
.L_x_270:
[----:B--2---:R2:W4:Y:S02]  /*12470*/  SYNCS.PHASECHK.TRANS64.TRYWAIT P0, [R4+URZ+0x80], R5 ;  /* 0x00008005040075a7 */ /* 0x00452400080011ff */
[----:B----4-:R-:W-:Y:S05]  /*12480*/  @!P0 NANOSLEEP.SYNCS 0x989680 ;  /* 0x009896800000895d */ /* 0x010fea0003900000 */
[----:B------:R-:W4:Y:S02]  /*12490*/  @!P0 SYNCS.PHASECHK.TRANS64 P0, [R4+URZ+0x80], R5 ;  /* 0x00008005040085a7 */ /* 0x000f2400080010ff */
[----:B----4-:R-:W-:Y:S05]  /*124a0*/  @!P0 BRA `(.L_x_270) ;  /* 0xfffffffc00f08947 */ /* 0x010fea000383ffff */
[----:B------:R-:W-:Y:S05]  /*124b0*/  BRA `(.L_x_271) ;  /* 0xffffffcc00107947 */ /* 0x000fea000383ffff */
.L_x_192:
[----:B------:R-:W-:Y:S07]  /*124c0*/  MOV R4, UR25 ;  /* 0x0000001900047c02 */ /* 0x000fee0008000f00 */
.L_x_272:
[----:B-1----:R1:W2:Y:S02]  /*124d0*/  SYNCS.PHASECHK.TRANS64.TRYWAIT P1, [R4+URZ+0x1a0], R5 ;  /* 0x0001a005040075a7 */ /* 0x0022a400080211ff */
[----:B--2---:R-:W-:Y:S05]  /*124e0*/  @!P1 NANOSLEEP.SYNCS 0x989680 ;  /* 0x009896800000995d */ /* 0x004fea0003900000 */
[----:B------:R-:W2:Y:S02]  /*124f0*/  @!P1 SYNCS.PHASECHK.TRANS64 P1, [R4+URZ+0x1a0], R5 ;  /* 0x0001a005040095a7 */ /* 0x000ea400080210ff */
[----:B--2---:R-:W-:Y:S05]  /*12500*/  @!P1 BRA `(.L_x_272) ;  /* 0xfffffffc00f09947 */ /* 0x004fea000383ffff */
[----:B------:R-:W-:Y:S05]  /*12510*/  BRA `(.L_x_273) ;  /* 0xffffffcc006c7947 */ /* 0x000fea000383ffff */
.L_x_208:
[----:B--2---:R-:W-:-:S04]  /*12520*/  MOV R0, UR6 ;  /* 0x0000000600007c02 */ /* 0x004fc80008000f00 */
[----:B------:R2:W3:Y:S03]  /*12530*/  SYNCS.PHASECHK.TRANS64.TRYWAIT P0, [R0+URZ+0x8], R5 ;  /* 0x00000805000075a7 */ /* 0x0004e600080011ff */
[----:B---3--:R-:W-:Y:S05]  /*12540*/  @!P0 NANOSLEEP.SYNCS 0x989680 ;  /* 0x009896800000895d */ /* 0x008fea0003900000 */
[----:B------:R-:W3:Y:S02]  /*12550*/  @!P0 SYNCS.PHASECHK.TRANS64 P0, [R0+URZ+0x8], R5 ;  /* 0x00000805000085a7 */ /* 0x000ee400080010ff */
[----:B---3--:R-:W-:Y:S05]  /*12560*/  @!P0 BRA `(.L_x_208) ;  /* 0xfffffffc00ec8947 */ /* 0x008fea000383ffff */
[----:B------:R-:W-:Y:S05]  /*12570*/  BRA `(.L_x_207) ;  /* 0xffffffe000647947 */ /* 0x000fea000383ffff */
.L_x_210:
[----:B------:R-:W-:Y:S01]  /*12580*/  BSSY B0, `(.L_x_274) ;  /* 0x0000006000007945 */ /* 0x000fe20003800000 */
[----:B------:R-:W-:-:S07]  /*12590*/  MOV R15, 0xffffffff ;  /* 0xffffffff000f7802 */ /* 0x000fce0000000f00 */
[----:B-12-45:R-:W-:Y:S05]  /*125a0*/  WARPSYNC.COLLECTIVE R15, `(.L_x_275) ;  /* 0x000000000f0c7348 */ /* 0x036fea0003c00000 */
[----:B------:R-:W-:Y:S02]  /*125b0*/  ELECT P6, UR79, PT ;  /* 0x00000000004f782f */ /* 0x000fe400038c0000 */
[----:B----4-:R-:W-:Y:S01]  /*125c0*/  MOV R14, UR79 ;  /* 0x0000004f000e7c02 */ /* 0x010fe20008000f00 */
[----:B-12--5:R-:W-:Y:S10]  /*125d0*/  ENDCOLLECTIVE ;  /* 0x000000000000791b */ /* 0x026ff40003800000 */
.L_x_275:
[----:B------:R-:W-:Y:S05]  /*125e0*/  BSYNC B0 ;  /* 0x0000000000007941 */ /* 0x000fea0003800000 */
.L_x_274:
[----:B------:R-:W-:Y:S05]  /*125f0*/  BRA `(.L_x_276) ;  /* 0xffffffe000947947 */ /* 0x000fea000383ffff */
.L_x_212:
[----:B--2---:R-:W-:-:S04]  /*12600*/  MOV R0, UR6 ;  /* 0x0000000600007c02 */ /* 0x004fc80008000f00 */
[----:B------:R2:W3:Y:S03]  /*12610*/  SYNCS.PHASECHK.TRANS64.TRYWAIT P0, [R0+URZ+0x8], R3 ;  /* 0x00000803000075a7 */ /* 0x0004e600080011ff */
[----:B---3--:R-:W-:Y:S05]  /*12620*/  @!P0 NANOSLEEP.SYNCS 0x989680 ;  /* 0x009896800000895d */ /* 0x008fea0003900000 */
[----:B------:R-:W3:Y:S02]  /*12630*/  @!P0 SYNCS.PHASECHK.TRANS64 P0, [R0+URZ+0x8], R3 ;  /* 0x00000803000085a7 */ /* 0x000ee400080010ff */
[----:B---3--:R-:W-:Y:S05]  /*12640*/  @!P0 BRA `(.L_x_212) ;  /* 0xfffffffc00ec8947 */ /* 0x008fea000383ffff */
[----:B------:R-:W-:Y:S05]  /*12650*/  BRA `(.L_x_211) ;  /* 0xffffffe000987947 */ /* 0x000fea000383ffff */
.L_x_215:
[----:B-1----:R-:W-:-:S07]  /*12660*/  MOV R3, UR8 ;  /* 0x0000000800037c02 */ /* 0x002fce0008000f00 */
.L_x_277:
[----:B-1----:R1:W3:Y:S02]  /*12670*/  SYNCS.PHASECHK.TRANS64.TRYWAIT P0, [R3+URZ+0x120], R4 ;  /* 0x00012004030075a7 */ /* 0x0022e400080011ff */
[----:B---3--:R-:W-:Y:S05]  /*12680*/  @!P0 NANOSLEEP.SYNCS 0x989680 ;  /* 0x009896800000895d */ /* 0x008fea0003900000 */
[----:B------:R-:W3:Y:S02]  /*12690*/  @!P0 SYNCS.PHASECHK.TRANS64 P0, [R3+URZ+0x120], R4 ;  /* 0x00012004030085a7 */ /* 0x000ee400080010ff */
[----:B---3--:R-:W-:Y:S05]  /*126a0*/  @!P0 BRA `(.L_x_277) ;  /* 0xfffffffc00f08947 */ /* 0x008fea000383ffff */
[----:B------:R-:W-:Y:S05]  /*126b0*/  BRA `(.L_x_278) ;  /* 0xffffffe400847947 */ /* 0x000fea000383ffff */
.L_x_217:
[----:B------:R-:W-:Y:S07]  /*126c0*/  MOV R3, UR13 ;  /* 0x0000000d00037c02 */ /* 0x000fee0008000f00 */
.L_x_279:
[----:B-1----:R1:W2:Y:S02]  /*126d0*/  SYNCS.PHASECHK.TRANS64.TRYWAIT P0, [R3+URZ], R4 ;  /* 0x00000004030075a7 */ /* 0x0022a400080011ff */
[----:B--2---:R-:W-:Y:S05]  /*126e0*/  @!P0 NANOSLEEP.SYNCS 0x989680 ;  /* 0x009896800000895d */ /* 0x004fea0003900000 */
[----:B------:R-:W2:Y:S02]  /*126f0*/  @!P0 SYNCS.PHASECHK.TRANS64 P0, [R3+URZ], R4 ;  /* 0x00000004030085a7 */ /* 0x000ea400080010ff */
[----:B--2---:R-:W-:Y:S05]  /*12700*/  @!P0 BRA `(.L_x_279) ;  /* 0xfffffffc00f08947 */ /* 0x004fea000383ffff */
[----:B------:R-:W-:Y:S05]  /*12710*/  BRA `(.L_x_216) ;  /* 0xffffffe400e47947 */ /* 0x000fea000383ffff */
.L_x_221:
[----:B------:R-:W-:-:S07]  /*12720*/  MOV R3, UR6 ;  /* 0x0000000600037c02 */ /* 0x000fce0008000f00 */
.L_x_280:
[----:B-1----:R1:W2:Y:S02]  /*12730*/  SYNCS.PHASECHK.TRANS64.TRYWAIT P0, [R3+URZ+0x160], R4 ;  /* 0x00016004030075a7 */ /* 0x0022a400080011ff */
[----:B--2---:R-:W-:Y:S05]  /*12740*/  @!P0 NANOSLEEP.SYNCS 0x989680 ;  /* 0x009896800000895d */ /* 0x004fea0003900000 */
[----:B------:R-:W2:Y:S02]  /*12750*/  @!P0 SYNCS.PHASECHK.TRANS64 P0, [R3+URZ+0x160], R4 ;  /* 0x00016004030085a7 */ /* 0x000ea400080010ff */
[----:B--2---:R-:W-:Y:S05]  /*12760*/  @!P0 BRA `(.L_x_280) ;  /* 0xfffffffc00f08947 */ /* 0x004fea000383ffff */
[----:B------:R-:W-:Y:S05]  /*12770*/  BRA `(.L_x_281) ;  /* 0xffffffec00107947 */ /* 0x000fea000383ffff */
.L_x_226:
[----:B-1----:R-:W-:-:S07]  /*12780*/  MOV R0, UR6 ;  /* 0x0000000600007c02 */ /* 0x002fce0008000f00 */
.L_x_282:
[----:B-1----:R1:W3:Y:S02]  /*12790*/  SYNCS.PHASECHK.TRANS64.TRYWAIT P0, [R0+URZ+0x120], R3 ;  /* 0x00012003000075a7 */ /* 0x0022e400080011ff */
[----:B---3--:R-:W-:Y:S05]  /*127a0*/  @!P0 NANOSLEEP.SYNCS 0x989680 ;  /* 0x009896800000895d */ /* 0x008fea0003900000 */
[----:B------:R-:W3:Y:S02]  /*127b0*/  @!P0 SYNCS.PHASECHK.TRANS64 P0, [R0+URZ+0x120], R3 ;  /* 0x00012003000085a7 */ /* 0x000ee400080010ff */
[----:B---3--:R-:W-:Y:S05]  /*127c0*/  @!P0 BRA `(.L_x_282) ;  /* 0xfffffffc00f08947 */ /* 0x008fea000383ffff */
[----:B------:R-:W-:Y:S05]  /*127d0*/  BRA `(.L_x_283) ;  /* 0xffffffec00987947 */ /* 0x000fea000383ffff */
.L_x_228:
[----:B------:R-:W-:-:S07]  /*127e0*/  MOV R0, UR7 ;  /* 0x0000000700007c02 */ /* 0x000fce0008000f00 */
.L_x_284:
[----:B-1----:R1:W3:Y:S02]  /*127f0*/  SYNCS.PHASECHK.TRANS64.TRYWAIT P0, [R0+URZ+0x120], R3 ;  /* 0x00012003000075a7 */ /* 0x0022e400080011ff */
[----:B---3--:R-:W-:Y:S05]  /*12800*/  @!P0 NANOSLEEP.SYNCS 0x989680 ;  /* 0x009896800000895d */ /* 0x008fea0003900000 */
[----:B------:R-:W3:Y:S02]  /*12810*/  @!P0 SYNCS.PHASECHK.TRANS64 P0, [R0+URZ+0x120], R3 ;  /* 0x00012003000085a7 */ /* 0x000ee400080010ff */
[----:B---3--:R-:W-:Y:S05]  /*12820*/  @!P0 BRA `(.L_x_284) ;  /* 0xfffffffc00f08947 */ /* 0x008fea000383ffff */
[----:B------:R-:W-:Y:S05]  /*12830*/  BRA `(.L_x_285) ;  /* 0xffffffec00b07947 */ /* 0x000fea000383ffff */
.L_x_230:
[----:B------:R-:W-:-:S07]  /*12840*/  MOV R0, UR7 ;  /* 0x0000000700007c02 */ /* 0x000fce0008000f00 */
.L_x_286:
[----:B-1----:R1:W3:Y:S02]  /*12850*/  SYNCS.PHASECHK.TRANS64.TRYWAIT P0, [R0+URZ+0x120], R3 ;  /* 0x00012003000075a7 */ /* 0x0022e400080011ff */
[----:B---3--:R-:W-:Y:S05]  /*12860*/  @!P0 NANOSLEEP.SYNCS 0x989680 ;  /* 0x009896800000895d */ /* 0x008fea0003900000 */
[----:B------:R-:W3:Y:S02]  /*12870*/  @!P0 SYNCS.PHASECHK.TRANS64 P0, [R0+URZ+0x120], R3 ;  /* 0x00012003000085a7 */ /* 0x000ee400080010ff */
[----:B---3--:R-:W-:Y:S05]  /*12880*/  @!P0 BRA `(.L_x_286) ;  /* 0xfffffffc00f08947 */ /* 0x008fea000383ffff */
[----:B------:R-:W-:Y:S05]  /*12890*/  BRA `(.L_x_287) ;  /* 0xffffffec00c87947 */ /* 0x000fea000383ffff */
.L_x_234:
[----:B------:R-:W-:-:S07]  /*128a0*/  MOV R0, UR4 ;  /* 0x0000000400007c02 */ /* 0x000fce0008000f00 */
.L_x_288:
[----:B-1----:R1:W3:Y:S02]  /*128b0*/  SYNCS.PHASECHK.TRANS64.TRYWAIT P1, [R0+URZ+0x150], R3 ;  /* 0x00015003000075a7 */ /* 0x0022e400080211ff */
[----:B---3--:R-:W-:Y:S05]  /*128c0*/  @!P1 NANOSLEEP.SYNCS 0x989680 ;  /* 0x009896800000995d */ /* 0x008fea0003900000 */
[----:B------:R-:W3:Y:S02]  /*128d0*/  @!P1 SYNCS.PHASECHK.TRANS64 P1, [R0+URZ+0x150], R3 ;  /* 0x00015003000095a7 */ /* 0x000ee400080210ff */
[----:B---3--:R-:W-:Y:S05]  /*128e0*/  @!P1 BRA `(.L_x_288) ;  /* 0xfffffffc00f09947 */ /* 0x008fea000383ffff */
[----:B------:R-:W-:Y:S05]  /*128f0*/  BRA `(.L_x_289) ;  /* 0xfffffff0001c7947 */ /* 0x000fea000383ffff */
        .weak           $__internal_0_$__cuda_sm10x_tcgen05_guardrail_trap_col_being_dealloced_not_returned_by_alloc
        .type           $__internal_0_$__cuda_sm10x_tcgen05_guardrail_trap_col_being_dealloced_not_returned_by_alloc,@function
        .size           $__internal_0_$__cuda_sm10x_tcgen05_guardrail_trap_col_being_dealloced_not_returned_by_alloc,($__internal_1_$__cuda_sm10x_tcgen05_guardrail_trap_phase_invalid_during_alloc - $__internal_0_$__cuda_sm10x_tcgen05_guardrail_trap_col_being_dealloced_not_returned_by_alloc)
$__internal_0_$__cuda_sm10x_tcgen05_guardrail_trap_col_being_dealloced_not_returned_by_alloc:
[----:B------:R-:W-:Y:S05]  /*12900*/  BPT.TRAP 0x1 ;  /* 0x000000040000795c */ /* 0x000fea0000300000 */
[----:B------:R-:W-:-:S04]  /*12910*/  HFMA2 R3, -RZ, RZ, 0, 0 ;  /* 0x00000000ff037431 */ /* 0x000fc800000001ff */
[----:B------:R-:W-:Y:S05]  /*12920*/  RET.REL.NODEC R2 `(_ZN7cutlass13device_kernelINS_4gemm6kernel13GemmUniversalINS1_17GroupProblemShapeIN4cute5tupleIJiiiEEEEENS1_10collective13CollectiveMmaINS1_40MainloopSm100ArrayTmaUmmaWarpSpecializedILi3ELi8ELi4ENS6_IJNS5_1CILi2EEENSC_ILi1EEESE_EEEEENS6_IJNSC_ILi128EEENSC_ILi256EEESH_EEENS_10bfloat16_tEPNS6_IJlSE_NSC_ILi0EEEEEESK_SN_NS5_8TiledMMAINS5_8MMA_AtomIJNS5_26SM100_MMA_F16BF16_2x1SM_SSISK_SK_fLi128ELi256ELNS5_4UMMA5MajorE0ELSS_0ELNSR_7ScaleInE0ELST_0EEEEEENS5_6LayoutINS6_IJSE_SE_SE_EEENS6_IJSL_SL_SL_EEEEENS6_IJNS5_10UnderscoreES10_S10_EEEEENS5_18SM100_TMA_2SM_LOADENS5_14ComposedLayoutINS5_7SwizzleILi3ELi4ELi3EEENS5_18smem_ptr_flag_bitsILi16EEENSW_INS6_IJNSC_ILi8EEENSC_ILi64EEEEEENS6_IJS1A_SE_EEEEEEEvNS5_8identityES13_S1E_vS1F_EENS_8epilogue10collective18CollectiveEpilogueINS1H_31Sm100PtrArrayTmaWarpSpecializedILi4ELi2ELi32ELb1ELb0EEEJNS6_IJS1A_SI_SH_EEENS6_IJNSW_IS1A_SE_EENSW_INS6_IJNSC_ILi32EEESD_EEENS6_IJSE_SH_EEEEEEEENS_6half_tEPNS6_IJSE_lSL_EEES1T_S1V_NS1H_6fusion15FusionCallbacksIS1L_NS1W_17LinearCombinationIS1T_fS1T_fLNS_15FloatRoundStyleE2EEES1M_S1S_JEEENS5_5SM1004TMEM4LOAD26SM100_TMEM_LOAD_16dp256b4xENS5_13SM90_TMA_LOADENS14_IS16_S18_NSW_INS6_IJS1A_S19_EEENS6_IJSE_S1A_EEEEEEENS5_17SM75_U16x8_LDSM_TENS5_14SM90_TMA_STOREES2A_NS5_17SM90_U16x8_STSM_TENS5_39AutoVectorizingCopyWithAssumedAlignmentILi128EEEEEEvvEEEEvNT_6ParamsE) ;  /* 0xfffffed402b47950 */ /* 0x000fea0003c3ffff */
        .weak           $__internal_1_$__cuda_sm10x_tcgen05_guardrail_trap_phase_invalid_during_alloc
        .type           $__internal_1_$__cuda_sm10x_tcgen05_guardrail_trap_phase_invalid_during_alloc,@function
        .size           $__internal_1_$__cuda_sm10x_tcgen05_guardrail_trap_phase_invalid_during_alloc,($__internal_2_$__cuda_sm10x_tcgen05_guardrail_trap_unallocated_columns_being_dealloced - $__internal_1_$__cuda_sm10x_tcgen05_guardrail_trap_phase_invalid_during_alloc)
$__internal_1_$__cuda_sm10x_tcgen05_guardrail_trap_phase_invalid_during_alloc:
[----:B------:R-:W-:Y:S05]  /*12930*/  BPT.TRAP 0x1 ;  /* 0x000000040000795c */ /* 0x000fea0000300000 */
[----:B------:R-:W-:-:S04]  /*12940*/  MOV R3, 0x0 ;  /* 0x0000000000037802 */ /* 0x000fc80000000f00 */
[----:B------:R-:W-:Y:S05]  /*12950*/  RET.REL.NODEC R2 `(_ZN7cutlass13device_kernelINS_4gemm6kernel13GemmUniversalINS1_17GroupProblemShapeIN4cute5tupleIJiiiEEEEENS1_10collective13CollectiveMmaINS1_40MainloopSm100ArrayTmaUmmaWarpSpecializedILi3ELi8ELi4ENS6_IJNS5_1CILi2EEENSC_ILi1EEESE_EEEEENS6_IJNSC_ILi128EEENSC_ILi256EEESH_EEENS_10bfloat16_tEPNS6_IJlSE_NSC_ILi0EEEEEESK_SN_NS5_8TiledMMAINS5_8MMA_AtomIJNS5_26SM100_MMA_F16BF16_2x1SM_SSISK_SK_fLi128ELi256ELNS5_4UMMA5MajorE0ELSS_0ELNSR_7ScaleInE0ELST_0EEEEEENS5_6LayoutINS6_IJSE_SE_SE_EEENS6_IJSL_SL_SL_EEEEENS6_IJNS5_10UnderscoreES10_S10_EEEEENS5_18SM100_TMA_2SM_LOADENS5_14ComposedLayoutINS5_7SwizzleILi3ELi4ELi3EEENS5_18smem_ptr_flag_bitsILi16EEENSW_INS6_IJNSC_ILi8EEENSC_ILi64EEEEEENS6_IJS1A_SE_EEEEEEEvNS5_8identityES13_S1E_vS1F_EENS_8epilogue10collective18CollectiveEpilogueINS1H_31Sm100PtrArrayTmaWarpSpecializedILi4ELi2ELi32ELb1ELb0EEEJNS6_IJS1A_SI_SH_EEENS6_IJNSW_IS1A_SE_EENSW_INS6_IJNSC_ILi32EEESD_EEENS6_IJSE_SH_EEEEEEEENS_6half_tEPNS6_IJSE_lSL_EEES1T_S1V_NS1H_6fusion15FusionCallbacksIS1L_NS1W_17LinearCombinationIS1T_fS1T_fLNS_15FloatRoundStyleE2EEES1M_S1S_JEEENS5_5SM1004TMEM4LOAD26SM100_TMEM_LOAD_16dp256b4xENS5_13SM90_TMA_LOADENS14_IS16_S18_NSW_INS6_IJS1A_S19_EEENS6_IJSE_S1A_EEEEEEENS5_17SM75_U16x8_LDSM_TENS5_14SM90_TMA_STOREES2A_NS5_17SM90_U16x8_STSM_TENS5_39AutoVectorizingCopyWithAssumedAlignmentILi128EEEEEEvvEEEEvNT_6ParamsE) ;  /* 0xfffffed402a87950 */ /* 0x000fea0003c3ffff */
        .weak           $__internal_2_$__cuda_sm10x_tcgen05_guardrail_trap_unallocated_columns_being_dealloced
        .type           $__internal_2_$__cuda_sm10x_tcgen05_guardrail_trap_unallocated_columns_being_dealloced,@function
        .size           $__internal_2_$__cuda_sm10x_tcgen05_guardrail_trap_unallocated_columns_being_dealloced,($__internal_3_$__cuda_sm20_div_u64 - $__internal_2_$__cuda_sm10x_tcgen05_guardrail_trap_unallocated_columns_being_dealloced)
$__internal_2_$__cuda_sm10x_tcgen05_guardrail_trap_unallocated_columns_being_dealloced:
[----:B------:R-:W-:Y:S05]  /*12960*/  BPT.TRAP 0x1 ;  /* 0x000000040000795c */ /* 0x000fea0000300000 */
[----:B------:R-:W-:-:S04]  /*12970*/  HFMA2 R3, -RZ, RZ, 0, 0 ;  /* 0x00000000ff037431 */ /* 0x000fc800000001ff */
[----:B------:R-:W-:Y:S05]  /*12980*/  RET.REL.NODEC R2 `(_ZN7cutlass13device_kernelINS_4gemm6kernel13GemmUniversalINS1_17GroupProblemShapeIN4cute5tupleIJiiiEEEEENS1_10collective13CollectiveMmaINS1_40MainloopSm100ArrayTmaUmmaWarpSpecializedILi3ELi8ELi4ENS6_IJNS5_1CILi2EEENSC_ILi1EEESE_EEEEENS6_IJNSC_ILi128EEENSC_ILi256EEESH_EEENS_10bfloat16_tEPNS6_IJlSE_NSC_ILi0EEEEEESK_SN_NS5_8TiledMMAINS5_8MMA_AtomIJNS5_26SM100_MMA_F16BF16_2x1SM_SSISK_SK_fLi128ELi256ELNS5_4UMMA5MajorE0ELSS_0ELNSR_7ScaleInE0ELST_0EEEEEENS5_6LayoutINS6_IJSE_SE_SE_EEENS6_IJSL_SL_SL_EEEEENS6_IJNS5_10UnderscoreES10_S10_EEEEENS5_18SM100_TMA_2SM_LOADENS5_14ComposedLayoutINS5_7SwizzleILi3ELi4ELi3EEENS5_18smem_ptr_flag_bitsILi16EEENSW_INS6_IJNSC_ILi8EEENSC_ILi64EEEEEENS6_IJS1A_SE_EEEEEEEvNS5_8identityES13_S1E_vS1F_EENS_8epilogue10collective18CollectiveEpilogueINS1H_31Sm100PtrArrayTmaWarpSpecializedILi4ELi2ELi32ELb1ELb0EEEJNS6_IJS1A_SI_SH_EEENS6_IJNSW_IS1A_SE_EENSW_INS6_IJNSC_ILi32EEESD_EEENS6_IJSE_SH_EEEEEEEENS_6half_tEPNS6_IJSE_lSL_EEES1T_S1V_NS1H_6fusion15FusionCallbacksIS1L_NS1W_17LinearCombinationIS1T_fS1T_fLNS_15FloatRoundStyleE2EEES1M_S1S_JEEENS5_5SM1004TMEM4LOAD26SM100_TMEM_LOAD_16dp256b4xENS5_13SM90_TMA_LOADENS14_IS16_S18_NSW_INS6_IJS1A_S19_EEENS6_IJSE_S1A_EEEEEEENS5_17SM75_U16x8_LDSM_TENS5_14SM90_TMA_STOREES2A_NS5_17SM90_U16x8_STSM_TENS5_39AutoVectorizingCopyWithAssumedAlignmentILi128EEEEEEvvEEEEvNT_6ParamsE) ;  /* 0xfffffed4029c7950 */ /* 0x000fea0003c3ffff */
        .weak           $__internal_3_$__cuda_sm20_div_u64
        .type           $__internal_3_$__cuda_sm20_div_u64,@function
        .size           $__internal_3_$__cuda_sm20_div_u64,(.L_x_64 - $__internal_3_$__cuda_sm20_div_u64)
$__internal_3_$__cuda_sm20_div_u64:
[----:B------:R-:W1:Y:S08]  /*12990*/  I2F.U64.RP R16, UR4 ;  /* 0x0000000400107d12 */ /* 0x000e700008309000 */
[----:B-1----:R-:W1:Y:S02]  /*129a0*/  MUFU.RCP R3, R16 ;  /* 0x0000001000037308 */ /* 0x002e640000001000 */
[----:B-1----:R-:W-:-:S06]  /*129b0*/  VIADD R3, R3, 0x1ffffffe ;  /* 0x1ffffffe03037836 */ /* 0x002fcc0000000000 */
[----:B------:R-:W1:Y:S02]  /*129c0*/  F2I.U64.TRUNC R18, R3 ;  /* 0x0000000300127311 */ /* 0x000e64000020d800 */
[----:B-1----:R-:W-:Y:S01]  /*129d0*/  R2UR UR12, R18 ;  /* 0x00000000120c72ca */ /* 0x002fe200000e0000 */
[----:B------:R-:W-:Y:S01]  /*129e0*/  IMAD.MOV.U32 R3, RZ, RZ, 0x0 ;  /* 0x00000000ff037424 */ /* 0x000fe200078e00ff */
[----:B------:R-:W-:-:S11]  /*129f0*/  R2UR UR13, R19 ;  /* 0x00000000130d72ca */ /* 0x000fd600000e0000 */
[----:B------:R-:W-:-:S04]  /*12a00*/  UIMAD.WIDE.U32 UR14, UR12, UR4, URZ ;  /* 0x000000040c0e72a5 */ /* 0x000fc8000f8e00ff */
[----:B------:R-:W-:Y:S02]  /*12a10*/  UIADD3 UR11, UP0, UPT, URZ, -UR14, URZ ;  /* 0x8000000eff0b7290 */ /* 0x000fe4000ff1e0ff */
[----:B------:R-:W-:Y:S02]  /*12a20*/  UIMAD UR10, UR12, UR5, UR15 ;  /* 0x000000050c0a72a4 */ /* 0x000fe4000f8e020f */
[----:B------:R-:W-:Y:S02]  /*12a30*/  UIMAD.WIDE.U32 UR14, UR12, UR11, URZ ;  /* 0x0000000b0c0e72a5 */ /* 0x000fe4000f8e00ff */
[----:B------:R-:W-:-:S04]  /*12a40*/  UIMAD UR10, UR13, UR4, UR10 ;  /* 0x000000040d0a72a4 */ /* 0x000fc8000f8e020a */
[----:B------:R-:W-:Y:S01]  /*12a50*/  UIADD3.X UR10, UPT, UPT, URZ, ~UR10, URZ, UP0, !UPT ;  /* 0x8000000aff0a7290 */ /* 0x000fe200087fe4ff */
[----:B------:R-:W-:Y:S01]  /*12a60*/  UMOV UR14, UR15 ;  /* 0x0000000f000e7c82 */ /* 0x000fe20008000000 */
[----:B------:R-:W-:Y:S02]  /*12a70*/  UMOV UR15, UR12 ;  /* 0x0000000c000f7c82 */ /* 0x000fe40008000000 */
[----:B------:R-:W-:Y:S02]  /*12a80*/  UIMAD.WIDE.U32 UR18, UR13, UR10, URZ ;  /* 0x0000000a0d1272a5 */ /* 0x000fe4000f8e00ff */
[----:B------:R-:W-:Y:S02]  /*12a90*/  UIMAD.WIDE.U32 UR14, UP2, UR12, UR10, UR14 ;  /* 0x0000000a0c0e72a5 */ /* 0x000fe4000f84000e */
[----:B------:R-:W-:Y:S02]  /*12aa0*/  UIMAD UR10, UR13, UR10, URZ ;  /* 0x0000000a0d0a72a4 */ /* 0x000fe4000f8e02ff */
[----:B------:R-:W-:-:S03]  /*12ab0*/  UIMAD.WIDE.U32 UR14, UP1, UR13, UR11, UR14 ;  /* 0x0000000b0d0e72a5 */ /* 0x000fc6000f82000e */
[----:B------:R-:W-:Y:S01]  /*12ac0*/  UMOV UR11, UR19 ;  /* 0x00000013000b7c82 */ /* 0x000fe20008000000 */
[----:B------:R-:W-:Y:S02]  /*12ad0*/  UIADD3 UR15, UP0, UPT, UR10, UR15, URZ ;  /* 0x0000000f0a0f7290 */ /* 0x000fe4000ff1e0ff */
[----:B------:R-:W-:Y:S02]  /*12ae0*/  UIADD3.X UR11, UPT, UPT, UR11, UR13, URZ, UP2, !UPT ;  /* 0x0000000d0b0b7290 */ /* 0x000fe400097fe4ff */
[----:B------:R-:W-:Y:S02]  /*12af0*/  UIMAD.WIDE.U32 UR18, UR15, UR4, URZ ;  /* 0x000000040f1272a5 */ /* 0x000fe4000f8e00ff */
[----:B------:R-:W-:Y:S02]  /*12b00*/  UIADD3.X UR12, UPT, UPT, URZ, URZ, UR11, UP0, UP1 ;  /* 0x000000ffff0c7290 */ /* 0x000fe400087e240b */
[----:B------:R-:W-:Y:S02]  /*12b10*/  UIADD3 UR10, UP0, UPT, URZ, -UR18, URZ ;  /* 0x80000012ff0a7290 */ /* 0x000fe4000ff1e0ff */
[----:B------:R-:W-:-:S02]  /*12b20*/  UIMAD UR11, UR15, UR5, UR19 ;  /* 0x000000050f0b72a4 */ /* 0x000fc4000f8e0213 */
[----:B------:R-:W-:Y:S02]  /*12b30*/  UIMAD.WIDE.U32 UR18, UR15, UR10, URZ ;  /* 0x0000000a0f1272a5 */ /* 0x000fe4000f8e00ff */
[----:B------:R-:W-:-:S04]  /*12b40*/  UIMAD UR11, UR12, UR4, UR11 ;  /* 0x000000040c0b72a4 */ /* 0x000fc8000f8e020b */
[----:B------:R-:W-:Y:S01]  /*12b50*/  UIADD3.X UR11, UPT, UPT, URZ, ~UR11, URZ, UP0, !UPT ;  /* 0x8000000bff0b7290 */ /* 0x000fe200087fe4ff */
[----:B------:R-:W-:-:S03]  /*12b60*/  UMOV UR14, UR19 ;  /* 0x00000013000e7c82 */ /* 0x000fc60008000000 */
[----:B------:R-:W-:Y:S02]  /*12b70*/  UIMAD.WIDE.U32 UR18, UP2, UR15, UR11, UR14 ;  /* 0x0000000b0f1272a5 */ /* 0x000fe4000f84000e */
[----:B------:R-:W-:Y:S02]  /*12b80*/  UIMAD.WIDE.U32 UR14, UR12, UR11, URZ ;  /* 0x0000000b0c0e72a5 */ /* 0x000fe4000f8e00ff */
[----:B------:R-:W-:Y:S02]  /*12b90*/  UIMAD.WIDE.U32 UR18, UP1, UR12, UR10, UR18 ;  /* 0x0000000a0c1272a5 */ /* 0x000fe4000f820012 */
[----:B------:R-:W-:-:S05]  /*12ba0*/  UIMAD UR10, UR12, UR11, URZ ;  /* 0x0000000b0c0a72a4 */ /* 0x000fca000f8e02ff */
[----:B------:R-:W-:Y:S02]  /*12bb0*/  UMOV UR11, UR19 ;  /* 0x00000013000b7c82 */ /* 0x000fe40008000000 */
[----:B------:R-:W-:-:S03]  /*12bc0*/  UIADD3 UR10, UP0, UPT, UR10, UR11, URZ ;  /* 0x0000000b0a0a7290 */ /* 0x000fc6000ff1e0ff */
[----:B------:R-:W-:Y:S01]  /*12bd0*/  UMOV UR11, UR15 ;  /* 0x0000000f000b7c82 */ /* 0x000fe20008000000 */
[----:B------:R-:W-:Y:S02]  /*12be0*/  UIMAD.WIDE.U32 UR18, UR10, UR6, URZ ;  /* 0x000000060a1272a5 */ /* 0x000fe4000f8e00ff */
[----:B------:R-:W-:-:S04]  /*12bf0*/  UIADD3.X UR11, UPT, UPT, UR11, UR12, URZ, UP2, !UPT ;  /* 0x0000000c0b0b7290 */ /* 0x000fc800097fe4ff */
[----:B------:R-:W-:Y:S01]  /*12c00*/  UIADD3.X UR14, UPT, UPT, URZ, URZ, UR11, UP0, UP1 ;  /* 0x000000ffff0e7290 */ /* 0x000fe200087e240b */
[----:B------:R-:W-:Y:S01]  /*12c10*/  UMOV UR18, UR19 ;  /* 0x0000001300127c82 */ /* 0x000fe20008000000 */
[----:B------:R-:W-:Y:S02]  /*12c20*/  UMOV UR19, URZ ;  /* 0x000000ff00137c82 */ /* 0x000fe40008000000 */
[----:B------:R-:W-:Y:S02]  /*12c30*/  UIMAD.WIDE.U32 UR12, UR14, UR9, URZ ;  /* 0x000000090e0c72a5 */ /* 0x000fe4000f8e00ff */
[----:B------:R-:W-:-:S04]  /*12c40*/  UIMAD.WIDE.U32 UR10, UR10, UR9, UR18 ;  /* 0x000000090a0a72a5 */ /* 0x000fc8000f8e0012 */
[----:B------:R-:W-:Y:S02]  /*12c50*/  UIMAD.WIDE.U32 UR10, UP1, UR14, UR6, UR10 ;  /* 0x000000060e0a72a5 */ /* 0x000fe4000f82000a */
[----:B------:R-:W-:-:S04]  /*12c60*/  UIMAD UR14, UR14, UR9, URZ ;  /* 0x000000090e0e72a4 */ /* 0x000fc8000f8e02ff */
[----:B------:R-:W-:-:S03]  /*12c70*/  UIADD3 UR14, UP0, UPT, UR14, UR11, URZ ;  /* 0x0000000b0e0e7290 */ /* 0x000fc6000ff1e0ff */
[----:B------:R-:W-:Y:S01]  /*12c80*/  UMOV UR11, UR13 ;  /* 0x0000000d000b7c82 */ /* 0x000fe20008000000 */
[----:B------:R-:W-:Y:S02]  /*12c90*/  UIMAD.WIDE.U32 UR18, UR14, UR4, URZ ;  /* 0x000000040e1272a5 */ /* 0x000fe4000f8e00ff */
[----:B------:R-:W-:Y:S02]  /*12ca0*/  UIADD3.X UR11, UPT, UPT, UR11, URZ, URZ, UP1, !UPT ;  /* 0x000000ff0b0b7290 */ /* 0x000fe40008ffe4ff */
[----:B------:R-:W-:Y:S02]  /*12cb0*/  UIADD3 UR13, UPT, UPT, UR14, 0x1, URZ ;  /* 0x000000010e0d7890 */ /* 0x000fe4000fffe0ff */
[----:B------:R-:W-:Y:S02]  /*12cc0*/  UIADD3.X UR12, UPT, UPT, URZ, UR11, URZ, UP0, !UPT ;  /* 0x0000000bff0c7290 */ /* 0x000fe400087fe4ff */
[----:B------:R-:W-:Y:S02]  /*12cd0*/  UIMAD UR11, UR14, UR5, UR19 ;  /* 0x000000050e0b72a4 */ /* 0x000fe4000f8e0213 */
[----:B------:R-:W-:-:S02]  /*12ce0*/  UIADD3 UR10, UP0, UPT, -UR18, UR6, URZ ;  /* 0x00000006120a7290 */ /* 0x000fc4000ff1e1ff */
[----:B------:R-:W-:Y:S02]  /*12cf0*/  UIMAD UR11, UR12, UR4, UR11 ;  /* 0x000000040c0b72a4 */ /* 0x000fe4000f8e020b */
[----:B------:R-:W-:Y:S02]  /*12d00*/  UISETP.GE.U32.AND UP1, UPT, UR10, UR4, UPT ;  /* 0x000000040a00728c */ /* 0x000fe4000bf26070 */
[----:B------:R-:W-:Y:S02]  /*12d10*/  UIADD3.X UR9, UPT, UPT, ~UR11, UR9, URZ, UP0, !UPT ;  /* 0x000000090b097290 */ /* 0x000fe400087fe5ff */
[----:B------:R-:W-:Y:S02]  /*12d20*/  UIADD3 UR12, UP0, UPT, -UR4, UR10, URZ ;  /* 0x0000000a040c7290 */ /* 0x000fe4000ff1e1ff */
[----:B------:R-:W-:Y:S02]  /*12d30*/  UISETP.GE.U32.AND.EX UP1, UPT, UR9, UR5, UPT, UP1 ;  /* 0x000000050900728c */ /* 0x000fe4000bf26110 */
[----:B------:R-:W-:-:S02]  /*12d40*/  UIADD3.X UR11, UPT, UPT, ~UR5, UR9, URZ, UP0, !UPT ;  /* 0x00000009050b7290 */ /* 0x000fc400087fe5ff */
[----:B------:R-:W-:Y:S02]  /*12d50*/  USEL UR12, UR12, UR10, UP1 ;  /* 0x0000000a0c0c7287 */ /* 0x000fe40008800000 */
[----:B------:R-:W-:Y:S02]  /*12d60*/  USEL UR11, UR11, UR9, UP1 ;  /* 0x000000090b0b7287 */ /* 0x000fe40008800000 */
[----:B------:R-:W-:Y:S02]  /*12d70*/  USEL UR13, UR13, UR14, UP1 ;  /* 0x0000000e0d0d7287 */ /* 0x000fe40008800000 */
[----:B------:R-:W-:Y:S02]  /*12d80*/  UISETP.GE.U32.AND UP1, UPT, UR12, UR4, UPT ;  /* 0x000000040c00728c */ /* 0x000fe4000bf26070 */
[----:B------:R-:W-:Y:S02]  /*12d90*/  UISETP.NE.U32.AND UP0, UPT, UR4, URZ, UPT ;  /* 0x000000ff0400728c */ /* 0x000fe4000bf05070 */
[----:B------:R-:W-:-:S02]  /*12da0*/  UIADD3 UR9, UPT, UPT, UR13, 0x1, URZ ;  /* 0x000000010d097890 */ /* 0x000fc4000fffe0ff */
[----:B------:R-:W-:Y:S02]  /*12db0*/  UISETP.GE.U32.AND.EX UP1, UPT, UR11, UR5, UPT, UP1 ;  /* 0x000000050b00728c */ /* 0x000fe4000bf26110 */
[----:B------:R-:W-:Y:S02]  /*12dc0*/  UISETP.NE.AND.EX UP0, UPT, UR5, URZ, UPT, UP0 ;  /* 0x000000ff0500728c */ /* 0x000fe4000bf05300 */
[----:B------:R-:W-:-:S04]  /*12dd0*/  USEL UR9, UR9, UR13, UP1 ;  /* 0x0000000d09097287 */ /* 0x000fc80008800000 */
[----:B------:R-:W-:Y:S01]  /*12de0*/  USEL UR12, UR9, 0xffffffff, UP0 ;  /* 0xffffffff090c7887 */ /* 0x000fe20008000000 */
[----:B------:R-:W-:Y:S11]  /*12df0*/  RET.REL.NODEC R2 `(_ZN7cutlass13device_kernelINS_4gemm6kernel13GemmUniversalINS1_17GroupProblemShapeIN4cute5tupleIJiiiEEEEENS1_10collective13CollectiveMmaINS1_40MainloopSm100ArrayTmaUmmaWarpSpecializedILi3ELi8ELi4ENS6_IJNS5_1CILi2EEENSC_ILi1EEESE_EEEEENS6_IJNSC_ILi128EEENSC_ILi256EEESH_EEENS_10bfloat16_tEPNS6_IJlSE_NSC_ILi0EEEEEESK_SN_NS5_8TiledMMAINS5_8MMA_AtomIJNS5_26SM100_MMA_F16BF16_2x1SM_SSISK_SK_fLi128ELi256ELNS5_4UMMA5MajorE0ELSS_0ELNSR_7ScaleInE0ELST_0EEEEEENS5_6LayoutINS6_IJSE_SE_SE_EEENS6_IJSL_SL_SL_EEEEENS6_IJNS5_10UnderscoreES10_S10_EEEEENS5_18SM100_TMA_2SM_LOADENS5_14ComposedLayoutINS5_7SwizzleILi3ELi4ELi3EEENS5_18smem_ptr_flag_bitsILi16EEENSW_INS6_IJNSC_ILi8EEENSC_ILi64EEEEEENS6_IJS1A_SE_EEEEEEEvNS5_8identityES13_S1E_vS1F_EENS_8epilogue10collective18CollectiveEpilogueINS1H_31Sm100PtrArrayTmaWarpSpecializedILi4ELi2ELi32ELb1ELb0EEEJNS6_IJS1A_SI_SH_EEENS6_IJNSW_IS1A_SE_EENSW_INS6_IJNSC_ILi32EEESD_EEENS6_IJSE_SH_EEEEEEEENS_6half_tEPNS6_IJSE_lSL_EEES1T_S1V_NS1H_6fusion15FusionCallbacksIS1L_NS1W_17LinearCombinationIS1T_fS1T_fLNS_15FloatRoundStyleE2EEES1M_S1S_JEEENS5_5SM1004TMEM4LOAD26SM100_TMEM_LOAD_16dp256b4xENS5_13SM90_TMA_LOADENS14_IS16_S18_NSW_INS6_IJS1A_S19_EEENS6_IJSE_S1A_EEEEEEENS5_17SM75_U16x8_LDSM_TENS5_14SM90_TMA_STOREES2A_NS5_17SM90_U16x8_STSM_TENS5_39AutoVectorizingCopyWithAssumedAlignmentILi128EEEEEEvvEEEEvNT_6ParamsE) ;  /* 0xfffffed002807950 */ /* 0x000ff60003c3ffff */
.L_x_64:
[----:B------:R-:W-:Y:S01]  /*12e00*/  MOV R28, R16 ;  /* 0x00000010001c7202 */ /* 0x000fe20000000f00 */
[----:B------:R-:W-:-:S05]  /*12e10*/  IMAD.MOV.U32 R29, RZ, RZ, R3 ;  /* 0x000000ffff1d7224 */ /* 0x000fca00078e0003 */
[----:B------:R-:W1:Y:S08]  /*12e20*/  I2F.U64.RP R28, R28 ;  /* 0x0000001c001c7312 */ /* 0x000e700000309000 */
[----:B-1----:R-:W1:Y:S02]  /*12e30*/  MUFU.RCP R22, R28 ;  /* 0x0000001c00167308 */ /* 0x002e640000001000 */
[----:B-1----:R-:W-:-:S06]  /*12e40*/  IADD3 R22, PT, PT, R22, 0x1ffffffe, RZ ;  /* 0x1ffffffe16167810 */ /* 0x002fcc0007ffe0ff */
[----:B------:R-:W1:Y:S02]  /*12e50*/  F2I.U64.TRUNC R22, R22 ;  /* 0x0000001600167311 */ /* 0x000e64000020d800 */
[----:B-1----:R-:W-:-:S04]  /*12e60*/  IMAD.WIDE.U32 R24, R22, R16, RZ ;  /* 0x0000001016187225 */ /* 0x002fc800078e00ff */
[----:B------:R-:W-:Y:S01]  /*12e70*/  IMAD R27, R22, R3, R25 ;  /* 0x00000003161b7224 */ /* 0x000fe200078e0219 */
[----:B------:R-:W-:-:S03]  /*12e80*/  IADD3 R25, P0, PT, RZ, -R24, RZ ;  /* 0x80000018ff197210 */ /* 0x000fc60007f1e0ff */
[----:B------:R-:W-:Y:S01]  /*12e90*/  IMAD R20, R23, R16, R27 ;  /* 0x0000001017147224 */ /* 0x000fe200078e021b */
[----:B------:R-:W-:Y:S01]  /*12ea0*/  MOV R27, R22 ;  /* 0x00000016001b7202 */ /* 0x000fe20000000f00 */
[----:B------:R-:W-:-:S04]  /*12eb0*/  IMAD.HI.U32 R26, R22, R25, RZ ;  /* 0x00000019161a7227 */ /* 0x000fc800078e00ff */
[----:B------:R-:W-:-:S04]  /*12ec0*/  IMAD.X R20, RZ, RZ, ~R20, P0 ;  /* 0x000000ffff147224 */ /* 0x000fc800000e0e14 */
[----:B------:R-:W-:-:S04]  /*12ed0*/  IMAD.WIDE.U32 R26, P2, R22, R20, R26 ;  /* 0x00000014161a7225 */ /* 0x000fc8000784001a */
[C---:B------:R-:W-:Y:S02]  /*12ee0*/  IMAD R24, R23.reuse, R20, RZ ;  /* 0x0000001417187224 */ /* 0x040fe400078e02ff */
[----:B------:R-:W-:-:S04]  /*12ef0*/  IMAD.HI.U32 R25, P1, R23, R25, R26 ;  /* 0x0000001917197227 */ /* 0x000fc8000782001a */
[----:B------:R-:W-:Y:S01]  /*12f00*/  IMAD.HI.U32 R20, R23, R20, RZ ;  /* 0x0000001417147227 */ /* 0x000fe200078e00ff */
[----:B------:R-:W-:-:S03]  /*12f10*/  IADD3 R25, P0, PT, R24, R25, RZ ;  /* 0x0000001918197210 */ /* 0x000fc60007f1e0ff */
[----:B------:R-:W-:Y:S02]  /*12f20*/  IMAD.X R23, R20, 0x1, R23, P2 ;  /* 0x0000000114177824 */ /* 0x000fe400010e0617 */
[----:B------:R-:W-:-:S03]  /*12f30*/  IMAD.WIDE.U32 R26, R25, R16, RZ ;  /* 0x00000010191a7225 */ /* 0x000fc600078e00ff */
[----:B------:R-:W-:Y:S01]  /*12f40*/  IADD3.X R23, PT, PT, RZ, RZ, R23, P0, P1 ;  /* 0x000000ffff177210 */ /* 0x000fe200007e2417 */
[----:B------:R-:W-:Y:S01]  /*12f50*/  IMAD R20, R25, R3, R27 ;  /* 0x0000000319147224 */ /* 0x000fe200078e021b */
[----:B------:R-:W-:-:S03]  /*12f60*/  IADD3 R22, P0, PT, RZ, -R26, RZ ;  /* 0x8000001aff167210 */ /* 0x000fc60007f1e0ff */
[----:B------:R-:W-:Y:S02]  /*12f70*/  IMAD R20, R23, R16, R20 ;  /* 0x0000001017147224 */ /* 0x000fe400078e0214 */
[----:B------:R-:W-:-:S03]  /*12f80*/  IMAD.HI.U32 R24, R25, R22, RZ ;  /* 0x0000001619187227 */ /* 0x000fc600078e00ff */
[----:B------:R-:W-:-:S05]  /*12f90*/  IADD3.X R20, PT, PT, RZ, ~R20, RZ, P0, !PT ;  /* 0x80000014ff147210 */ /* 0x000fca00007fe4ff */
[----:B------:R-:W-:-:S04]  /*12fa0*/  IMAD.WIDE.U32 R26, P2, R25, R20, R24 ;  /* 0x00000014191a7225 */ /* 0x000fc80007840018 */
[C---:B------:R-:W-:Y:S02]  /*12fb0*/  IMAD R24, R23.reuse, R20, RZ ;  /* 0x0000001417187224 */ /* 0x040fe400078e02ff */
[----:B------:R-:W-:-:S04]  /*12fc0*/  IMAD.HI.U32 R25, P1, R23, R22, R26 ;  /* 0x0000001617197227 */ /* 0x000fc8000782001a */
[----:B------:R-:W-:Y:S01]  /*12fd0*/  IMAD.HI.U32 R20, R23, R20, RZ ;  /* 0x0000001417147227 */ /* 0x000fe200078e00ff */
[----:B------:R-:W-:-:S03]  /*12fe0*/  IADD3 R24, P0, PT, R24, R25, RZ ;  /* 0x0000001918187210 */ /* 0x000fc60007f1e0ff */
[----:B------:R-:W-:Y:S02]  /*12ff0*/  IMAD.X R20, R20, 0x1, R23, P2 ;  /* 0x0000000114147824 */ /* 0x000fe400010e0617 */
[----:B------:R-:W-:Y:S02]  /*13000*/  HFMA2 R23, -RZ, RZ, 0, 0 ;  /* 0x00000000ff177431 */ /* 0x000fe400000001ff */
[----:B------:R-:W-:Y:S01]  /*13010*/  IMAD.HI.U32 R22, R24, R19, RZ ;  /* 0x0000001318167227 */ /* 0x000fe200078e00ff */
[----:B------:R-:W-:-:S05]  /*13020*/  IADD3.X R25, PT, PT, RZ, RZ, R20, P0, P1 ;  /* 0x000000ffff197210 */ /* 0x000fca00007e2414 */
[-C--:B------:R-:W-:Y:S02]  /*13030*/  IMAD R20, R25, R18.reuse, RZ ;  /* 0x0000001219147224 */ /* 0x080fe400078e02ff */
[----:B------:R-:W-:-:S04]  /*13040*/  IMAD.WIDE.U32 R22, R24, R18, R22 ;  /* 0x0000001218167225 */ /* 0x000fc800078e0016 */
[----:B------:R-:W-:-:S04]  /*13050*/  IMAD.HI.U32 R23, P1, R25, R19, R22 ;  /* 0x0000001319177227 */ /* 0x000fc80007820016 */
[----:B------:R-:W-:Y:S01]  /*13060*/  IMAD.HI.U32 R22, R25, R18, RZ ;  /* 0x0000001219167227 */ /* 0x000fe200078e00ff */
[----:B------:R-:W-:-:S04]  /*13070*/  IADD3 R20, P0, PT, R20, R23, RZ ;  /* 0x0000001714147210 */ /* 0x000fc80007f1e0ff */
[----:B------:R-:W-:Y:S01]  /*13080*/  IADD3.X R22, PT, PT, R22, RZ, RZ, P1, !PT ;  /* 0x000000ff16167210 */ /* 0x000fe20000ffe4ff */
[----:B------:R-:W-:-:S04]  /*13090*/  IMAD.WIDE.U32 R24, R20, R16, RZ ;  /* 0x0000001014187225 */ /* 0x000fc800078e00ff */
[----:B------:R-:W-:Y:S01]  /*130a0*/  IMAD.X R22, RZ, RZ, R22, P0 ;  /* 0x000000ffff167224 */ /* 0x000fe200000e0616 */
[----:B------:R-:W-:Y:S01]  /*130b0*/  IADD3 R19, P0, PT, -R24, R19, RZ ;  /* 0x0000001318137210 */ /* 0x000fe20007f1e1ff */
[C---:B------:R-:W-:Y:S02]  /*130c0*/  IMAD R23, R20.reuse, R3, R25 ;  /* 0x0000000314177224 */ /* 0x040fe400078e0219 */
[----:B------:R-:W-:Y:S01]  /*130d0*/  VIADD R25, R20, 0x1 ;  /* 0x0000000114197836 */ /* 0x000fe20000000000 */
[-C--:B------:R-:W-:Y:S01]  /*130e0*/  ISETP.GE.U32.AND P2, PT, R19, R16.reuse, PT ;  /* 0x000000101300720c */ /* 0x080fe20003f46070 */
[----:B------:R-:W-:Y:S01]  /*130f0*/  IMAD R23, R22, R16, R23 ;  /* 0x0000001016177224 */ /* 0x000fe200078e0217 */
[----:B------:R-:W-:-:S04]  /*13100*/  IADD3 R22, P1, PT, -R16, R19, RZ ;  /* 0x0000001310167210 */ /* 0x000fc80007f3e1ff */
[----:B------:R-:W-:-:S04]  /*13110*/  IADD3.X R18, PT, PT, ~R23, R18, RZ, P0, !PT ;  /* 0x0000001217127210 */ /* 0x000fc800007fe5ff */
[----:B------:R-:W-:Y:S02]  /*13120*/  ISETP.GE.U32.AND.EX P0, PT, R18, R3, PT, P2 ;  /* 0x000000031200720c */ /* 0x000fe40003f06120 */
[-C--:B------:R-:W-:Y:S02]  /*13130*/  IADD3.X R23, PT, PT, ~R3, R18.reuse, RZ, P1, !PT ;  /* 0x0000001203177210 */ /* 0x080fe40000ffe5ff */
[----:B------:R-:W-:Y:S02]  /*13140*/  SEL R19, R22, R19, P0 ;  /* 0x0000001316137207 */ /* 0x000fe40000000000 */
[----:B------:R-:W-:Y:S02]  /*13150*/  SEL R18, R23, R18, P0 ;  /* 0x0000001217127207 */ /* 0x000fe40000000000 */
[----:B------:R-:W-:Y:S02]  /*13160*/  SEL R25, R25, R20, P0 ;  /* 0x0000001419197207 */ /* 0x000fe40000000000 */
[----:B------:R-:W-:-:S02]  /*13170*/  ISETP.GE.U32.AND P1, PT, R19, R16, PT ;  /* 0x000000101300720c */ /* 0x000fc40003f26070 */
[----:B------:R-:W-:Y:S02]  /*13180*/  ISETP.NE.U32.AND P0, PT, R16, RZ, PT ;  /* 0x000000ff1000720c */ /* 0x000fe40003f05070 */
[----:B------:R-:W-:Y:S02]  /*13190*/  IADD3 R20, PT, PT, R25, 0x1, RZ ;  /* 0x0000000119147810 */ /* 0x000fe40007ffe0ff */
[----:B------:R-:W-:Y:S02]  /*131a0*/  ISETP.GE.U32.AND.EX P1, PT, R18, R3, PT, P1 ;  /* 0x000000031200720c */ /* 0x000fe40003f26110 */
[----:B------:R-:W-:Y:S02]  /*131b0*/  ISETP.NE.AND.EX P0, PT, R3, RZ, PT, P0 ;  /* 0x000000ff0300720c */ /* 0x000fe40003f05300 */
[----:B------:R-:W-:Y:S02]  /*131c0*/  MOV R3, 0x0 ;  /* 0x0000000000037802 */ /* 0x000fe40000000f00 */
[----:B------:R-:W-:-:S04]  /*131d0*/  SEL R20, R20, R25, P1 ;  /* 0x0000001914147207 */ /* 0x000fc80000800000 */
[----:B------:R-:W-:Y:S01]  /*131e0*/  SEL R20, R20, 0xffffffff, P0 ;  /* 0xffffffff14147807 */ /* 0x000fe20000000000 */
[----:B------:R-:W-:Y:S06]  /*131f0*/  RET.REL.NODEC R2 `(_ZN7cutlass13device_kernelINS_4gemm6kernel13GemmUniversalINS1_17GroupProblemShapeIN4cute5tupleIJiiiEEEEENS1_10collective13CollectiveMmaINS1_40MainloopSm100ArrayTmaUmmaWarpSpecializedILi3ELi8ELi4ENS6_IJNS5_1CILi2EEENSC_ILi1EEESE_EEEEENS6_IJNSC_ILi128EEENSC_ILi256EEESH_EEENS_10bfloat16_tEPNS6_IJlSE_NSC_ILi0EEEEEESK_SN_NS5_8TiledMMAINS5_8MMA_AtomIJNS5_26SM100_MMA_F16BF16_2x1SM_SSISK_SK_fLi128ELi256ELNS5_4UMMA5MajorE0ELSS_0ELNSR_7ScaleInE0ELST_0EEEEEENS5_6LayoutINS6_IJSE_SE_SE_EEENS6_IJSL_SL_SL_EEEEENS6_IJNS5_10UnderscoreES10_S10_EEEEENS5_18SM100_TMA_2SM_LOADENS5_14ComposedLayoutINS5_7SwizzleILi3ELi4ELi3EEENS5_18smem_ptr_flag_bitsILi16EEENSW_INS6_IJNSC_ILi8EEENSC_ILi64EEEEEENS6_IJS1A_SE_EEEEEEEvNS5_8identityES13_S1E_vS1F_EENS_8epilogue10collective18CollectiveEpilogueINS1H_31Sm100PtrArrayTmaWarpSpecializedILi4ELi2ELi32ELb1ELb0EEEJNS6_IJS1A_SI_SH_EEENS6_IJNSW_IS1A_SE_EENSW_INS6_IJNSC_ILi32EEESD_EEENS6_IJSE_SH_EEEEEEEENS_6half_tEPNS6_IJSE_lSL_EEES1T_S1V_NS1H_6fusion15FusionCallbacksIS1L_NS1W_17LinearCombinationIS1T_fS1T_fLNS_15FloatRoundStyleE2EEES1M_S1S_JEEENS5_5SM1004TMEM4LOAD26SM100_TMEM_LOAD_16dp256b4xENS5_13SM90_TMA_LOADENS14_IS16_S18_NSW_INS6_IJS1A_S19_EEENS6_IJSE_S1A_EEEEEEENS5_17SM75_U16x8_LDSM_TENS5_14SM90_TMA_STOREES2A_NS5_17SM90_U16x8_STSM_TENS5_39AutoVectorizingCopyWithAssumedAlignmentILi128EEEEEEvvEEEEvNT_6ParamsE) ;  /* 0xfffffecc02807950 */ /* 0x000fec0003c3ffff */
.L_x_290:
[----:B------:R-:W-:-:S00]  /*13200*/  BRA `(.L_x_290) ;  /* 0xfffffffc00fc7947 */ /* 0x000fc0000383ffff */
[----:B------:R-:W-:-:S00]  /*13210*/  NOP ;  /* 0x0000000000007918 */ /* 0x000fc00000000000 */
        /* <DEDUP_REMOVED lines=14> */
.L_x_302:


//--------------------- .nv.global.init           --------------------------
	.section	.nv.global.init,"aw",@progbits
.nv.global.init:
	.type		$str$26,@object
	.size		$str$26,($str$27 - $str$26)
$str$26:
        /*0000*/ 	.byte	0x28, 0x61, 0x64, 0x64, 0x72, 0x65, 0x73, 0x73, 0x20, 0x26, 0x20, 0x6d, 0x61, 0x73, 0x6b, 0x29
        /*0010*/ 	.byte	0x20, 0x3d, 0x3d, 0x20, 0x30, 0x00
	.type		$str$27,@object
	.size		$str$27,($str$25 - $str$27)
$str$27:
        /*0016*/ 	.byte	0x2f, 0x74, 0x6d, 0x70, 0x2f, 0x63, 0x75, 0x74, 0x6c, 0x61, 0x73, 0x73, 0x5f, 0x73, 0x77, 0x65
        /*0026*/ 	.byte	0x65, 0x70, 0x5f, 0x73, 0x72, 0x63, 0x2f, 0x69, 0x6e, 0x63, 0x6c, 0x75, 0x64, 0x65, 0x2f, 0x63
        /*0036*/ 	.byte	0x75, 0x74, 0x65, 0x2f, 0x70, 0x6f, 0x69, 0x6e, 0x74, 0x65, 0x72, 0x5f, 0x66, 0x6c, 0x61, 0x67
        /*0046*/ 	.byte	0x67, 0x65, 0x64, 0x2e, 0x68, 0x70, 0x70, 0x00
	.type		$str$25,@object
	.size		$str$25,($str$24 - $str$25)
$str$25:
        /*004e*/ 	.byte	0x2f, 0x74, 0x6d, 0x70, 0x2f, 0x63, 0x75, 0x74, 0x6c, 0x61, 0x73, 0x73, 0x5f, 0x73, 0x77, 0x65
        /*005e*/ 	.byte	0x65, 0x70, 0x5f, 0x73, 0x72, 0x63, 0x2f, 0x69, 0x6e, 0x63, 0x6c, 0x75, 0x64, 0x65, 0x2f, 0x63
        /*006e*/ 	.byte	0x75, 0x74, 0x65, 0x2f, 0x61, 0x74, 0x6f, 0x6d, 0x2f, 0x63, 0x6f, 0x70, 0x79, 0x5f, 0x74, 0x72
        /*007e*/ 	.byte	0x61, 0x69, 0x74, 0x73, 0x5f, 0x73, 0x6d, 0x31, 0x30, 0x30, 0x2e, 0x68, 0x70, 0x70, 0x00
	.type		$str$24,@object
	.size		$str$24,(__unnamed_1 - $str$24)
$str$24:
        /*008d*/ 	.byte	0x28, 0x28, 0x75, 0x69, 0x6e, 0x74, 0x33, 0x32, 0x5f, 0x74, 0x28, 0x74, 0x68, 0x72, 0x65, 0x61
        /*009d*/ 	.byte	0x64, 0x49, 0x64, 0x78, 0x2e, 0x78, 0x29, 0x20, 0x2f, 0x20, 0x33, 0x32, 0x29, 0x20, 0x25, 0x20
        /*00ad*/ 	.byte	0x34, 0x29, 0x20, 0x3d, 0x3d, 0x20, 0x28, 0x28, 0x28, 0x74, 0x6d, 0x65, 0x6d, 0x5f, 0x61, 0x64
        /*00bd*/ 	.byte	0x64, 0x72, 0x20, 0x3e, 0x3e, 0x20, 0x31, 0x36, 0x29, 0x20, 0x2f, 0x20, 0x33, 0x32, 0x29, 0x20
        /*00cd*/ 	.byte	0x25, 0x20, 0x34, 0x29, 0x00
	.type		__unnamed_1,@object
	.size		__unnamed_1,(__unnamed_2 - __unnamed_1)
__unnamed_1:
        /*00d2*/ 	.byte	0x61, 0x75, 0x74, 0x6f, 0x20, 0x63, 0x75, 0x74, 0x65, 0x3a, 0x3a, 0x61, 0x73, 0x5f, 0x70, 0x6f
        /* <DEDUP_REMOVED lines=24> */
        /*0262*/ 	.byte	0x3e, 0x3e, 0x3e, 0x5d, 0x00
	.type		__unnamed_2,@object
	.size		__unnamed_2,(.L_2 - __unnamed_2)
__unnamed_2:
        /* <DEDUP_REMOVED lines=42> */
        /*0507*/ 	.byte	0x3e, 0x5d, 0x00
.L_2:


//--------------------- .nv.shared._ZN7cutlass13device_kernelINS_4gemm6kernel13GemmUniversalINS1_17GroupProblemShapeIN4cute5tupleIJiiiEEEEENS1_10collective13CollectiveMmaINS1_40MainloopSm100ArrayTmaUmmaWarpSpecializedILi3ELi8ELi4ENS6_IJNS5_1CILi2EEENSC_ILi1EEESE_EEEEENS6_IJNSC_ILi128EEENSC_ILi256EEESH_EEENS_10bfloat16_tEPNS6_IJlSE_NSC_ILi0EEEEEESK_SN_NS5_8TiledMMAINS5_8MMA_AtomIJNS5_26SM100_MMA_F16BF16_2x1SM_SSISK_SK_fLi128ELi256ELNS5_4UMMA5MajorE0ELSS_0ELNSR_7ScaleInE0ELST_0EEEEEENS5_6LayoutINS6_IJSE_SE_SE_EEENS6_IJSL_SL_SL_EEEEENS6_IJNS5_10UnderscoreES10_S10_EEEEENS5_18SM100_TMA_2SM_LOADENS5_14ComposedLayoutINS5_7SwizzleILi3ELi4ELi3EEENS5_18smem_ptr_flag_bitsILi16EEENSW_INS6_IJNSC_ILi8EEENSC_ILi64EEEEEENS6_IJS1A_SE_EEEEEEEvNS5_8identityES13_S1E_vS1F_EENS_8epilogue10collective18CollectiveEpilogueINS1H_31Sm100PtrArrayTmaWarpSpecializedILi4ELi2ELi32ELb1ELb0EEEJNS6_IJS1A_SI_SH_EEENS6_IJNSW_IS1A_SE_EENSW_INS6_IJNSC_ILi32EEESD_EEENS6_IJSE_SH_EEEEEEEENS_6half_tEPNS6_IJSE_lSL_EEES1T_S1V_NS1H_6fusion15FusionCallbacksIS1L_NS1W_17LinearCombinationIS1T_fS1T_fLNS_15FloatRoundStyleE2EEES1M_S1S_JEEENS5_5SM1004TMEM4LOAD26SM100_TMEM_LOAD_16dp256b4xENS5_13SM90_TMA_LOADENS14_IS16_S18_NSW_INS6_IJS1A_S19_EEENS6_IJSE_S1A_EEEEEEENS5_17SM75_U16x8_LDSM_TENS5_14SM90_TMA_STOREES2A_NS5_17SM90_U16x8_STSM_TENS5_39AutoVectorizingCopyWithAssumedAlignmentILi128EEEEEEvvEEEEvNT_6ParamsE --------------------------
	.section	.nv.shared._ZN7cutlass13device_kernelINS_4gemm6kernel13GemmUniversalINS1_17GroupProblemShapeIN4cute5tupleIJiiiEEEEENS1_10collective13CollectiveMmaINS1_40MainloopSm100ArrayTmaUmmaWarpSpecializedILi3ELi8ELi4ENS6_IJNS5_1CILi2EEENSC_ILi1EEESE_EEEEENS6_IJNSC_ILi128EEENSC_ILi256EEESH_EEENS_10bfloat16_tEPNS6_IJlSE_NSC_ILi0EEEEEESK_SN_NS5_8TiledMMAINS5_8MMA_AtomIJNS5_26SM100_MMA_F16BF16_2x1SM_SSISK_SK_fLi128ELi256ELNS5_4UMMA5MajorE0ELSS_0ELNSR_7ScaleInE0ELST_0EEEEEENS5_6LayoutINS6_IJSE_SE_SE_EEENS6_IJSL_SL_SL_EEEEENS6_IJNS5_10UnderscoreES10_S10_EEEEENS5_18SM100_TMA_2SM_LOADENS5_14ComposedLayoutINS5_7SwizzleILi3ELi4ELi3EEENS5_18smem_ptr_flag_bitsILi16EEENSW_INS6_IJNSC_ILi8EEENSC_ILi64EEEEEENS6_IJS1A_SE_EEEEEEEvNS5_8identityES13_S1E_vS1F_EENS_8epilogue10collective18CollectiveEpilogueINS1H_31Sm100PtrArrayTmaWarpSpecializedILi4ELi2ELi32ELb1ELb0EEEJNS6_IJS1A_SI_SH_EEENS6_IJNSW_IS1A_SE_EENSW_INS6_IJNSC_ILi32EEESD_EEENS6_IJSE_SH_EEEEEEEENS_6half_tEPNS6_IJSE_lSL_EEES1T_S1V_NS1H_6fusion15FusionCallbacksIS1L_NS1W_17LinearCombinationIS1T_fS1T_fLNS_15FloatRoundStyleE2EEES1M_S1S_JEEENS5_5SM1004TMEM4LOAD26SM100_TMEM_LOAD_16dp256b4xENS5_13SM90_TMA_LOADENS14_IS16_S18_NSW_INS6_IJS1A_S19_EEENS6_IJSE_S1A_EEEEEEENS5_17SM75_U16x8_LDSM_TENS5_14SM90_TMA_STOREES2A_NS5_17SM90_U16x8_STSM_TENS5_39AutoVectorizingCopyWithAssumedAlignmentILi128EEEEEEvvEEEEvNT_6ParamsE,"aw",@nobits
	.sectionflags	@""
	.align	16
	.zero		1024


//--------------------- .nv.shared.reserved.0     --------------------------
	.section	.nv.shared.reserved.0,"aw",@nobits
	.weak		__nv_reservedSMEM_offset_0_alias
	.size		__nv_reservedSMEM_offset_0_alias, 0, 64
	.other		__nv_reservedSMEM_offset_0_alias,@"STO_CUDA_RESERVED_SHARED STV_DEFAULT"
__nv_reservedSMEM_offset_0_alias:
	.zero		0
.nv.shared.reserved.0:
	.zero		64
	.weak		__nv_reservedSMEM_tcgen05_partition
	.type		__nv_reservedSMEM_tcgen05_partition,@object
	.size		__nv_reservedSMEM_tcgen05_partition,(.L_0 - __nv_reservedSMEM_tcgen05_partition)
__nv_reservedSMEM_tcgen05_partition:
	.zero		32
.L_0:


//--------------------- .nv.global                --------------------------
	.section	.nv.global,"aw",@nobits
.nv.global:
	.type		_ZN39_INTERNAL_9fe5aafb_4_k_cu_8227c23d_33334cute1_E,@object
	.size		_ZN39_INTERNAL_9fe5aafb_4_k_cu_8227c23d_33334cute1_E,(_ZN39_INTERNAL_9fe5aafb_4_k_cu_8227c23d_33334cuda3std3__45__cpo6cbeginE - _ZN39_INTERNAL_9fe5aafb_4_k_cu_8227c23d_33334cute1_E)
_ZN39_INTERNAL_9fe5aafb_4_k_cu_8227c23d_33334cute1_E:
	.zero		1
	.type		_ZN39_INTERNAL_9fe5aafb_4_k_cu_8227c23d_33334cuda3std3__45__cpo6cbeginE,@object
	.size		_ZN39_INTERNAL_9fe5aafb_4_k_cu_8227c23d_33334cuda3std3__45__cpo6cbeginE,(_ZN39_INTERNAL_9fe5aafb_4_k_cu_8227c23d_33334cuda3std3__48in_placeE - _ZN39_INTERNAL_9fe5aafb_4_k_cu_8227c23d_33334cuda3std3__45__cpo6cbeginE)
_ZN39_INTERNAL_9fe5aafb_4_k_cu_8227c23d_33334cuda3std3__45__cpo6cbeginE:
	.zero		1
	.type		_ZN39_INTERNAL_9fe5aafb_4_k_cu_8227c23d_33334cuda3std3__48in_placeE,@object
	.size		_ZN39_INTERNAL_9fe5aafb_4_k_cu_8227c23d_33334cuda3std3__48in_placeE,(_ZN39_INTERNAL_9fe5aafb_4_k_cu_8227c23d_33334cuda3std6ranges3__45__cpo9iter_moveE - _ZN39_INTERNAL_9fe5aafb_4_k_cu_8227c23d_33334cuda3std3__48in_placeE)
_ZN39_INTERNAL_9fe5aafb_4_k_cu_8227c23d_33334cuda3std3__48in_placeE:
	.zero		1
	.type		_ZN39_INTERNAL_9fe5aafb_4_k_cu_8227c23d_33334cuda3std6ranges3__45__cpo9iter_moveE,@object
	.size		_ZN39_INTERNAL_9fe5aafb_4_k_cu_8227c23d_33334cuda3std6ranges3__45__cpo9iter_moveE,(_ZN39_INTERNAL_9fe5aafb_4_k_cu_8227c23d_33334cuda3std3__45__cpo5beginE - _ZN39_INTERNAL_9fe5aafb_4_k_cu_8227c23d_33334cuda3std6ranges3__45__cpo9iter_moveE)
_ZN39_INTERNAL_9fe5aafb_4_k_cu_8227c23d_33334cuda3std6ranges3__45__cpo9iter_moveE:
	.zero		1
	.type		_ZN39_INTERNAL_9fe5aafb_4_k_cu_8227c23d_33334cuda3std3__45__cpo5beginE,@object
	.size		_ZN39_INTERNAL_9fe5aafb_4_k_cu_8227c23d_33334cuda3std3__45__cpo5beginE,(_ZN39_INTERNAL_9fe5aafb_4_k_cu_8227c23d_33334cuda3std3__441_GLOBAL__N__9fe5aafb_4_k_cu_8227c23d_33336ignoreE - _ZN39_INTERNAL_9fe5aafb_4_k_cu_8227c23d_33334cuda3std3__45__cpo5beginE)
_ZN39_INTERNAL_9fe5aafb_4_k_cu_8227c23d_33334cuda3std3__45__cpo5beginE:
	.zero		1
	.type		_ZN39_INTERNAL_9fe5aafb_4_k_cu_8227c23d_33334cuda3std3__441_GLOBAL__N__9fe5aafb_4_k_cu_8227c23d_33336ignoreE,@object
	.size		_ZN39_INTERNAL_9fe5aafb_4_k_cu_8227c23d_33334cuda3std3__441_GLOBAL__N__9fe5aafb_4_k_cu_8227c23d_33336ignoreE,(_ZN39_INTERNAL_9fe5aafb_4_k_cu_8227c23d_33334cute7productE - _ZN39_INTERNAL_9fe5aafb_4_k_cu_8227c23d_33334cuda3std3__441_GLOBAL__N__9fe5aafb_4_k_cu_8227c23d_33336ignoreE)
_ZN39_INTERNAL_9fe5aafb_4_k_cu_8227c23d_33334cuda3std3__441_GLOBAL__N__9fe5aafb_4_k_cu_8227c23d_33336ignoreE:
	.zero		1
	.type		_ZN39_INTERNAL_9fe5aafb_4_k_cu_8227c23d_33334cute7productE,@object
	.size		_ZN39_INTERNAL_9fe5aafb_4_k_cu_8227c23d_33334cute7productE,(_ZN39_INTERNAL_9fe5aafb_4_k_cu_8227c23d_33334cuda3std3__45__cpo3endE - _ZN39_INTERNAL_9fe5aafb_4_k_cu_8227c23d_33334cute7productE)
_ZN39_INTERNAL_9fe5aafb_4_k_cu_8227c23d_33334cute7productE:
	.zero		1
	.type		_ZN39_INTERNAL_9fe5aafb_4_k_cu_8227c23d_33334cuda3std3__45__cpo3endE,@object
	.size		_ZN39_INTERNAL_9fe5aafb_4_k_cu_8227c23d_33334cuda3std3__45__cpo3endE,(_ZN39_INTERNAL_9fe5aafb_4_k_cu_8227c23d_33334cuda3std3__419piecewise_constructE - _ZN39_INTERNAL_9fe5aafb_4_k_cu_8227c23d_33334cuda3std3__45__cpo3endE)
_ZN39_INTERNAL_9fe5aafb_4_k_cu_8227c23d_33334cuda3std3__45__cpo3endE:
	.zero		1
	.type		_ZN39_INTERNAL_9fe5aafb_4_k_cu_8227c23d_33334cuda3std3__419piecewise_constructE,@object
	.size		_ZN39_INTERNAL_9fe5aafb_4_k_cu_8227c23d_33334cuda3std3__419piecewise_constructE,(_ZN39_INTERNAL_9fe5aafb_4_k_cu_8227c23d_33334cuda3std3__45__cpo4cendE - _ZN39_INTERNAL_9fe5aafb_4_k_cu_8227c23d_33334cuda3std3__419piecewise_constructE)
_ZN39_INTERNAL_9fe5aafb_4_k_cu_8227c23d_33334cuda3std3__419piecewise_constructE:
	.zero		1
	.type		_ZN39_INTERNAL_9fe5aafb_4_k_cu_8227c23d_33334cuda3std3__45__cpo4cendE,@object
	.size		_ZN39_INTERNAL_9fe5aafb_4_k_cu_8227c23d_33334cuda3std3__45__cpo4cendE,(_ZN39_INTERNAL_9fe5aafb_4_k_cu_8227c23d_33334cuda3std6ranges3__45__cpo4swapE - _ZN39_INTERNAL_9fe5aafb_4_k_cu_8227c23d_33334cuda3std3__45__cpo4cendE)
_ZN39_INTERNAL_9fe5aafb_4_k_cu_8227c23d_33334cuda3std3__45__cpo4cendE:
	.zero		1
	.type		_ZN39_INTERNAL_9fe5aafb_4_k_cu_8227c23d_33334cuda3std6ranges3__45__cpo4swapE,@object
	.size		_ZN39_INTERNAL_9fe5aafb_4_k_cu_8227c23d_33334cuda3std6ranges3__45__cpo4swapE,(.L_10 - _ZN39_INTERNAL_9fe5aafb_4_k_cu_8227c23d_33334cuda3std6ranges3__45__cpo4swapE)
_ZN39_INTERNAL_9fe5aafb_4_k_cu_8227c23d_33334cuda3std6ranges3__45__cpo4swapE:
	.zero		1
.L_10:


//--------------------- .nv.constant0._ZN7cutlass13device_kernelINS_4gemm6kernel13GemmUniversalINS1_17GroupProblemShapeIN4cute5tupleIJiiiEEEEENS1_10collective13CollectiveMmaINS1_40MainloopSm100ArrayTmaUmmaWarpSpecializedILi3ELi8ELi4ENS6_IJNS5_1CILi2EEENSC_ILi1EEESE_EEEEENS6_IJNSC_ILi128EEENSC_ILi256EEESH_EEENS_10bfloat16_tEPNS6_IJlSE_NSC_ILi0EEEEEESK_SN_NS5_8TiledMMAINS5_8MMA_AtomIJNS5_26SM100_MMA_F16BF16_2x1SM_SSISK_SK_fLi128ELi256ELNS5_4UMMA5MajorE0ELSS_0ELNSR_7ScaleInE0ELST_0EEEEEENS5_6LayoutINS6_IJSE_SE_SE_EEENS6_IJSL_SL_SL_EEEEENS6_IJNS5_10UnderscoreES10_S10_EEEEENS5_18SM100_TMA_2SM_LOADENS5_14ComposedLayoutINS5_7SwizzleILi3ELi4ELi3EEENS5_18smem_ptr_flag_bitsILi16EEENSW_INS6_IJNSC_ILi8EEENSC_ILi64EEEEEENS6_IJS1A_SE_EEEEEEEvNS5_8identityES13_S1E_vS1F_EENS_8epilogue10collective18CollectiveEpilogueINS1H_31Sm100PtrArrayTmaWarpSpecializedILi4ELi2ELi32ELb1ELb0EEEJNS6_IJS1A_SI_SH_EEENS6_IJNSW_IS1A_SE_EENSW_INS6_IJNSC_ILi32EEESD_EEENS6_IJSE_SH_EEEEEEEENS_6half_tEPNS6_IJSE_lSL_EEES1T_S1V_NS1H_6fusion15FusionCallbacksIS1L_NS1W_17LinearCombinationIS1T_fS1T_fLNS_15FloatRoundStyleE2EEES1M_S1S_JEEENS5_5SM1004TMEM4LOAD26SM100_TMEM_LOAD_16dp256b4xENS5_13SM90_TMA_LOADENS14_IS16_S18_NSW_INS6_IJS1A_S19_EEENS6_IJSE_S1A_EEEEEEENS5_17SM75_U16x8_LDSM_TENS5_14SM90_TMA_STOREES2A_NS5_17SM90_U16x8_STSM_TENS5_39AutoVectorizingCopyWithAssumedAlignmentILi128EEEEEEvvEEEEvNT_6ParamsE --------------------------
	.section	.nv.constant0._ZN7cutlass13device_kernelINS_4gemm6kernel13GemmUniversalINS1_17GroupProblemShapeIN4cute5tupleIJiiiEEEEENS1_10collective13CollectiveMmaINS1_40MainloopSm100ArrayTmaUmmaWarpSpecializedILi3ELi8ELi4ENS6_IJNS5_1CILi2EEENSC_ILi1EEESE_EEEEENS6_IJNSC_ILi128EEENSC_ILi256EEESH_EEENS_10bfloat16_tEPNS6_IJlSE_NSC_ILi0EEEEEESK_SN_NS5_8TiledMMAINS5_8MMA_AtomIJNS5_26SM100_MMA_F16BF16_2x1SM_SSISK_SK_fLi128ELi256ELNS5_4UMMA5MajorE0ELSS_0ELNSR_7ScaleInE0ELST_0EEEEEENS5_6LayoutINS6_IJSE_SE_SE_EEENS6_IJSL_SL_SL_EEEEENS6_IJNS5_10UnderscoreES10_S10_EEEEENS5_18SM100_TMA_2SM_LOADENS5_14ComposedLayoutINS5_7SwizzleILi3ELi4ELi3EEENS5_18smem_ptr_flag_bitsILi16EEENSW_INS6_IJNSC_ILi8EEENSC_ILi64EEEEEENS6_IJS1A_SE_EEEEEEEvNS5_8identityES13_S1E_vS1F_EENS_8epilogue10collective18CollectiveEpilogueINS1H_31Sm100PtrArrayTmaWarpSpecializedILi4ELi2ELi32ELb1ELb0EEEJNS6_IJS1A_SI_SH_EEENS6_IJNSW_IS1A_SE_EENSW_INS6_IJNSC_ILi32EEESD_EEENS6_IJSE_SH_EEEEEEEENS_6half_tEPNS6_IJSE_lSL_EEES1T_S1V_NS1H_6fusion15FusionCallbacksIS1L_NS1W_17LinearCombinationIS1T_fS1T_fLNS_15FloatRoundStyleE2EEES1M_S1S_JEEENS5_5SM1004TMEM4LOAD26SM100_TMEM_LOAD_16dp256b4xENS5_13SM90_TMA_LOADENS14_IS16_S18_NSW_INS6_IJS1A_S19_EEENS6_IJSE_S1A_EEEEEEENS5_17SM75_U16x8_LDSM_TENS5_14SM90_TMA_STOREES2A_NS5_17SM90_U16x8_STSM_TENS5_39AutoVectorizingCopyWithAssumedAlignmentILi128EEEEEEvvEEEEvNT_6ParamsE,"a",@progbits
	.sectionflags	@""
	.align	4
.nv.constant0._ZN7cutlass13device_kernelINS_4gemm6kernel13GemmUniversalINS1_17GroupProblemShapeIN4cute5tupleIJiiiEEEEENS1_10collective13CollectiveMmaINS1_40MainloopSm100ArrayTmaUmmaWarpSpecializedILi3ELi8ELi4ENS6_IJNS5_1CILi2EEENSC_ILi1EEESE_EEEEENS6_IJNSC_ILi128EEENSC_ILi256EEESH_EEENS_10bfloat16_tEPNS6_IJlSE_NSC_ILi0EEEEEESK_SN_NS5_8TiledMMAINS5_8MMA_AtomIJNS5_26SM100_MMA_F16BF16_2x1SM_SSISK_SK_fLi128ELi256ELNS5_4UMMA5MajorE0ELSS_0ELNSR_7ScaleInE0ELST_0EEEEEENS5_6LayoutINS6_IJSE_SE_SE_EEENS6_IJSL_SL_SL_EEEEENS6_IJNS5_10UnderscoreES10_S10_EEEEENS5_18SM100_TMA_2SM_LOADENS5_14ComposedLayoutINS5_7SwizzleILi3ELi4ELi3EEENS5_18smem_ptr_flag_bitsILi16EEENSW_INS6_IJNSC_ILi8EEENSC_ILi64EEEEEENS6_IJS1A_SE_EEEEEEEvNS5_8identityES13_S1E_vS1F_EENS_8epilogue10collective18CollectiveEpilogueINS1H_31Sm100PtrArrayTmaWarpSpecializedILi4ELi2ELi32ELb1ELb0EEEJNS6_IJS1A_SI_SH_EEENS6_IJNSW_IS1A_SE_EENSW_INS6_IJNSC_ILi32EEESD_EEENS6_IJSE_SH_EEEEEEEENS_6half_tEPNS6_IJSE_lSL_EEES1T_S1V_NS1H_6fusion15FusionCallbacksIS1L_NS1W_17LinearCombinationIS1T_fS1T_fLNS_15FloatRoundStyleE2EEES1M_S1S_JEEENS5_5SM1004TMEM4LOAD26SM100_TMEM_LOAD_16dp256b4xENS5_13SM90_TMA_LOADENS14_IS16_S18_NSW_INS6_IJS1A_S19_EEENS6_IJSE_S1A_EEEEEEENS5_17SM75_U16x8_LDSM_TENS5_14SM90_TMA_STOREES2A_NS5_17SM90_U16x8_STSM_TENS5_39AutoVectorizingCopyWithAssumedAlignmentILi128EEEEEEvvEEEEvNT_6ParamsE:
	.zero		3200


//--------------------- SYMBOLS --------------------------

	.type		.nv.reservedSmem.offset0,@object
	.size		.nv.reservedSmem.offset0,0x4
	.type		.nv.reservedSmem.cap,@object
	.size		.nv.reservedSmem.cap,0x4
	.type		__assertfail,@function
